	.target	sm_80

	.elftype	@"ET_EXEC"


//--------------------- .note.nv.tkinfo           --------------------------
	.section	.note.nv.tkinfo,"",@"SHT_NOTE"
	.sectionflags	@"SHF_NOTE_NV_TKINFO"
	.tkinfo
        /*0018*/ 	.word	0x00000002
        /*0030*/ 	.string	""
        /*0030*/ 	.string	"ptxas"
        /*0030*/ 	.string	"Cuda compilation tools, release 13.0, V13.0.88"
        /*0030*/ 	.string	"Build cuda_13.0.r13.0/compiler.36424714_0"
        /*0030*/ 	.string	"-arch sm_80 -m 64 "



//--------------------- .note.nv.cuinfo           --------------------------
	.section	.note.nv.cuinfo,"",@"SHT_NOTE"
	.sectionflags	@"SHF_NOTE_NV_CUINFO"
        /*0018*/ 	.short	0x0002
        /*001a*/ 	.short	0x0050
        /*001c*/ 	.short	0x0082
	.zero		2


//--------------------- .nv.info                  --------------------------
	.section	.nv.info,"",@"SHT_CUDA_INFO"
	.align	4


	//----- nvinfo : EIATTR_REGCOUNT
	.align		4
        /*0000*/ 	.byte	0x04, 0x2f
        /*0002*/ 	.short	(.L_54 - .L_53)
	.align		4
.L_53:
        /*0004*/ 	.word	index@(_ZN2at6native45_GLOBAL__N__efdd3984_12_NLLLoss2d_cu_e9278b4635nll_loss2d_forward_no_reduce_kernelIdEEvlNS_27GenericPackedTensorAccessorIT_Lm4ENS_16DefaultPtrTraitsElEENS3_IlLm3ES5_lEENS3_IS4_Lm3ES5_lEEPKS4_l)
        /*0008*/ 	.word	0x00000020


	//----- nvinfo : EIATTR_FRAME_SIZE
	.align		4
.L_54:
        /*000c*/ 	.byte	0x04, 0x11
        /*000e*/ 	.short	(.L_56 - .L_55)
	.align		4
.L_55:
        /*0010*/ 	.word	index@($__internal_25_$__cuda_sm20_rem_s64)
        /*0014*/ 	.word	0x00000000


	//----- nvinfo : EIATTR_FRAME_SIZE
	.align		4
.L_56:
        /*0018*/ 	.byte	0x04, 0x11
        /*001a*/ 	.short	(.L_58 - .L_57)
	.align		4
.L_57:
        /*001c*/ 	.word	index@($__internal_24_$__cuda_sm20_div_s64)
        /*0020*/ 	.word	0x00000000


	//----- nvinfo : EIATTR_FRAME_SIZE
	.align		4
.L_58:
        /*0024*/ 	.byte	0x04, 0x11
        /*0026*/ 	.short	(.L_60 - .L_59)
	.align		4
.L_59:
        /*0028*/ 	.word	index@(_ZN2at6native45_GLOBAL__N__efdd3984_12_NLLLoss2d_cu_e9278b4635nll_loss2d_forward_no_reduce_kernelIdEEvlNS_27GenericPackedTensorAccessorIT_Lm4ENS_16DefaultPtrTraitsElEENS3_IlLm3ES5_lEENS3_IS4_Lm3ES5_lEEPKS4_l)
        /*002c*/ 	.word	0x00000000


	//----- nvinfo : EIATTR_REGCOUNT
	.align		4
.L_60:
        /*0030*/ 	.byte	0x04, 0x2f
        /*0032*/ 	.short	(.L_62 - .L_61)
	.align		4
.L_61:
        /*0034*/ 	.word	index@(_ZN2at6native45_GLOBAL__N__efdd3984_12_NLLLoss2d_cu_e9278b4635nll_loss2d_forward_no_reduce_kernelIfEEvlNS_27GenericPackedTensorAccessorIT_Lm4ENS_16DefaultPtrTraitsElEENS3_IlLm3ES5_lEENS3_IS4_Lm3ES5_lEEPKS4_l)
        /*0038*/ 	.word	0x00000020


	//----- nvinfo : EIATTR_FRAME_SIZE
	.align		4
.L_62:
        /*003c*/ 	.byte	0x04, 0x11
        /*003e*/ 	.short	(.L_64 - .L_63)
	.align		4
.L_63:
        /*0040*/ 	.word	index@($__internal_23_$__cuda_sm20_rem_s64)
        /*0044*/ 	.word	0x00000000


	//----- nvinfo : EIATTR_FRAME_SIZE
	.align		4
.L_64:
        /*0048*/ 	.byte	0x04, 0x11
        /*004a*/ 	.short	(.L_66 - .L_65)
	.align		4
.L_65:
        /*004c*/ 	.word	index@($__internal_22_$__cuda_sm20_div_s64)
        /*0050*/ 	.word	0x00000000


	//----- nvinfo : EIATTR_FRAME_SIZE
	.align		4
.L_66:
        /*0054*/ 	.byte	0x04, 0x11
        /*0056*/ 	.short	(.L_68 - .L_67)
	.align		4
.L_67:
        /*0058*/ 	.word	index@(_ZN2at6native45_GLOBAL__N__efdd3984_12_NLLLoss2d_cu_e9278b4635nll_loss2d_forward_no_reduce_kernelIfEEvlNS_27GenericPackedTensorAccessorIT_Lm4ENS_16DefaultPtrTraitsElEENS3_IlLm3ES5_lEENS3_IS4_Lm3ES5_lEEPKS4_l)
        /*005c*/ 	.word	0x00000000


	//----- nvinfo : EIATTR_REGCOUNT
	.align		4
.L_68:
        /*0060*/ 	.byte	0x04, 0x2f
        /*0062*/ 	.short	(.L_70 - .L_69)
	.align		4
.L_69:
        /*0064*/ 	.word	index@(_ZN2at6native45_GLOBAL__N__efdd3984_12_NLLLoss2d_cu_e9278b4635nll_loss2d_forward_no_reduce_kernelIN3c104HalfEEEvlNS_27GenericPackedTensorAccessorIT_Lm4ENS_16DefaultPtrTraitsElEENS5_IlLm3ES7_lEENS5_IS6_Lm3ES7_lEEPKS6_l)
        /*0068*/ 	.word	0x00000020


	//----- nvinfo : EIATTR_FRAME_SIZE
	.align		4
.L_70:
        /*006c*/ 	.byte	0x04, 0x11
        /*006e*/ 	.short	(.L_72 - .L_71)
	.align		4
.L_71:
        /*0070*/ 	.word	index@($__internal_21_$__cuda_sm20_rem_s64)
        /*0074*/ 	.word	0x00000000


	//----- nvinfo : EIATTR_FRAME_SIZE
	.align		4
.L_72:
        /*0078*/ 	.byte	0x04, 0x11
        /*007a*/ 	.short	(.L_74 - .L_73)
	.align		4
.L_73:
        /*007c*/ 	.word	index@($__internal_20_$__cuda_sm20_div_s64)
        /*0080*/ 	.word	0x00000000


	//----- nvinfo : EIATTR_FRAME_SIZE
	.align		4
.L_74:
        /*0084*/ 	.byte	0x04, 0x11
        /*0086*/ 	.short	(.L_76 - .L_75)
	.align		4
.L_75:
        /*0088*/ 	.word	index@(_ZN2at6native45_GLOBAL__N__efdd3984_12_NLLLoss2d_cu_e9278b4635nll_loss2d_forward_no_reduce_kernelIN3c104HalfEEEvlNS_27GenericPackedTensorAccessorIT_Lm4ENS_16DefaultPtrTraitsElEENS5_IlLm3ES7_lEENS5_IS6_Lm3ES7_lEEPKS6_l)
        /*008c*/ 	.word	0x00000000


	//----- nvinfo : EIATTR_REGCOUNT
	.align		4
.L_76:
        /*0090*/ 	.byte	0x04, 0x2f
        /*0092*/ 	.short	(.L_78 - .L_77)
	.align		4
.L_77:
        /*0094*/ 	.word	index@(_ZN2at6native45_GLOBAL__N__efdd3984_12_NLLLoss2d_cu_e9278b4635nll_loss2d_forward_no_reduce_kernelIN3c108BFloat16EEEvlNS_27GenericPackedTensorAccessorIT_Lm4ENS_16DefaultPtrTraitsElEENS5_IlLm3ES7_lEENS5_IS6_Lm3ES7_lEEPKS6_l)
        /*0098*/ 	.word	0x00000020


	//----- nvinfo : EIATTR_FRAME_SIZE
	.align		4
.L_78:
        /*009c*/ 	.byte	0x04, 0x11
        /*009e*/ 	.short	(.L_80 - .L_79)
	.align		4
.L_79:
        /*00a0*/ 	.word	index@($__internal_19_$__cuda_sm20_rem_s64)
        /*00a4*/ 	.word	0x00000000


	//----- nvinfo : EIATTR_FRAME_SIZE
	.align		4
.L_80:
        /*00a8*/ 	.byte	0x04, 0x11
        /*00aa*/ 	.short	(.L_82 - .L_81)
	.align		4
.L_81:
        /*00ac*/ 	.word	index@($__internal_18_$__cuda_sm20_div_s64)
        /*00b0*/ 	.word	0x00000000


	//----- nvinfo : EIATTR_FRAME_SIZE
	.align		4
.L_82:
        /*00b4*/ 	.byte	0x04, 0x11
        /*00b6*/ 	.short	(.L_84 - .L_83)
	.align		4
.L_83:
        /*00b8*/ 	.word	index@(_ZN2at6native45_GLOBAL__N__efdd3984_12_NLLLoss2d_cu_e9278b4635nll_loss2d_forward_no_reduce_kernelIN3c108BFloat16EEEvlNS_27GenericPackedTensorAccessorIT_Lm4ENS_16DefaultPtrTraitsElEENS5_IlLm3ES7_lEENS5_IS6_Lm3ES7_lEEPKS6_l)
        /*00bc*/ 	.word	0x00000000


	//----- nvinfo : EIATTR_REGCOUNT
	.align		4
.L_84:
        /*00c0*/ 	.byte	0x04, 0x2f
        /*00c2*/ 	.short	(.L_86 - .L_85)
	.align		4
.L_85:
        /*00c4*/ 	.word	index@(_ZN2at6native45_GLOBAL__N__efdd3984_12_NLLLoss2d_cu_e9278b4625nll_loss2d_forward_kernelIddiEEvPT_S4_PKS3_PKlS6_iiil)
        /*00c8*/ 	.word	0x0000001e


	//----- nvinfo : EIATTR_FRAME_SIZE
	.align		4
.L_86:
        /*00cc*/ 	.byte	0x04, 0x11
        /*00ce*/ 	.short	(.L_88 - .L_87)
	.align		4
.L_87:
        /*00d0*/ 	.word	index@($__internal_17_$__cuda_sm70_shflsync_down_p)
        /*00d4*/ 	.word	0x00000000


	//----- nvinfo : EIATTR_FRAME_SIZE
	.align		4
.L_88:
        /*00d8*/ 	.byte	0x04, 0x11
        /*00da*/ 	.short	(.L_90 - .L_89)
	.align		4
.L_89:
        /*00dc*/ 	.word	index@(_ZN2at6native45_GLOBAL__N__efdd3984_12_NLLLoss2d_cu_e9278b4625nll_loss2d_forward_kernelIddiEEvPT_S4_PKS3_PKlS6_iiil)
        /*00e0*/ 	.word	0x00000000


	//----- nvinfo : EIATTR_REGCOUNT
	.align		4
.L_90:
        /*00e4*/ 	.byte	0x04, 0x2f
        /*00e6*/ 	.short	(.L_92 - .L_91)
	.align		4
.L_91:
        /*00e8*/ 	.word	index@(_ZN2at6native45_GLOBAL__N__efdd3984_12_NLLLoss2d_cu_e9278b4638nll_loss2d_forward_size_average_kernelIdEEvPT_PKS3_)
        /*00ec*/ 	.word	0x00000019


	//----- nvinfo : EIATTR_FRAME_SIZE
	.align		4
.L_92:
        /*00f0*/ 	.byte	0x04, 0x11
        /*00f2*/ 	.short	(.L_94 - .L_93)
	.align		4
.L_93:
        /*00f4*/ 	.word	index@($__internal_16_$__cuda_sm20_div_rn_f64_full)
        /*00f8*/ 	.word	0x00000000


	//----- nvinfo : EIATTR_FRAME_SIZE
	.align		4
.L_94:
        /*00fc*/ 	.byte	0x04, 0x11
        /*00fe*/ 	.short	(.L_96 - .L_95)
	.align		4
.L_95:
        /*0100*/ 	.word	index@(_ZN2at6native45_GLOBAL__N__efdd3984_12_NLLLoss2d_cu_e9278b4638nll_loss2d_forward_size_average_kernelIdEEvPT_PKS3_)
        /*0104*/ 	.word	0x00000000


	//----- nvinfo : EIATTR_REGCOUNT
	.align		4
.L_96:
        /*0108*/ 	.byte	0x04, 0x2f
        /*010a*/ 	.short	(.L_98 - .L_97)
	.align		4
.L_97:
        /*010c*/ 	.word	index@(_ZN2at6native45_GLOBAL__N__efdd3984_12_NLLLoss2d_cu_e9278b4625nll_loss2d_forward_kernelIddlEEvPT_S4_PKS3_PKlS6_iiil)
        /*0110*/ 	.word	0x00000025


	//----- nvinfo : EIATTR_FRAME_SIZE
	.align		4
.L_98:
        /*0114*/ 	.byte	0x04, 0x11
        /*0116*/ 	.short	(.L_100 - .L_99)
	.align		4
.L_99:
        /*0118*/ 	.word	index@($__internal_15_$__cuda_sm70_shflsync_down_p)
        /*011c*/ 	.word	0x00000000


	//----- nvinfo : EIATTR_FRAME_SIZE
	.align		4
.L_100:
        /*0120*/ 	.byte	0x04, 0x11
        /*0122*/ 	.short	(.L_102 - .L_101)
	.align		4
.L_101:
        /*0124*/ 	.word	index@(_ZN2at6native45_GLOBAL__N__efdd3984_12_NLLLoss2d_cu_e9278b4625nll_loss2d_forward_kernelIddlEEvPT_S4_PKS3_PKlS6_iiil)
        /*0128*/ 	.word	0x00000000


	//----- nvinfo : EIATTR_REGCOUNT
	.align		4
.L_102:
        /*012c*/ 	.byte	0x04, 0x2f
        /*012e*/ 	.short	(.L_104 - .L_103)
	.align		4
.L_103:
        /*0130*/ 	.word	index@(_ZN2at6native45_GLOBAL__N__efdd3984_12_NLLLoss2d_cu_e9278b4625nll_loss2d_forward_kernelIffiEEvPT_S4_PKS3_PKlS6_iiil)
        /*0134*/ 	.word	0x0000001b


	//----- nvinfo : EIATTR_FRAME_SIZE
	.align		4
.L_104:
        /*0138*/ 	.byte	0x04, 0x11
        /*013a*/ 	.short	(.L_106 - .L_105)
	.align		4
.L_105:
        /*013c*/ 	.word	index@($__internal_14_$__cuda_sm70_shflsync_down_p)
        /*0140*/ 	.word	0x00000000


	//----- nvinfo : EIATTR_FRAME_SIZE
	.align		4
.L_106:
        /*0144*/ 	.byte	0x04, 0x11
        /*0146*/ 	.short	(.L_108 - .L_107)
	.align		4
.L_107:
        /*0148*/ 	.word	index@(_ZN2at6native45_GLOBAL__N__efdd3984_12_NLLLoss2d_cu_e9278b4625nll_loss2d_forward_kernelIffiEEvPT_S4_PKS3_PKlS6_iiil)
        /*014c*/ 	.word	0x00000000


	//----- nvinfo : EIATTR_REGCOUNT
	.align		4
.L_108:
        /*0150*/ 	.byte	0x04, 0x2f
        /*0152*/ 	.short	(.L_110 - .L_109)
	.align		4
.L_109:
        /*0154*/ 	.word	index@(_ZN2at6native45_GLOBAL__N__efdd3984_12_NLLLoss2d_cu_e9278b4638nll_loss2d_forward_size_average_kernelIfEEvPT_PKS3_)
        /*0158*/ 	.word	0x0000000a


	//----- nvinfo : EIATTR_FRAME_SIZE
	.align		4
.L_110:
        /*015c*/ 	.byte	0x04, 0x11
        /*015e*/ 	.short	(.L_112 - .L_111)
	.align		4
.L_111:
        /*0160*/ 	.word	index@(_ZN2at6native45_GLOBAL__N__efdd3984_12_NLLLoss2d_cu_e9278b4638nll_loss2d_forward_size_average_kernelIfEEvPT_PKS3_)
        /*0164*/ 	.word	0x00000000


	//----- nvinfo : EIATTR_REGCOUNT
	.align		4
.L_112:
        /*0168*/ 	.byte	0x04, 0x2f
        /*016a*/ 	.short	(.L_114 - .L_113)
	.align		4
.L_113:
        /*016c*/ 	.word	index@(_ZN2at6native45_GLOBAL__N__efdd3984_12_NLLLoss2d_cu_e9278b4625nll_loss2d_forward_kernelIfflEEvPT_S4_PKS3_PKlS6_iiil)
        /*0170*/ 	.word	0x00000020


	//----- nvinfo : EIATTR_FRAME_SIZE
	.align		4
.L_114:
        /*0174*/ 	.byte	0x04, 0x11
        /*0176*/ 	.short	(.L_116 - .L_115)
	.align		4
.L_115:
        /*0178*/ 	.word	index@($__internal_13_$__cuda_sm70_shflsync_down_p)
        /*017c*/ 	.word	0x00000000


	//----- nvinfo : EIATTR_FRAME_SIZE
	.align		4
.L_116:
        /*0180*/ 	.byte	0x04, 0x11
        /*0182*/ 	.short	(.L_118 - .L_117)
	.align		4
.L_117:
        /*0184*/ 	.word	index@(_ZN2at6native45_GLOBAL__N__efdd3984_12_NLLLoss2d_cu_e9278b4625nll_loss2d_forward_kernelIfflEEvPT_S4_PKS3_PKlS6_iiil)
        /*0188*/ 	.word	0x00000000


	//----- nvinfo : EIATTR_REGCOUNT
	.align		4
.L_118:
        /*018c*/ 	.byte	0x04, 0x2f
        /*018e*/ 	.short	(.L_120 - .L_119)
	.align		4
.L_119:
        /*0190*/ 	.word	index@(_ZN2at6native45_GLOBAL__N__efdd3984_12_NLLLoss2d_cu_e9278b4625nll_loss2d_forward_kernelIN3c104HalfEfiEEvPT_S6_PKS5_PKlS8_iiil)
        /*0194*/ 	.word	0x0000001b


	//----- nvinfo : EIATTR_FRAME_SIZE
	.align		4
.L_120:
        /*0198*/ 	.byte	0x04, 0x11
        /*019a*/ 	.short	(.L_122 - .L_121)
	.align		4
.L_121:
        /*019c*/ 	.word	index@($__internal_12_$__cuda_sm70_shflsync_down_p)
        /*01a0*/ 	.word	0x00000000


	//----- nvinfo : EIATTR_FRAME_SIZE
	.align		4
.L_122:
        /*01a4*/ 	.byte	0x04, 0x11
        /*01a6*/ 	.short	(.L_124 - .L_123)
	.align		4
.L_123:
        /*01a8*/ 	.word	index@(_ZN2at6native45_GLOBAL__N__efdd3984_12_NLLLoss2d_cu_e9278b4625nll_loss2d_forward_kernelIN3c104HalfEfiEEvPT_S6_PKS5_PKlS8_iiil)
        /*01ac*/ 	.word	0x00000000


	//----- nvinfo : EIATTR_REGCOUNT
	.align		4
.L_124:
        /*01b0*/ 	.byte	0x04, 0x2f
        /*01b2*/ 	.short	(.L_126 - .L_125)
	.align		4
.L_125:
        /*01b4*/ 	.word	index@(_ZN2at6native45_GLOBAL__N__efdd3984_12_NLLLoss2d_cu_e9278b4638nll_loss2d_forward_size_average_kernelIN3c104HalfEEEvPT_PKS5_)
        /*01b8*/ 	.word	0x0000000a


	//----- nvinfo : EIATTR_FRAME_SIZE
	.align		4
.L_126:
        /*01bc*/ 	.byte	0x04, 0x11
        /*01be*/ 	.short	(.L_128 - .L_127)
	.align		4
.L_127:
        /*01c0*/ 	.word	index@(_ZN2at6native45_GLOBAL__N__efdd3984_12_NLLLoss2d_cu_e9278b4638nll_loss2d_forward_size_average_kernelIN3c104HalfEEEvPT_PKS5_)
        /*01c4*/ 	.word	0x00000000


	//----- nvinfo : EIATTR_REGCOUNT
	.align		4
.L_128:
        /*01c8*/ 	.byte	0x04, 0x2f
        /*01ca*/ 	.short	(.L_130 - .L_129)
	.align		4
.L_129:
        /*01cc*/ 	.word	index@(_ZN2at6native45_GLOBAL__N__efdd3984_12_NLLLoss2d_cu_e9278b4625nll_loss2d_forward_kernelIN3c104HalfEflEEvPT_S6_PKS5_PKlS8_iiil)
        /*01d0*/ 	.word	0x00000020


	//----- nvinfo : EIATTR_FRAME_SIZE
	.align		4
.L_130:
        /*01d4*/ 	.byte	0x04, 0x11
        /*01d6*/ 	.short	(.L_132 - .L_131)
	.align		4
.L_131:
        /*01d8*/ 	.word	index@($__internal_11_$__cuda_sm70_shflsync_down_p)
        /*01dc*/ 	.word	0x00000000


	//----- nvinfo : EIATTR_FRAME_SIZE
	.align		4
.L_132:
        /*01e0*/ 	.byte	0x04, 0x11
        /*01e2*/ 	.short	(.L_134 - .L_133)
	.align		4
.L_133:
        /*01e4*/ 	.word	index@(_ZN2at6native45_GLOBAL__N__efdd3984_12_NLLLoss2d_cu_e9278b4625nll_loss2d_forward_kernelIN3c104HalfEflEEvPT_S6_PKS5_PKlS8_iiil)
        /*01e8*/ 	.word	0x00000000


	//----- nvinfo : EIATTR_REGCOUNT
	.align		4
.L_134:
        /*01ec*/ 	.byte	0x04, 0x2f
        /*01ee*/ 	.short	(.L_136 - .L_135)
	.align		4
.L_135:
        /*01f0*/ 	.word	index@(_ZN2at6native45_GLOBAL__N__efdd3984_12_NLLLoss2d_cu_e9278b4625nll_loss2d_forward_kernelIN3c108BFloat16EfiEEvPT_S6_PKS5_PKlS8_iiil)
        /*01f4*/ 	.word	0x0000001b


	//----- nvinfo : EIATTR_FRAME_SIZE
	.align		4
.L_136:
        /*01f8*/ 	.byte	0x04, 0x11
        /*01fa*/ 	.short	(.L_138 - .L_137)
	.align		4
.L_137:
        /*01fc*/ 	.word	index@($__internal_10_$__cuda_sm70_shflsync_down_p)
        /*0200*/ 	.word	0x00000000


	//----- nvinfo : EIATTR_FRAME_SIZE
	.align		4
.L_138:
        /*0204*/ 	.byte	0x04, 0x11
        /*0206*/ 	.short	(.L_140 - .L_139)
	.align		4
.L_139:
        /*0208*/ 	.word	index@(_ZN2at6native45_GLOBAL__N__efdd3984_12_NLLLoss2d_cu_e9278b4625nll_loss2d_forward_kernelIN3c108BFloat16EfiEEvPT_S6_PKS5_PKlS8_iiil)
        /*020c*/ 	.word	0x00000000


	//----- nvinfo : EIATTR_REGCOUNT
	.align		4
.L_140:
        /*0210*/ 	.byte	0x04, 0x2f
        /*0212*/ 	.short	(.L_142 - .L_141)
	.align		4
.L_141:
        /*0214*/ 	.word	index@(_ZN2at6native45_GLOBAL__N__efdd3984_12_NLLLoss2d_cu_e9278b4638nll_loss2d_forward_size_average_kernelIN3c108BFloat16EEEvPT_PKS5_)
        /*0218*/ 	.word	0x0000000a


	//----- nvinfo : EIATTR_FRAME_SIZE
	.align		4
.L_142:
        /*021c*/ 	.byte	0x04, 0x11
        /*021e*/ 	.short	(.L_144 - .L_143)
	.align		4
.L_143:
        /*0220*/ 	.word	index@(_ZN2at6native45_GLOBAL__N__efdd3984_12_NLLLoss2d_cu_e9278b4638nll_loss2d_forward_size_average_kernelIN3c108BFloat16EEEvPT_PKS5_)
        /*0224*/ 	.word	0x00000000


	//----- nvinfo : EIATTR_REGCOUNT
	.align		4
.L_144:
        /*0228*/ 	.byte	0x04, 0x2f
        /*022a*/ 	.short	(.L_146 - .L_145)
	.align		4
.L_145:
        /*022c*/ 	.word	index@(_ZN2at6native45_GLOBAL__N__efdd3984_12_NLLLoss2d_cu_e9278b4625nll_loss2d_forward_kernelIN3c108BFloat16EflEEvPT_S6_PKS5_PKlS8_iiil)
        /*0230*/ 	.word	0x00000020


	//----- nvinfo : EIATTR_FRAME_SIZE
	.align		4
.L_146:
        /*0234*/ 	.byte	0x04, 0x11
        /*0236*/ 	.short	(.L_148 - .L_147)
	.align		4
.L_147:
        /*0238*/ 	.word	index@($__internal_9_$__cuda_sm70_shflsync_down_p)
        /*023c*/ 	.word	0x00000000


	//----- nvinfo : EIATTR_FRAME_SIZE
	.align		4
.L_148:
        /*0240*/ 	.byte	0x04, 0x11
        /*0242*/ 	.short	(.L_150 - .L_149)
	.align		4
.L_149:
        /*0244*/ 	.word	index@(_ZN2at6native45_GLOBAL__N__efdd3984_12_NLLLoss2d_cu_e9278b4625nll_loss2d_forward_kernelIN3c108BFloat16EflEEvPT_S6_PKS5_PKlS8_iiil)
        /*0248*/ 	.word	0x00000000


	//----- nvinfo : EIATTR_REGCOUNT
	.align		4
.L_150:
        /*024c*/ 	.byte	0x04, 0x2f
        /*024e*/ 	.short	(.L_152 - .L_151)
	.align		4
.L_151:
        /*0250*/ 	.word	index@(_ZN2at6native45_GLOBAL__N__efdd3984_12_NLLLoss2d_cu_e9278b4636nll_loss2d_backward_no_reduce_kernelIdEEvlNS_27GenericPackedTensorAccessorIlLm3ENS_16DefaultPtrTraitsElEENS3_IT_Lm3ES4_lEENS3_IS6_Lm4ES4_lEEPKS6_l)
        /*0254*/ 	.word	0x0000001e


	//----- nvinfo : EIATTR_FRAME_SIZE
	.align		4
.L_152:
        /*0258*/ 	.byte	0x04, 0x11
        /*025a*/ 	.short	(.L_154 - .L_153)
	.align		4
.L_153:
        /*025c*/ 	.word	index@($__internal_8_$__cuda_sm20_rem_s64)
        /*0260*/ 	.word	0x00000000


	//----- nvinfo : EIATTR_FRAME_SIZE
	.align		4
.L_154:
        /*0264*/ 	.byte	0x04, 0x11
        /*0266*/ 	.short	(.L_156 - .L_155)
	.align		4
.L_155:
        /*0268*/ 	.word	index@($__internal_7_$__cuda_sm20_div_s64)
        /*026c*/ 	.word	0x00000000


	//----- nvinfo : EIATTR_FRAME_SIZE
	.align		4
.L_156:
        /*0270*/ 	.byte	0x04, 0x11
        /*0272*/ 	.short	(.L_158 - .L_157)
	.align		4
.L_157:
        /*0274*/ 	.word	index@(_ZN2at6native45_GLOBAL__N__efdd3984_12_NLLLoss2d_cu_e9278b4636nll_loss2d_backward_no_reduce_kernelIdEEvlNS_27GenericPackedTensorAccessorIlLm3ENS_16DefaultPtrTraitsElEENS3_IT_Lm3ES4_lEENS3_IS6_Lm4ES4_lEEPKS6_l)
        /*0278*/ 	.word	0x00000000


	//----- nvinfo : EIATTR_REGCOUNT
	.align		4
.L_158:
        /*027c*/ 	.byte	0x04, 0x2f
        /*027e*/ 	.short	(.L_160 - .L_159)
	.align		4
.L_159:
        /*0280*/ 	.word	index@(_ZN2at6native45_GLOBAL__N__efdd3984_12_NLLLoss2d_cu_e9278b4636nll_loss2d_backward_no_reduce_kernelIfEEvlNS_27GenericPackedTensorAccessorIlLm3ENS_16DefaultPtrTraitsElEENS3_IT_Lm3ES4_lEENS3_IS6_Lm4ES4_lEEPKS6_l)
        /*0284*/ 	.word	0x0000001e


	//----- nvinfo : EIATTR_FRAME_SIZE
	.align		4
.L_160:
        /*0288*/ 	.byte	0x04, 0x11
        /*028a*/ 	.short	(.L_162 - .L_161)
	.align		4
.L_161:
        /*028c*/ 	.word	index@($__internal_6_$__cuda_sm20_rem_s64)
        /*0290*/ 	.word	0x00000000


	//----- nvinfo : EIATTR_FRAME_SIZE
	.align		4
.L_162:
        /*0294*/ 	.byte	0x04, 0x11
        /*0296*/ 	.short	(.L_164 - .L_163)
	.align		4
.L_163:
        /*0298*/ 	.word	index@($__internal_5_$__cuda_sm20_div_s64)
        /*029c*/ 	.word	0x00000000


	//----- nvinfo : EIATTR_FRAME_SIZE
	.align		4
.L_164:
        /*02a0*/ 	.byte	0x04, 0x11
        /*02a2*/ 	.short	(.L_166 - .L_165)
	.align		4
.L_165:
        /*02a4*/ 	.word	index@(_ZN2at6native45_GLOBAL__N__efdd3984_12_NLLLoss2d_cu_e9278b4636nll_loss2d_backward_no_reduce_kernelIfEEvlNS_27GenericPackedTensorAccessorIlLm3ENS_16DefaultPtrTraitsElEENS3_IT_Lm3ES4_lEENS3_IS6_Lm4ES4_lEEPKS6_l)
        /*02a8*/ 	.word	0x00000000


	//----- nvinfo : EIATTR_REGCOUNT
	.align		4
.L_166:
        /*02ac*/ 	.byte	0x04, 0x2f
        /*02ae*/ 	.short	(.L_168 - .L_167)
	.align		4
.L_167:
        /*02b0*/ 	.word	index@(_ZN2at6native45_GLOBAL__N__efdd3984_12_NLLLoss2d_cu_e9278b4636nll_loss2d_backward_no_reduce_kernelIN3c104HalfEEEvlNS_27GenericPackedTensorAccessorIlLm3ENS_16DefaultPtrTraitsElEENS5_IT_Lm3ES6_lEENS5_IS8_Lm4ES6_lEEPKS8_l)
        /*02b4*/ 	.word	0x0000001e


	//----- nvinfo : EIATTR_FRAME_SIZE
	.align		4
.L_168:
        /*02b8*/ 	.byte	0x04, 0x11
        /*02ba*/ 	.short	(.L_170 - .L_169)
	.align		4
.L_169:
        /*02bc*/ 	.word	index@($__internal_4_$__cuda_sm20_rem_s64)
        /*02c0*/ 	.word	0x00000000


	//----- nvinfo : EIATTR_FRAME_SIZE
	.align		4
.L_170:
        /*02c4*/ 	.byte	0x04, 0x11
        /*02c6*/ 	.short	(.L_172 - .L_171)
	.align		4
.L_171:
        /*02c8*/ 	.word	index@($__internal_3_$__cuda_sm20_div_s64)
        /*02cc*/ 	.word	0x00000000


	//----- nvinfo : EIATTR_FRAME_SIZE
	.align		4
.L_172:
        /*02d0*/ 	.byte	0x04, 0x11
        /*02d2*/ 	.short	(.L_174 - .L_173)
	.align		4
.L_173:
        /*02d4*/ 	.word	index@(_ZN2at6native45_GLOBAL__N__efdd3984_12_NLLLoss2d_cu_e9278b4636nll_loss2d_backward_no_reduce_kernelIN3c104HalfEEEvlNS_27GenericPackedTensorAccessorIlLm3ENS_16DefaultPtrTraitsElEENS5_IT_Lm3ES6_lEENS5_IS8_Lm4ES6_lEEPKS8_l)
        /*02d8*/ 	.word	0x00000000


	//----- nvinfo : EIATTR_REGCOUNT
	.align		4
.L_174:
        /*02dc*/ 	.byte	0x04, 0x2f
        /*02de*/ 	.short	(.L_176 - .L_175)
	.align		4
.L_175:
        /*02e0*/ 	.word	index@(_ZN2at6native45_GLOBAL__N__efdd3984_12_NLLLoss2d_cu_e9278b4636nll_loss2d_backward_no_reduce_kernelIN3c108BFloat16EEEvlNS_27GenericPackedTensorAccessorIlLm3ENS_16DefaultPtrTraitsElEENS5_IT_Lm3ES6_lEENS5_IS8_Lm4ES6_lEEPKS8_l)
        /*02e4*/ 	.word	0x0000001e


	//----- nvinfo : EIATTR_FRAME_SIZE
	.align		4
.L_176:
        /*02e8*/ 	.byte	0x04, 0x11
        /*02ea*/ 	.short	(.L_178 - .L_177)
	.align		4
.L_177:
        /*02ec*/ 	.word	index@($__internal_2_$__cuda_sm20_rem_s64)
        /*02f0*/ 	.word	0x00000000


	//----- nvinfo : EIATTR_FRAME_SIZE
	.align		4
.L_178:
        /*02f4*/ 	.byte	0x04, 0x11
        /*02f6*/ 	.short	(.L_180 - .L_179)
	.align		4
.L_179:
        /*02f8*/ 	.word	index@($__internal_1_$__cuda_sm20_div_s64)
        /*02fc*/ 	.word	0x00000000


	//----- nvinfo : EIATTR_FRAME_SIZE
	.align		4
.L_180:
        /*0300*/ 	.byte	0x04, 0x11
        /*0302*/ 	.short	(.L_182 - .L_181)
	.align		4
.L_181:
        /*0304*/ 	.word	index@(_ZN2at6native45_GLOBAL__N__efdd3984_12_NLLLoss2d_cu_e9278b4636nll_loss2d_backward_no_reduce_kernelIN3c108BFloat16EEEvlNS_27GenericPackedTensorAccessorIlLm3ENS_16DefaultPtrTraitsElEENS5_IT_Lm3ES6_lEENS5_IS8_Lm4ES6_lEEPKS8_l)
        /*0308*/ 	.word	0x00000000


	//----- nvinfo : EIATTR_REGCOUNT
	.align		4
.L_182:
        /*030c*/ 	.byte	0x04, 0x2f
        /*030e*/ 	.short	(.L_184 - .L_183)
	.align		4
.L_183:
        /*0310*/ 	.word	index@(_ZN2at6native45_GLOBAL__N__efdd3984_12_NLLLoss2d_cu_e9278b4626nll_loss2d_backward_kernelIdEEvPT_PKS3_PKlS6_S6_biiil)
        /*0314*/ 	.word	0x00000020


	//----- nvinfo : EIATTR_FRAME_SIZE
	.align		4
.L_184:
        /*0318*/ 	.byte	0x04, 0x11
        /*031a*/ 	.short	(.L_186 - .L_185)
	.align		4
.L_185:
        /*031c*/ 	.word	index@($__internal_0_$__cuda_sm20_div_rn_f64_full)
        /*0320*/ 	.word	0x00000000


	//----- nvinfo : EIATTR_FRAME_SIZE
	.align		4
.L_186:
        /*0324*/ 	.byte	0x04, 0x11
        /*0326*/ 	.short	(.L_188 - .L_187)
	.align		4
.L_187:
        /*0328*/ 	.word	index@(_ZN2at6native45_GLOBAL__N__efdd3984_12_NLLLoss2d_cu_e9278b4626nll_loss2d_backward_kernelIdEEvPT_PKS3_PKlS6_S6_biiil)
        /*032c*/ 	.word	0x00000000


	//----- nvinfo : EIATTR_REGCOUNT
	.align		4
.L_188:
        /*0330*/ 	.byte	0x04, 0x2f
        /*0332*/ 	.short	(.L_190 - .L_189)
	.align		4
.L_189:
        /*0334*/ 	.word	index@(_ZN2at6native45_GLOBAL__N__efdd3984_12_NLLLoss2d_cu_e9278b4626nll_loss2d_backward_kernelIfEEvPT_PKS3_PKlS6_S6_biiil)
        /*0338*/ 	.word	0x0000001e


	//----- nvinfo : EIATTR_FRAME_SIZE
	.align		4
.L_190:
        /*033c*/ 	.byte	0x04, 0x11
        /*033e*/ 	.short	(.L_192 - .L_191)
	.align		4
.L_191:
        /*0340*/ 	.word	index@(_ZN2at6native45_GLOBAL__N__efdd3984_12_NLLLoss2d_cu_e9278b4626nll_loss2d_backward_kernelIfEEvPT_PKS3_PKlS6_S6_biiil)
        /*0344*/ 	.word	0x00000000


	//----- nvinfo : EIATTR_REGCOUNT
	.align		4
.L_192:
        /*0348*/ 	.byte	0x04, 0x2f
        /*034a*/ 	.short	(.L_194 - .L_193)
	.align		4
.L_193:
        /*034c*/ 	.word	index@(_ZN2at6native45_GLOBAL__N__efdd3984_12_NLLLoss2d_cu_e9278b4626nll_loss2d_backward_kernelIN3c104HalfEEEvPT_PKS5_PKlS8_S8_biiil)
        /*0350*/ 	.word	0x0000001e


	//----- nvinfo : EIATTR_FRAME_SIZE
	.align		4
.L_194:
        /*0354*/ 	.byte	0x04, 0x11
        /*0356*/ 	.short	(.L_196 - .L_195)
	.align		4
.L_195:
        /*0358*/ 	.word	index@(_ZN2at6native45_GLOBAL__N__efdd3984_12_NLLLoss2d_cu_e9278b4626nll_loss2d_backward_kernelIN3c104HalfEEEvPT_PKS5_PKlS8_S8_biiil)
        /*035c*/ 	.word	0x00000000


	//----- nvinfo : EIATTR_REGCOUNT
	.align		4
.L_196:
        /*0360*/ 	.byte	0x04, 0x2f
        /*0362*/ 	.short	(.L_198 - .L_197)
	.align		4
.L_197:
        /*0364*/ 	.word	index@(_ZN2at6native45_GLOBAL__N__efdd3984_12_NLLLoss2d_cu_e9278b4626nll_loss2d_backward_kernelIN3c108BFloat16EEEvPT_PKS5_PKlS8_S8_biiil)
        /*0368*/ 	.word	0x0000001e


	//----- nvinfo : EIATTR_FRAME_SIZE
	.align		4
.L_198:
        /*036c*/ 	.byte	0x04, 0x11
        /*036e*/ 	.short	(.L_200 - .L_199)
	.align		4
.L_199:
        /*0370*/ 	.word	index@(_ZN2at6native45_GLOBAL__N__efdd3984_12_NLLLoss2d_cu_e9278b4626nll_loss2d_backward_kernelIN3c108BFloat16EEEvPT_PKS5_PKlS8_S8_biiil)
        /*0374*/ 	.word	0x00000000


	//----- nvinfo : EIATTR_MIN_STACK_SIZE
	.align		4
.L_200:
        /*0378*/ 	.byte	0x04, 0x12
        /*037a*/ 	.short	(.L_202 - .L_201)
	.align		4
.L_201:
        /*037c*/ 	.word	index@(_ZN2at6native45_GLOBAL__N__efdd3984_12_NLLLoss2d_cu_e9278b4626nll_loss2d_backward_kernelIN3c108BFloat16EEEvPT_PKS5_PKlS8_S8_biiil)
        /*0380*/ 	.word	0x00000000


	//----- nvinfo : EIATTR_MIN_STACK_SIZE
	.align		4
.L_202:
        /*0384*/ 	.byte	0x04, 0x12
        /*0386*/ 	.short	(.L_204 - .L_203)
	.align		4
.L_203:
        /*0388*/ 	.word	index@(_ZN2at6native45_GLOBAL__N__efdd3984_12_NLLLoss2d_cu_e9278b4626nll_loss2d_backward_kernelIN3c104HalfEEEvPT_PKS5_PKlS8_S8_biiil)
        /*038c*/ 	.word	0x00000000


	//----- nvinfo : EIATTR_MIN_STACK_SIZE
	.align		4
.L_204:
        /*0390*/ 	.byte	0x04, 0x12
        /*0392*/ 	.short	(.L_206 - .L_205)
	.align		4
.L_205:
        /*0394*/ 	.word	index@(_ZN2at6native45_GLOBAL__N__efdd3984_12_NLLLoss2d_cu_e9278b4626nll_loss2d_backward_kernelIfEEvPT_PKS3_PKlS6_S6_biiil)
        /*0398*/ 	.word	0x00000000


	//----- nvinfo : EIATTR_MIN_STACK_SIZE
	.align		4
.L_206:
        /*039c*/ 	.byte	0x04, 0x12
        /*039e*/ 	.short	(.L_208 - .L_207)
	.align		4
.L_207:
        /*03a0*/ 	.word	index@(_ZN2at6native45_GLOBAL__N__efdd3984_12_NLLLoss2d_cu_e9278b4626nll_loss2d_backward_kernelIdEEvPT_PKS3_PKlS6_S6_biiil)
        /*03a4*/ 	.word	0x00000000


	//----- nvinfo : EIATTR_MIN_STACK_SIZE
	.align		4
.L_208:
        /*03a8*/ 	.byte	0x04, 0x12
        /*03aa*/ 	.short	(.L_210 - .L_209)
	.align		4
.L_209:
        /*03ac*/ 	.word	index@(_ZN2at6native45_GLOBAL__N__efdd3984_12_NLLLoss2d_cu_e9278b4636nll_loss2d_backward_no_reduce_kernelIN3c108BFloat16EEEvlNS_27GenericPackedTensorAccessorIlLm3ENS_16DefaultPtrTraitsElEENS5_IT_Lm3ES6_lEENS5_IS8_Lm4ES6_lEEPKS8_l)
        /*03b0*/ 	.word	0x00000000


	//----- nvinfo : EIATTR_MIN_STACK_SIZE
	.align		4
.L_210:
        /*03b4*/ 	.byte	0x04, 0x12
        /*03b6*/ 	.short	(.L_212 - .L_211)
	.align		4
.L_211:
        /*03b8*/ 	.word	index@(_ZN2at6native45_GLOBAL__N__efdd3984_12_NLLLoss2d_cu_e9278b4636nll_loss2d_backward_no_reduce_kernelIN3c104HalfEEEvlNS_27GenericPackedTensorAccessorIlLm3ENS_16DefaultPtrTraitsElEENS5_IT_Lm3ES6_lEENS5_IS8_Lm4ES6_lEEPKS8_l)
        /*03bc*/ 	.word	0x00000000


	//----- nvinfo : EIATTR_MIN_STACK_SIZE
	.align		4
.L_212:
        /*03c0*/ 	.byte	0x04, 0x12
        /*03c2*/ 	.short	(.L_214 - .L_213)
	.align		4
.L_213:
        /*03c4*/ 	.word	index@(_ZN2at6native45_GLOBAL__N__efdd3984_12_NLLLoss2d_cu_e9278b4636nll_loss2d_backward_no_reduce_kernelIfEEvlNS_27GenericPackedTensorAccessorIlLm3ENS_16DefaultPtrTraitsElEENS3_IT_Lm3ES4_lEENS3_IS6_Lm4ES4_lEEPKS6_l)
        /*03c8*/ 	.word	0x00000000


	//----- nvinfo : EIATTR_MIN_STACK_SIZE
	.align		4
.L_214:
        /*03cc*/ 	.byte	0x04, 0x12
        /*03ce*/ 	.short	(.L_216 - .L_215)
	.align		4
.L_215:
        /*03d0*/ 	.word	index@(_ZN2at6native45_GLOBAL__N__efdd3984_12_NLLLoss2d_cu_e9278b4636nll_loss2d_backward_no_reduce_kernelIdEEvlNS_27GenericPackedTensorAccessorIlLm3ENS_16DefaultPtrTraitsElEENS3_IT_Lm3ES4_lEENS3_IS6_Lm4ES4_lEEPKS6_l)
        /*03d4*/ 	.word	0x00000000


	//----- nvinfo : EIATTR_MIN_STACK_SIZE
	.align		4
.L_216:
        /*03d8*/ 	.byte	0x04, 0x12
        /*03da*/ 	.short	(.L_218 - .L_217)
	.align		4
.L_217:
        /*03dc*/ 	.word	index@(_ZN2at6native45_GLOBAL__N__efdd3984_12_NLLLoss2d_cu_e9278b4625nll_loss2d_forward_kernelIN3c108BFloat16EflEEvPT_S6_PKS5_PKlS8_iiil)
        /*03e0*/ 	.word	0x00000000


	//----- nvinfo : EIATTR_MIN_STACK_SIZE
	.align		4
.L_218:
        /*03e4*/ 	.byte	0x04, 0x12
        /*03e6*/ 	.short	(.L_220 - .L_219)
	.align		4
.L_219:
        /*03e8*/ 	.word	index@(_ZN2at6native45_GLOBAL__N__efdd3984_12_NLLLoss2d_cu_e9278b4638nll_loss2d_forward_size_average_kernelIN3c108BFloat16EEEvPT_PKS5_)
        /*03ec*/ 	.word	0x00000000


	//----- nvinfo : EIATTR_MIN_STACK_SIZE
	.align		4
.L_220:
        /*03f0*/ 	.byte	0x04, 0x12
        /*03f2*/ 	.short	(.L_222 - .L_221)
	.align		4
.L_221:
        /*03f4*/ 	.word	index@(_ZN2at6native45_GLOBAL__N__efdd3984_12_NLLLoss2d_cu_e9278b4625nll_loss2d_forward_kernelIN3c108BFloat16EfiEEvPT_S6_PKS5_PKlS8_iiil)
        /*03f8*/ 	.word	0x00000000


	//----- nvinfo : EIATTR_MIN_STACK_SIZE
	.align		4
.L_222:
        /*03fc*/ 	.byte	0x04, 0x12
        /*03fe*/ 	.short	(.L_224 - .L_223)
	.align		4
.L_223:
        /*0400*/ 	.word	index@(_ZN2at6native45_GLOBAL__N__efdd3984_12_NLLLoss2d_cu_e9278b4625nll_loss2d_forward_kernelIN3c104HalfEflEEvPT_S6_PKS5_PKlS8_iiil)
        /*0404*/ 	.word	0x00000000


	//----- nvinfo : EIATTR_MIN_STACK_SIZE
	.align		4
.L_224:
        /*0408*/ 	.byte	0x04, 0x12
        /*040a*/ 	.short	(.L_226 - .L_225)
	.align		4
.L_225:
        /*040c*/ 	.word	index@(_ZN2at6native45_GLOBAL__N__efdd3984_12_NLLLoss2d_cu_e9278b4638nll_loss2d_forward_size_average_kernelIN3c104HalfEEEvPT_PKS5_)
        /*0410*/ 	.word	0x00000000


	//----- nvinfo : EIATTR_MIN_STACK_SIZE
	.align		4
.L_226:
        /*0414*/ 	.byte	0x04, 0x12
        /*0416*/ 	.short	(.L_228 - .L_227)
	.align		4
.L_227:
        /*0418*/ 	.word	index@(_ZN2at6native45_GLOBAL__N__efdd3984_12_NLLLoss2d_cu_e9278b4625nll_loss2d_forward_kernelIN3c104HalfEfiEEvPT_S6_PKS5_PKlS8_iiil)
        /*041c*/ 	.word	0x00000000


	//----- nvinfo : EIATTR_MIN_STACK_SIZE
	.align		4
.L_228:
        /*0420*/ 	.byte	0x04, 0x12
        /*0422*/ 	.short	(.L_230 - .L_229)
	.align		4
.L_229:
        /*0424*/ 	.word	index@(_ZN2at6native45_GLOBAL__N__efdd3984_12_NLLLoss2d_cu_e9278b4625nll_loss2d_forward_kernelIfflEEvPT_S4_PKS3_PKlS6_iiil)
        /*0428*/ 	.word	0x00000000


	//----- nvinfo : EIATTR_MIN_STACK_SIZE
	.align		4
.L_230:
        /*042c*/ 	.byte	0x04, 0x12
        /*042e*/ 	.short	(.L_232 - .L_231)
	.align		4
.L_231:
        /*0430*/ 	.word	index@(_ZN2at6native45_GLOBAL__N__efdd3984_12_NLLLoss2d_cu_e9278b4638nll_loss2d_forward_size_average_kernelIfEEvPT_PKS3_)
        /*0434*/ 	.word	0x00000000


	//----- nvinfo : EIATTR_MIN_STACK_SIZE
	.align		4
.L_232:
        /*0438*/ 	.byte	0x04, 0x12
        /*043a*/ 	.short	(.L_234 - .L_233)
	.align		4
.L_233:
        /*043c*/ 	.word	index@(_ZN2at6native45_GLOBAL__N__efdd3984_12_NLLLoss2d_cu_e9278b4625nll_loss2d_forward_kernelIffiEEvPT_S4_PKS3_PKlS6_iiil)
        /*0440*/ 	.word	0x00000000


	//----- nvinfo : EIATTR_MIN_STACK_SIZE
	.align		4
.L_234:
        /*0444*/ 	.byte	0x04, 0x12
        /*0446*/ 	.short	(.L_236 - .L_235)
	.align		4
.L_235:
        /*0448*/ 	.word	index@(_ZN2at6native45_GLOBAL__N__efdd3984_12_NLLLoss2d_cu_e9278b4625nll_loss2d_forward_kernelIddlEEvPT_S4_PKS3_PKlS6_iiil)
        /*044c*/ 	.word	0x00000000


	//----- nvinfo : EIATTR_MIN_STACK_SIZE
	.align		4
.L_236:
        /*0450*/ 	.byte	0x04, 0x12
        /*0452*/ 	.short	(.L_238 - .L_237)
	.align		4
.L_237:
        /*0454*/ 	.word	index@(_ZN2at6native45_GLOBAL__N__efdd3984_12_NLLLoss2d_cu_e9278b4638nll_loss2d_forward_size_average_kernelIdEEvPT_PKS3_)
        /*0458*/ 	.word	0x00000000


	//----- nvinfo : EIATTR_MIN_STACK_SIZE
	.align		4
.L_238:
        /*045c*/ 	.byte	0x04, 0x12
        /*045e*/ 	.short	(.L_240 - .L_239)
	.align		4
.L_239:
        /*0460*/ 	.word	index@(_ZN2at6native45_GLOBAL__N__efdd3984_12_NLLLoss2d_cu_e9278b4625nll_loss2d_forward_kernelIddiEEvPT_S4_PKS3_PKlS6_iiil)
        /*0464*/ 	.word	0x00000000


	//----- nvinfo : EIATTR_MIN_STACK_SIZE
	.align		4
.L_240:
        /*0468*/ 	.byte	0x04, 0x12
        /*046a*/ 	.short	(.L_242 - .L_241)
	.align		4
.L_241:
        /*046c*/ 	.word	index@(_ZN2at6native45_GLOBAL__N__efdd3984_12_NLLLoss2d_cu_e9278b4635nll_loss2d_forward_no_reduce_kernelIN3c108BFloat16EEEvlNS_27GenericPackedTensorAccessorIT_Lm4ENS_16DefaultPtrTraitsElEENS5_IlLm3ES7_lEENS5_IS6_Lm3ES7_lEEPKS6_l)
        /*0470*/ 	.word	0x00000000


	//----- nvinfo : EIATTR_MIN_STACK_SIZE
	.align		4
.L_242:
        /*0474*/ 	.byte	0x04, 0x12
        /*0476*/ 	.short	(.L_244 - .L_243)
	.align		4
.L_243:
        /*0478*/ 	.word	index@(_ZN2at6native45_GLOBAL__N__efdd3984_12_NLLLoss2d_cu_e9278b4635nll_loss2d_forward_no_reduce_kernelIN3c104HalfEEEvlNS_27GenericPackedTensorAccessorIT_Lm4ENS_16DefaultPtrTraitsElEENS5_IlLm3ES7_lEENS5_IS6_Lm3ES7_lEEPKS6_l)
        /*047c*/ 	.word	0x00000000


	//----- nvinfo : EIATTR_MIN_STACK_SIZE
	.align		4
.L_244:
        /*0480*/ 	.byte	0x04, 0x12
        /*0482*/ 	.short	(.L_246 - .L_245)
	.align		4
.L_245:
        /*0484*/ 	.word	index@(_ZN2at6native45_GLOBAL__N__efdd3984_12_NLLLoss2d_cu_e9278b4635nll_loss2d_forward_no_reduce_kernelIfEEvlNS_27GenericPackedTensorAccessorIT_Lm4ENS_16DefaultPtrTraitsElEENS3_IlLm3ES5_lEENS3_IS4_Lm3ES5_lEEPKS4_l)
        /*0488*/ 	.word	0x00000000


	//----- nvinfo : EIATTR_MIN_STACK_SIZE
	.align		4
.L_246:
        /*048c*/ 	.byte	0x04, 0x12
        /*048e*/ 	.short	(.L_248 - .L_247)
	.align		4
.L_247:
        /*0490*/ 	.word	index@(_ZN2at6native45_GLOBAL__N__efdd3984_12_NLLLoss2d_cu_e9278b4635nll_loss2d_forward_no_reduce_kernelIdEEvlNS_27GenericPackedTensorAccessorIT_Lm4ENS_16DefaultPtrTraitsElEENS3_IlLm3ES5_lEENS3_IS4_Lm3ES5_lEEPKS4_l)
        /*0494*/ 	.word	0x00000000
.L_248:


//--------------------- .nv.info._ZN2at6native45_GLOBAL__N__efdd3984_12_NLLLoss2d_cu_e9278b4626nll_loss2d_backward_kernelIN3c108BFloat16EEEvPT_PKS5_PKlS8_S8_biiil --------------------------
	.section	.nv.info._ZN2at6native45_GLOBAL__N__efdd3984_12_NLLLoss2d_cu_e9278b4626nll_loss2d_backward_kernelIN3c108BFloat16EEEvPT_PKS5_PKlS8_S8_biiil,"",@"SHT_CUDA_INFO"
	.sectionflags	@""
	.align	4


	//----- nvinfo : EIATTR_CUDA_API_VERSION
	.align		4
        /*0000*/ 	.byte	0x04, 0x37
        /*0002*/ 	.short	(.L_250 - .L_249)
.L_249:
        /*0004*/ 	.word	0x00000082


	//----- nvinfo : EIATTR_SW2861232_WAR
	.align		4
.L_250:
        /*0008*/ 	.byte	0x01, 0x35
	.zero		2


	//----- nvinfo : EIATTR_PARAM_CBANK
	.align		4
        /*000c*/ 	.byte	0x04, 0x0a
        /*000e*/ 	.short	(.L_252 - .L_251)
	.align		4
.L_251:
        /*0010*/ 	.word	index@(.nv.constant0._ZN2at6native45_GLOBAL__N__efdd3984_12_NLLLoss2d_cu_e9278b4626nll_loss2d_backward_kernelIN3c108BFloat16EEEvPT_PKS5_PKlS8_S8_biiil)
        /*0014*/ 	.short	0x0160
        /*0016*/ 	.short	0x0040


	//----- nvinfo : EIATTR_CBANK_PARAM_SIZE
	.align		4
.L_252:
        /*0018*/ 	.byte	0x03, 0x19
        /*001a*/ 	.short	0x0040


	//----- nvinfo : EIATTR_KPARAM_INFO
	.align		4
        /*001c*/ 	.byte	0x04, 0x17
        /*001e*/ 	.short	(.L_254 - .L_253)
.L_253:
        /*0020*/ 	.word	0x00000000
        /*0024*/ 	.short	0x0009
        /*0026*/ 	.short	0x0038
        /*0028*/ 	.byte	0x00, 0xf0, 0x21, 0x00


	//----- nvinfo : EIATTR_KPARAM_INFO
	.align		4
.L_254:
        /*002c*/ 	.byte	0x04, 0x17
        /*002e*/ 	.short	(.L_256 - .L_255)
.L_255:
        /*0030*/ 	.word	0x00000000
        /*0034*/ 	.short	0x0008
        /*0036*/ 	.short	0x0034
        /*0038*/ 	.byte	0x00, 0xf0, 0x11, 0x00


	//----- nvinfo : EIATTR_KPARAM_INFO
	.align		4
.L_256:
        /*003c*/ 	.byte	0x04, 0x17
        /*003e*/ 	.short	(.L_258 - .L_257)
.L_257:
        /*0040*/ 	.word	0x00000000
        /*0044*/ 	.short	0x0007
        /*0046*/ 	.short	0x0030
        /*0048*/ 	.byte	0x00, 0xf0, 0x11, 0x00


	//----- nvinfo : EIATTR_KPARAM_INFO
	.align		4
.L_258:
        /*004c*/ 	.byte	0x04, 0x17
        /*004e*/ 	.short	(.L_260 - .L_259)
.L_259:
        /*0050*/ 	.word	0x00000000
        /*0054*/ 	.short	0x0006
        /*0056*/ 	.short	0x002c
        /*0058*/ 	.byte	0x00, 0xf0, 0x11, 0x00


	//----- nvinfo : EIATTR_KPARAM_INFO
	.align		4
.L_260:
        /*005c*/ 	.byte	0x04, 0x17
        /*005e*/ 	.short	(.L_262 - .L_261)
.L_261:
        /*0060*/ 	.word	0x00000000
        /*0064*/ 	.short	0x0005
        /*0066*/ 	.short	0x0028
        /*0068*/ 	.byte	0x00, 0xf0, 0x05, 0x00


	//----- nvinfo : EIATTR_KPARAM_INFO
	.align		4
.L_262:
        /*006c*/ 	.byte	0x04, 0x17
        /*006e*/ 	.short	(.L_264 - .L_263)
.L_263:
        /*0070*/ 	.word	0x00000000
        /*0074*/ 	.short	0x0004
        /*0076*/ 	.short	0x0020
        /*0078*/ 	.byte	0x00, 0xf0, 0x21, 0x00


	//----- nvinfo : EIATTR_KPARAM_INFO
	.align		4
.L_264:
        /*007c*/ 	.byte	0x04, 0x17
        /*007e*/ 	.short	(.L_266 - .L_265)
.L_265:
        /*0080*/ 	.word	0x00000000
        /*0084*/ 	.short	0x0003
        /*0086*/ 	.short	0x0018
        /*0088*/ 	.byte	0x00, 0xf0, 0x21, 0x00


	//----- nvinfo : EIATTR_KPARAM_INFO
	.align		4
.L_266:
        /*008c*/ 	.byte	0x04, 0x17
        /*008e*/ 	.short	(.L_268 - .L_267)
.L_267:
        /*0090*/ 	.word	0x00000000
        /*0094*/ 	.short	0x0002
        /*0096*/ 	.short	0x0010
        /*0098*/ 	.byte	0x00, 0xf0, 0x21, 0x00


	//----- nvinfo : EIATTR_KPARAM_INFO
	.align		4
.L_268:
        /*009c*/ 	.byte	0x04, 0x17
        /*009e*/ 	.short	(.L_270 - .L_269)
.L_269:
        /*00a0*/ 	.word	0x00000000
        /*00a4*/ 	.short	0x0001
        /*00a6*/ 	.short	0x0008
        /*00a8*/ 	.byte	0x00, 0xf0, 0x21, 0x00


	//----- nvinfo : EIATTR_KPARAM_INFO
	.align		4
.L_270:
        /*00ac*/ 	.byte	0x04, 0x17
        /*00ae*/ 	.short	(.L_272 - .L_271)
.L_271:
        /*00b0*/ 	.word	0x00000000
        /*00b4*/ 	.short	0x0000
        /*00b6*/ 	.short	0x0000
        /*00b8*/ 	.byte	0x00, 0xf0, 0x21, 0x00


	//----- nvinfo : EIATTR_MAXREG_COUNT
	.align		4
.L_272:
        /*00bc*/ 	.byte	0x03, 0x1b
        /*00be*/ 	.short	0x0040


	//----- nvinfo : EIATTR_EXTERNS
	.align		4
        /*00c0*/ 	.byte	0x04, 0x0f
        /*00c2*/ 	.short	(.L_274 - .L_273)


	//   ....[0]....
	.align		4
.L_273:
        /*00c4*/ 	.word	index@(__assertfail)


	//----- nvinfo : EIATTR_MERCURY_ISA_VERSION
	.align		4
.L_274:
        /*00c8*/ 	.byte	0x03, 0x5f
        /*00ca*/ 	.short	0x0000


	//----- nvinfo : EIATTR_SYSCALL_OFFSETS
	.align		4
        /*00cc*/ 	.byte	0x04, 0x46
        /*00ce*/ 	.short	(.L_276 - .L_275)


	//   ....[0]....
.L_275:
        /*00d0*/ 	.word	0x000005a0


	//   ....[1]....
        /*00d4*/ 	.word	0x00000760


	//   ....[2]....
        /*00d8*/ 	.word	0x00000af0


	//   ....[3]....
        /*00dc*/ 	.word	0x00000cc0


	//----- nvinfo : EIATTR_EXIT_INSTR_OFFSETS
	.align		4
.L_276:
        /*00e0*/ 	.byte	0x04, 0x1c
        /*00e2*/ 	.short	(.L_278 - .L_277)


	//   ....[0]....
.L_277:
        /*00e4*/ 	.word	0x00000290


	//   ....[1]....
        /*00e8*/ 	.word	0x00000880


	//   ....[2]....
        /*00ec*/ 	.word	0x00000d80


	//----- nvinfo : EIATTR_MAX_THREADS
	.align		4
.L_278:
        /*00f0*/ 	.byte	0x04, 0x05
        /*00f2*/ 	.short	(.L_280 - .L_279)
.L_279:
        /*00f4*/ 	.word	0x00000400
        /*00f8*/ 	.word	0x00000001
        /*00fc*/ 	.word	0x00000001


	//----- nvinfo : EIATTR_CRS_STACK_SIZE
	.align		4
.L_280:
        /*0100*/ 	.byte	0x04, 0x1e
        /*0102*/ 	.short	(.L_282 - .L_281)
.L_281:
        /*0104*/ 	.word	0x00000000
.L_282:


//--------------------- .nv.info._ZN2at6native45_GLOBAL__N__efdd3984_12_NLLLoss2d_cu_e9278b4626nll_loss2d_backward_kernelIN3c104HalfEEEvPT_PKS5_PKlS8_S8_biiil --------------------------
	.section	.nv.info._ZN2at6native45_GLOBAL__N__efdd3984_12_NLLLoss2d_cu_e9278b4626nll_loss2d_backward_kernelIN3c104HalfEEEvPT_PKS5_PKlS8_S8_biiil,"",@"SHT_CUDA_INFO"
	.sectionflags	@""
	.align	4


	//----- nvinfo : EIATTR_CUDA_API_VERSION
	.align		4
        /*0000*/ 	.byte	0x04, 0x37
        /*0002*/ 	.short	(.L_284 - .L_283)
.L_283:
        /*0004*/ 	.word	0x00000082


	//----- nvinfo : EIATTR_SW2861232_WAR
	.align		4
.L_284:
        /*0008*/ 	.byte	0x01, 0x35
	.zero		2


	//----- nvinfo : EIATTR_PARAM_CBANK
	.align		4
        /*000c*/ 	.byte	0x04, 0x0a
        /*000e*/ 	.short	(.L_286 - .L_285)
	.align		4
.L_285:
        /*0010*/ 	.word	index@(.nv.constant0._ZN2at6native45_GLOBAL__N__efdd3984_12_NLLLoss2d_cu_e9278b4626nll_loss2d_backward_kernelIN3c104HalfEEEvPT_PKS5_PKlS8_S8_biiil)
        /*0014*/ 	.short	0x0160
        /*0016*/ 	.short	0x0040


	//----- nvinfo : EIATTR_CBANK_PARAM_SIZE
	.align		4
.L_286:
        /*0018*/ 	.byte	0x03, 0x19
        /*001a*/ 	.short	0x0040


	//----- nvinfo : EIATTR_KPARAM_INFO
	.align		4
        /*001c*/ 	.byte	0x04, 0x17
        /*001e*/ 	.short	(.L_288 - .L_287)
.L_287:
        /*0020*/ 	.word	0x00000000
        /*0024*/ 	.short	0x0009
        /*0026*/ 	.short	0x0038
        /*0028*/ 	.byte	0x00, 0xf0, 0x21, 0x00


	//----- nvinfo : EIATTR_KPARAM_INFO
	.align		4
.L_288:
        /*002c*/ 	.byte	0x04, 0x17
        /*002e*/ 	.short	(.L_290 - .L_289)
.L_289:
        /*0030*/ 	.word	0x00000000
        /*0034*/ 	.short	0x0008
        /*0036*/ 	.short	0x0034
        /*0038*/ 	.byte	0x00, 0xf0, 0x11, 0x00


	//----- nvinfo : EIATTR_KPARAM_INFO
	.align		4
.L_290:
        /*003c*/ 	.byte	0x04, 0x17
        /*003e*/ 	.short	(.L_292 - .L_291)
.L_291:
        /*0040*/ 	.word	0x00000000
        /*0044*/ 	.short	0x0007
        /*0046*/ 	.short	0x0030
        /*0048*/ 	.byte	0x00, 0xf0, 0x11, 0x00


	//----- nvinfo : EIATTR_KPARAM_INFO
	.align		4
.L_292:
        /*004c*/ 	.byte	0x04, 0x17
        /*004e*/ 	.short	(.L_294 - .L_293)
.L_293:
        /*0050*/ 	.word	0x00000000
        /*0054*/ 	.short	0x0006
        /*0056*/ 	.short	0x002c
        /*0058*/ 	.byte	0x00, 0xf0, 0x11, 0x00


	//----- nvinfo : EIATTR_KPARAM_INFO
	.align		4
.L_294:
        /*005c*/ 	.byte	0x04, 0x17
        /*005e*/ 	.short	(.L_296 - .L_295)
.L_295:
        /*0060*/ 	.word	0x00000000
        /*0064*/ 	.short	0x0005
        /*0066*/ 	.short	0x0028
        /*0068*/ 	.byte	0x00, 0xf0, 0x05, 0x00


	//----- nvinfo : EIATTR_KPARAM_INFO
	.align		4
.L_296:
        /*006c*/ 	.byte	0x04, 0x17
        /*006e*/ 	.short	(.L_298 - .L_297)
.L_297:
        /*0070*/ 	.word	0x00000000
        /*0074*/ 	.short	0x0004
        /*0076*/ 	.short	0x0020
        /*0078*/ 	.byte	0x00, 0xf0, 0x21, 0x00


	//----- nvinfo : EIATTR_KPARAM_INFO
	.align		4
.L_298:
        /*007c*/ 	.byte	0x04, 0x17
        /*007e*/ 	.short	(.L_300 - .L_299)
.L_299:
        /*0080*/ 	.word	0x00000000
        /*0084*/ 	.short	0x0003
        /*0086*/ 	.short	0x0018
        /*0088*/ 	.byte	0x00, 0xf0, 0x21, 0x00


	//----- nvinfo : EIATTR_KPARAM_INFO
	.align		4
.L_300:
        /*008c*/ 	.byte	0x04, 0x17
        /*008e*/ 	.short	(.L_302 - .L_301)
.L_301:
        /*0090*/ 	.word	0x00000000
        /*0094*/ 	.short	0x0002
        /*0096*/ 	.short	0x0010
        /*0098*/ 	.byte	0x00, 0xf0, 0x21, 0x00


	//----- nvinfo : EIATTR_KPARAM_INFO
	.align		4
.L_302:
        /*009c*/ 	.byte	0x04, 0x17
        /*009e*/ 	.short	(.L_304 - .L_303)
.L_303:
        /*00a0*/ 	.word	0x00000000
        /*00a4*/ 	.short	0x0001
        /*00a6*/ 	.short	0x0008
        /*00a8*/ 	.byte	0x00, 0xf0, 0x21, 0x00


	//----- nvinfo : EIATTR_KPARAM_INFO
	.align		4
.L_304:
        /*00ac*/ 	.byte	0x04, 0x17
        /*00ae*/ 	.short	(.L_306 - .L_305)
.L_305:
        /*00b0*/ 	.word	0x00000000
        /*00b4*/ 	.short	0x0000
        /*00b6*/ 	.short	0x0000
        /*00b8*/ 	.byte	0x00, 0xf0, 0x21, 0x00


	//----- nvinfo : EIATTR_MAXREG_COUNT
	.align		4
.L_306:
        /*00bc*/ 	.byte	0x03, 0x1b
        /*00be*/ 	.short	0x0040


	//----- nvinfo : EIATTR_EXTERNS
	.align		4
        /*00c0*/ 	.byte	0x04, 0x0f
        /*00c2*/ 	.short	(.L_308 - .L_307)


	//   ....[0]....
	.align		4
.L_307:
        /*00c4*/ 	.word	index@(__assertfail)


	//----- nvinfo : EIATTR_MERCURY_ISA_VERSION
	.align		4
.L_308:
        /*00c8*/ 	.byte	0x03, 0x5f
        /*00ca*/ 	.short	0x0000


	//----- nvinfo : EIATTR_SYSCALL_OFFSETS
	.align		4
        /*00cc*/ 	.byte	0x04, 0x46
        /*00ce*/ 	.short	(.L_310 - .L_309)


	//   ....[0]....
.L_309:
        /*00d0*/ 	.word	0x00000590


	//   ....[1]....
        /*00d4*/ 	.word	0x00000750


	//   ....[2]....
        /*00d8*/ 	.word	0x00000ae0


	//   ....[3]....
        /*00dc*/ 	.word	0x00000cb0


	//----- nvinfo : EIATTR_EXIT_INSTR_OFFSETS
	.align		4
.L_310:
        /*00e0*/ 	.byte	0x04, 0x1c
        /*00e2*/ 	.short	(.L_312 - .L_311)


	//   ....[0]....
.L_311:
        /*00e4*/ 	.word	0x00000270


	//   ....[1]....
        /*00e8*/ 	.word	0x00000870


	//   ....[2]....
        /*00ec*/ 	.word	0x00000d70


	//----- nvinfo : EIATTR_MAX_THREADS
	.align		4
.L_312:
        /*00f0*/ 	.byte	0x04, 0x05
        /*00f2*/ 	.short	(.L_314 - .L_313)
.L_313:
        /*00f4*/ 	.word	0x00000400
        /*00f8*/ 	.word	0x00000001
        /*00fc*/ 	.word	0x00000001


	//----- nvinfo : EIATTR_CRS_STACK_SIZE
	.align		4
.L_314:
        /*0100*/ 	.byte	0x04, 0x1e
        /*0102*/ 	.short	(.L_316 - .L_315)
.L_315:
        /*0104*/ 	.word	0x00000000
.L_316:


//--------------------- .nv.info._ZN2at6native45_GLOBAL__N__efdd3984_12_NLLLoss2d_cu_e9278b4626nll_loss2d_backward_kernelIfEEvPT_PKS3_PKlS6_S6_biiil --------------------------
	.section	.nv.info._ZN2at6native45_GLOBAL__N__efdd3984_12_NLLLoss2d_cu_e9278b4626nll_loss2d_backward_kernelIfEEvPT_PKS3_PKlS6_S6_biiil,"",@"SHT_CUDA_INFO"
	.sectionflags	@""
	.align	4


	//----- nvinfo : EIATTR_CUDA_API_VERSION
	.align		4
        /*0000*/ 	.byte	0x04, 0x37
        /*0002*/ 	.short	(.L_318 - .L_317)
.L_317:
        /*0004*/ 	.word	0x00000082


	//----- nvinfo : EIATTR_SW2861232_WAR
	.align		4
.L_318:
        /*0008*/ 	.byte	0x01, 0x35
	.zero		2


	//----- nvinfo : EIATTR_PARAM_CBANK
	.align		4
        /*000c*/ 	.byte	0x04, 0x0a
        /*000e*/ 	.short	(.L_320 - .L_319)
	.align		4
.L_319:
        /*0010*/ 	.word	index@(.nv.constant0._ZN2at6native45_GLOBAL__N__efdd3984_12_NLLLoss2d_cu_e9278b4626nll_loss2d_backward_kernelIfEEvPT_PKS3_PKlS6_S6_biiil)
        /*0014*/ 	.short	0x0160
        /*0016*/ 	.short	0x0040


	//----- nvinfo : EIATTR_CBANK_PARAM_SIZE
	.align		4
.L_320:
        /*0018*/ 	.byte	0x03, 0x19
        /*001a*/ 	.short	0x0040


	//----- nvinfo : EIATTR_KPARAM_INFO
	.align		4
        /*001c*/ 	.byte	0x04, 0x17
        /*001e*/ 	.short	(.L_322 - .L_321)
.L_321:
        /*0020*/ 	.word	0x00000000
        /*0024*/ 	.short	0x0009
        /*0026*/ 	.short	0x0038
        /*0028*/ 	.byte	0x00, 0xf0, 0x21, 0x00


	//----- nvinfo : EIATTR_KPARAM_INFO
	.align		4
.L_322:
        /*002c*/ 	.byte	0x04, 0x17
        /*002e*/ 	.short	(.L_324 - .L_323)
.L_323:
        /*0030*/ 	.word	0x00000000
        /*0034*/ 	.short	0x0008
        /*0036*/ 	.short	0x0034
        /*0038*/ 	.byte	0x00, 0xf0, 0x11, 0x00


	//----- nvinfo : EIATTR_KPARAM_INFO
	.align		4
.L_324:
        /*003c*/ 	.byte	0x04, 0x17
        /*003e*/ 	.short	(.L_326 - .L_325)
.L_325:
        /*0040*/ 	.word	0x00000000
        /*0044*/ 	.short	0x0007
        /*0046*/ 	.short	0x0030
        /*0048*/ 	.byte	0x00, 0xf0, 0x11, 0x00


	//----- nvinfo : EIATTR_KPARAM_INFO
	.align		4
.L_326:
        /*004c*/ 	.byte	0x04, 0x17
        /*004e*/ 	.short	(.L_328 - .L_327)
.L_327:
        /*0050*/ 	.word	0x00000000
        /*0054*/ 	.short	0x0006
        /*0056*/ 	.short	0x002c
        /*0058*/ 	.byte	0x00, 0xf0, 0x11, 0x00


	//----- nvinfo : EIATTR_KPARAM_INFO
	.align		4
.L_328:
        /*005c*/ 	.byte	0x04, 0x17
        /*005e*/ 	.short	(.L_330 - .L_329)
.L_329:
        /*0060*/ 	.word	0x00000000
        /*0064*/ 	.short	0x0005
        /*0066*/ 	.short	0x0028
        /*0068*/ 	.byte	0x00, 0xf0, 0x05, 0x00


	//----- nvinfo : EIATTR_KPARAM_INFO
	.align		4
.L_330:
        /*006c*/ 	.byte	0x04, 0x17
        /*006e*/ 	.short	(.L_332 - .L_331)
.L_331:
        /*0070*/ 	.word	0x00000000
        /*0074*/ 	.short	0x0004
        /*0076*/ 	.short	0x0020
        /*0078*/ 	.byte	0x00, 0xf0, 0x21, 0x00


	//----- nvinfo : EIATTR_KPARAM_INFO
	.align		4
.L_332:
        /*007c*/ 	.byte	0x04, 0x17
        /*007e*/ 	.short	(.L_334 - .L_333)
.L_333:
        /*0080*/ 	.word	0x00000000
        /*0084*/ 	.short	0x0003
        /*0086*/ 	.short	0x0018
        /*0088*/ 	.byte	0x00, 0xf0, 0x21, 0x00


	//----- nvinfo : EIATTR_KPARAM_INFO
	.align		4
.L_334:
        /*008c*/ 	.byte	0x04, 0x17
        /*008e*/ 	.short	(.L_336 - .L_335)
.L_335:
        /*0090*/ 	.word	0x00000000
        /*0094*/ 	.short	0x0002
        /*0096*/ 	.short	0x0010
        /*0098*/ 	.byte	0x00, 0xf0, 0x21, 0x00


	//----- nvinfo : EIATTR_KPARAM_INFO
	.align		4
.L_336:
        /*009c*/ 	.byte	0x04, 0x17
        /*009e*/ 	.short	(.L_338 - .L_337)
.L_337:
        /*00a0*/ 	.word	0x00000000
        /*00a4*/ 	.short	0x0001
        /*00a6*/ 	.short	0x0008
        /*00a8*/ 	.byte	0x00, 0xf0, 0x21, 0x00


	//----- nvinfo : EIATTR_KPARAM_INFO
	.align		4
.L_338:
        /*00ac*/ 	.byte	0x04, 0x17
        /*00ae*/ 	.short	(.L_340 - .L_339)
.L_339:
        /*00b0*/ 	.word	0x00000000
        /*00b4*/ 	.short	0x0000
        /*00b6*/ 	.short	0x0000
        /*00b8*/ 	.byte	0x00, 0xf0, 0x21, 0x00


	//----- nvinfo : EIATTR_MAXREG_COUNT
	.align		4
.L_340:
        /*00bc*/ 	.byte	0x03, 0x1b
        /*00be*/ 	.short	0x0040


	//----- nvinfo : EIATTR_EXTERNS
	.align		4
        /*00c0*/ 	.byte	0x04, 0x0f
        /*00c2*/ 	.short	(.L_342 - .L_341)


	//   ....[0]....
	.align		4
.L_341:
        /*00c4*/ 	.word	index@(__assertfail)


	//----- nvinfo : EIATTR_MERCURY_ISA_VERSION
	.align		4
.L_342:
        /*00c8*/ 	.byte	0x03, 0x5f
        /*00ca*/ 	.short	0x0000


	//----- nvinfo : EIATTR_SYSCALL_OFFSETS
	.align		4
        /*00cc*/ 	.byte	0x04, 0x46
        /*00ce*/ 	.short	(.L_344 - .L_343)


	//   ....[0]....
.L_343:
        /*00d0*/ 	.word	0x00000530


	//   ....[1]....
        /*00d4*/ 	.word	0x000006f0


	//   ....[2]....
        /*00d8*/ 	.word	0x00000a60


	//   ....[3]....
        /*00dc*/ 	.word	0x00000c30


	//----- nvinfo : EIATTR_EXIT_INSTR_OFFSETS
	.align		4
.L_344:
        /*00e0*/ 	.byte	0x04, 0x1c
        /*00e2*/ 	.short	(.L_346 - .L_345)


	//   ....[0]....
.L_345:
        /*00e4*/ 	.word	0x00000230


	//   ....[1]....
        /*00e8*/ 	.word	0x000007f0


	//   ....[2]....
        /*00ec*/ 	.word	0x00000cf0


	//----- nvinfo : EIATTR_MAX_THREADS
	.align		4
.L_346:
        /*00f0*/ 	.byte	0x04, 0x05
        /*00f2*/ 	.short	(.L_348 - .L_347)
.L_347:
        /*00f4*/ 	.word	0x00000400
        /*00f8*/ 	.word	0x00000001
        /*00fc*/ 	.word	0x00000001


	//----- nvinfo : EIATTR_CRS_STACK_SIZE
	.align		4
.L_348:
        /*0100*/ 	.byte	0x04, 0x1e
        /*0102*/ 	.short	(.L_350 - .L_349)
.L_349:
        /*0104*/ 	.word	0x00000000
.L_350:


//--------------------- .nv.info._ZN2at6native45_GLOBAL__N__efdd3984_12_NLLLoss2d_cu_e9278b4626nll_loss2d_backward_kernelIdEEvPT_PKS3_PKlS6_S6_biiil --------------------------
	.section	.nv.info._ZN2at6native45_GLOBAL__N__efdd3984_12_NLLLoss2d_cu_e9278b4626nll_loss2d_backward_kernelIdEEvPT_PKS3_PKlS6_S6_biiil,"",@"SHT_CUDA_INFO"
	.sectionflags	@""
	.align	4


	//----- nvinfo : EIATTR_CUDA_API_VERSION
	.align		4
        /*0000*/ 	.byte	0x04, 0x37
        /*0002*/ 	.short	(.L_352 - .L_351)
.L_351:
        /*0004*/ 	.word	0x00000082


	//----- nvinfo : EIATTR_SW2861232_WAR
	.align		4
.L_352:
        /*0008*/ 	.byte	0x01, 0x35
	.zero		2


	//----- nvinfo : EIATTR_PARAM_CBANK
	.align		4
        /*000c*/ 	.byte	0x04, 0x0a
        /*000e*/ 	.short	(.L_354 - .L_353)
	.align		4
.L_353:
        /*0010*/ 	.word	index@(.nv.constant0._ZN2at6native45_GLOBAL__N__efdd3984_12_NLLLoss2d_cu_e9278b4626nll_loss2d_backward_kernelIdEEvPT_PKS3_PKlS6_S6_biiil)
        /*0014*/ 	.short	0x0160
        /*0016*/ 	.short	0x0040


	//----- nvinfo : EIATTR_CBANK_PARAM_SIZE
	.align		4
.L_354:
        /*0018*/ 	.byte	0x03, 0x19
        /*001a*/ 	.short	0x0040


	//----- nvinfo : EIATTR_KPARAM_INFO
	.align		4
        /*001c*/ 	.byte	0x04, 0x17
        /*001e*/ 	.short	(.L_356 - .L_355)
.L_355:
        /*0020*/ 	.word	0x00000000
        /*0024*/ 	.short	0x0009
        /*0026*/ 	.short	0x0038
        /*0028*/ 	.byte	0x00, 0xf0, 0x21, 0x00


	//----- nvinfo : EIATTR_KPARAM_INFO
	.align		4
.L_356:
        /*002c*/ 	.byte	0x04, 0x17
        /*002e*/ 	.short	(.L_358 - .L_357)
.L_357:
        /*0030*/ 	.word	0x00000000
        /*0034*/ 	.short	0x0008
        /*0036*/ 	.short	0x0034
        /*0038*/ 	.byte	0x00, 0xf0, 0x11, 0x00


	//----- nvinfo : EIATTR_KPARAM_INFO
	.align		4
.L_358:
        /*003c*/ 	.byte	0x04, 0x17
        /*003e*/ 	.short	(.L_360 - .L_359)
.L_359:
        /*0040*/ 	.word	0x00000000
        /*0044*/ 	.short	0x0007
        /*0046*/ 	.short	0x0030
        /*0048*/ 	.byte	0x00, 0xf0, 0x11, 0x00


	//----- nvinfo : EIATTR_KPARAM_INFO
	.align		4
.L_360:
        /*004c*/ 	.byte	0x04, 0x17
        /*004e*/ 	.short	(.L_362 - .L_361)
.L_361:
        /*0050*/ 	.word	0x00000000
        /*0054*/ 	.short	0x0006
        /*0056*/ 	.short	0x002c
        /*0058*/ 	.byte	0x00, 0xf0, 0x11, 0x00


	//----- nvinfo : EIATTR_KPARAM_INFO
	.align		4
.L_362:
        /*005c*/ 	.byte	0x04, 0x17
        /*005e*/ 	.short	(.L_364 - .L_363)
.L_363:
        /*0060*/ 	.word	0x00000000
        /*0064*/ 	.short	0x0005
        /*0066*/ 	.short	0x0028
        /*0068*/ 	.byte	0x00, 0xf0, 0x05, 0x00


	//----- nvinfo : EIATTR_KPARAM_INFO
	.align		4
.L_364:
        /*006c*/ 	.byte	0x04, 0x17
        /*006e*/ 	.short	(.L_366 - .L_365)
.L_365:
        /*0070*/ 	.word	0x00000000
        /*0074*/ 	.short	0x0004
        /*0076*/ 	.short	0x0020
        /*0078*/ 	.byte	0x00, 0xf0, 0x21, 0x00


	//----- nvinfo : EIATTR_KPARAM_INFO
	.align		4
.L_366:
        /*007c*/ 	.byte	0x04, 0x17
        /*007e*/ 	.short	(.L_368 - .L_367)
.L_367:
        /*0080*/ 	.word	0x00000000
        /*0084*/ 	.short	0x0003
        /*0086*/ 	.short	0x0018
        /*0088*/ 	.byte	0x00, 0xf0, 0x21, 0x00


	//----- nvinfo : EIATTR_KPARAM_INFO
	.align		4
.L_368:
        /*008c*/ 	.byte	0x04, 0x17
        /*008e*/ 	.short	(.L_370 - .L_369)
.L_369:
        /*0090*/ 	.word	0x00000000
        /*0094*/ 	.short	0x0002
        /*0096*/ 	.short	0x0010
        /*0098*/ 	.byte	0x00, 0xf0, 0x21, 0x00


	//----- nvinfo : EIATTR_KPARAM_INFO
	.align		4
.L_370:
        /*009c*/ 	.byte	0x04, 0x17
        /*009e*/ 	.short	(.L_372 - .L_371)
.L_371:
        /*00a0*/ 	.word	0x00000000
        /*00a4*/ 	.short	0x0001
        /*00a6*/ 	.short	0x0008
        /*00a8*/ 	.byte	0x00, 0xf0, 0x21, 0x00


	//----- nvinfo : EIATTR_KPARAM_INFO
	.align		4
.L_372:
        /*00ac*/ 	.byte	0x04, 0x17
        /*00ae*/ 	.short	(.L_374 - .L_373)
.L_373:
        /*00b0*/ 	.word	0x00000000
        /*00b4*/ 	.short	0x0000
        /*00b6*/ 	.short	0x0000
        /*00b8*/ 	.byte	0x00, 0xf0, 0x21, 0x00


	//----- nvinfo : EIATTR_MAXREG_COUNT
	.align		4
.L_374:
        /*00bc*/ 	.byte	0x03, 0x1b
        /*00be*/ 	.short	0x0040


	//----- nvinfo : EIATTR_EXTERNS
	.align		4
        /*00c0*/ 	.byte	0x04, 0x0f
        /*00c2*/ 	.short	(.L_376 - .L_375)


	//   ....[0]....
	.align		4
.L_375:
        /*00c4*/ 	.word	index@(__assertfail)


	//----- nvinfo : EIATTR_MERCURY_ISA_VERSION
	.align		4
.L_376:
        /*00c8*/ 	.byte	0x03, 0x5f
        /*00ca*/ 	.short	0x0000


	//----- nvinfo : EIATTR_SYSCALL_OFFSETS
	.align		4
        /*00cc*/ 	.byte	0x04, 0x46
        /*00ce*/ 	.short	(.L_378 - .L_377)


	//   ....[0]....
.L_377:
        /*00d0*/ 	.word	0x00000650


	//   ....[1]....
        /*00d4*/ 	.word	0x00000820


	//   ....[2]....
        /*00d8*/ 	.word	0x00000b90


	//   ....[3]....
        /*00dc*/ 	.word	0x00000d60


	//----- nvinfo : EIATTR_EXIT_INSTR_OFFSETS
	.align		4
.L_378:
        /*00e0*/ 	.byte	0x04, 0x1c
        /*00e2*/ 	.short	(.L_380 - .L_379)


	//   ....[0]....
.L_379:
        /*00e4*/ 	.word	0x00000370


	//   ....[1]....
        /*00e8*/ 	.word	0x00000920


	//   ....[2]....
        /*00ec*/ 	.word	0x00000e30


	//----- nvinfo : EIATTR_MAX_THREADS
	.align		4
.L_380:
        /*00f0*/ 	.byte	0x04, 0x05
        /*00f2*/ 	.short	(.L_382 - .L_381)
.L_381:
        /*00f4*/ 	.word	0x00000400
        /*00f8*/ 	.word	0x00000001
        /*00fc*/ 	.word	0x00000001


	//----- nvinfo : EIATTR_CRS_STACK_SIZE
	.align		4
.L_382:
        /*0100*/ 	.byte	0x04, 0x1e
        /*0102*/ 	.short	(.L_384 - .L_383)
.L_383:
        /*0104*/ 	.word	0x00000000
.L_384:


//--------------------- .nv.info._ZN2at6native45_GLOBAL__N__efdd3984_12_NLLLoss2d_cu_e9278b4636nll_loss2d_backward_no_reduce_kernelIN3c108BFloat16EEEvlNS_27GenericPackedTensorAccessorIlLm3ENS_16DefaultPtrTraitsElEENS5_IT_Lm3ES6_lEENS5_IS8_Lm4ES6_lEEPKS8_l --------------------------
	.section	.nv.info._ZN2at6native45_GLOBAL__N__efdd3984_12_NLLLoss2d_cu_e9278b4636nll_loss2d_backward_no_reduce_kernelIN3c108BFloat16EEEvlNS_27GenericPackedTensorAccessorIlLm3ENS_16DefaultPtrTraitsElEENS5_IT_Lm3ES6_lEENS5_IS8_Lm4ES6_lEEPKS8_l,"",@"SHT_CUDA_INFO"
	.sectionflags	@""
	.align	4


	//----- nvinfo : EIATTR_CUDA_API_VERSION
	.align		4
        /*0000*/ 	.byte	0x04, 0x37
        /*0002*/ 	.short	(.L_386 - .L_385)
.L_385:
        /*0004*/ 	.word	0x00000082


	//----- nvinfo : EIATTR_SW2861232_WAR
	.align		4
.L_386:
        /*0008*/ 	.byte	0x01, 0x35
	.zero		2


	//----- nvinfo : EIATTR_PARAM_CBANK
	.align		4
        /*000c*/ 	.byte	0x04, 0x0a
        /*000e*/ 	.short	(.L_388 - .L_387)
	.align		4
.L_387:
        /*0010*/ 	.word	index@(.nv.constant0._ZN2at6native45_GLOBAL__N__efdd3984_12_NLLLoss2d_cu_e9278b4636nll_loss2d_backward_no_reduce_kernelIN3c108BFloat16EEEvlNS_27GenericPackedTensorAccessorIlLm3ENS_16DefaultPtrTraitsElEENS5_IT_Lm3ES6_lEENS5_IS8_Lm4ES6_lEEPKS8_l)
        /*0014*/ 	.short	0x0160
        /*0016*/ 	.short	0x00d0


	//----- nvinfo : EIATTR_CBANK_PARAM_SIZE
	.align		4
.L_388:
        /*0018*/ 	.byte	0x03, 0x19
        /*001a*/ 	.short	0x00d0


	//----- nvinfo : EIATTR_KPARAM_INFO
	.align		4
        /*001c*/ 	.byte	0x04, 0x17
        /*001e*/ 	.short	(.L_390 - .L_389)
.L_389:
        /*0020*/ 	.word	0x00000000
        /*0024*/ 	.short	0x0005
        /*0026*/ 	.short	0x00c8
        /*0028*/ 	.byte	0x00, 0xf0, 0x21, 0x00


	//----- nvinfo : EIATTR_KPARAM_INFO
	.align		4
.L_390:
        /*002c*/ 	.byte	0x04, 0x17
        /*002e*/ 	.short	(.L_392 - .L_391)
.L_391:
        /*0030*/ 	.word	0x00000000
        /*0034*/ 	.short	0x0004
        /*0036*/ 	.short	0x00c0
        /*0038*/ 	.byte	0x00, 0xf0, 0x21, 0x00


	//----- nvinfo : EIATTR_KPARAM_INFO
	.align		4
.L_392:
        /*003c*/ 	.byte	0x04, 0x17
        /*003e*/ 	.short	(.L_394 - .L_393)
.L_393:
        /*0040*/ 	.word	0x00000000
        /*0044*/ 	.short	0x0003
        /*0046*/ 	.short	0x0078
        /*0048*/ 	.byte	0x00, 0xf0, 0x21, 0x01


	//----- nvinfo : EIATTR_KPARAM_INFO
	.align		4
.L_394:
        /*004c*/ 	.byte	0x04, 0x17
        /*004e*/ 	.short	(.L_396 - .L_395)
.L_395:
        /*0050*/ 	.word	0x00000000
        /*0054*/ 	.short	0x0002
        /*0056*/ 	.short	0x0040
        /*0058*/ 	.byte	0x00, 0xf0, 0xe1, 0x00


	//----- nvinfo : EIATTR_KPARAM_INFO
	.align		4
.L_396:
        /*005c*/ 	.byte	0x04, 0x17
        /*005e*/ 	.short	(.L_398 - .L_397)
.L_397:
        /*0060*/ 	.word	0x00000000
        /*0064*/ 	.short	0x0001
        /*0066*/ 	.short	0x0008
        /*0068*/ 	.byte	0x00, 0xf0, 0xe1, 0x00


	//----- nvinfo : EIATTR_KPARAM_INFO
	.align		4
.L_398:
        /*006c*/ 	.byte	0x04, 0x17
        /*006e*/ 	.short	(.L_400 - .L_399)
.L_399:
        /*0070*/ 	.word	0x00000000
        /*0074*/ 	.short	0x0000
        /*0076*/ 	.short	0x0000
        /*0078*/ 	.byte	0x00, 0xf0, 0x21, 0x00


	//----- nvinfo : EIATTR_MAXREG_COUNT
	.align		4
.L_400:
        /*007c*/ 	.byte	0x03, 0x1b
        /*007e*/ 	.short	0x0040


	//----- nvinfo : EIATTR_EXTERNS
	.align		4
        /*0080*/ 	.byte	0x04, 0x0f
        /*0082*/ 	.short	(.L_402 - .L_401)


	//   ....[0]....
	.align		4
.L_401:
        /*0084*/ 	.word	index@(__assertfail)


	//----- nvinfo : EIATTR_MERCURY_ISA_VERSION
	.align		4
.L_402:
        /*0088*/ 	.byte	0x03, 0x5f
        /*008a*/ 	.short	0x0000


	//----- nvinfo : EIATTR_SYSCALL_OFFSETS
	.align		4
        /*008c*/ 	.byte	0x04, 0x46
        /*008e*/ 	.short	(.L_404 - .L_403)


	//   ....[0]....
.L_403:
        /*0090*/ 	.word	0x00000bf0


	//   ....[1]....
        /*0094*/ 	.word	0x00001a90


	//----- nvinfo : EIATTR_EXIT_INSTR_OFFSETS
	.align		4
.L_404:
        /*0098*/ 	.byte	0x04, 0x1c
        /*009a*/ 	.short	(.L_406 - .L_405)


	//   ....[0]....
.L_405:
        /*009c*/ 	.word	0x00000070


	//   ....[1]....
        /*00a0*/ 	.word	0x00000f60


	//   ....[2]....
        /*00a4*/ 	.word	0x00001d90


	//----- nvinfo : EIATTR_MAX_THREADS
	.align		4
.L_406:
        /*00a8*/ 	.byte	0x04, 0x05
        /*00aa*/ 	.short	(.L_408 - .L_407)
.L_407:
        /*00ac*/ 	.word	0x00000400
        /*00b0*/ 	.word	0x00000001
        /*00b4*/ 	.word	0x00000001


	//----- nvinfo : EIATTR_CRS_STACK_SIZE
	.align		4
.L_408:
        /*00b8*/ 	.byte	0x04, 0x1e
        /*00ba*/ 	.short	(.L_410 - .L_409)
.L_409:
        /*00bc*/ 	.word	0x00000000
.L_410:


//--------------------- .nv.info._ZN2at6native45_GLOBAL__N__efdd3984_12_NLLLoss2d_cu_e9278b4636nll_loss2d_backward_no_reduce_kernelIN3c104HalfEEEvlNS_27GenericPackedTensorAccessorIlLm3ENS_16DefaultPtrTraitsElEENS5_IT_Lm3ES6_lEENS5_IS8_Lm4ES6_lEEPKS8_l --------------------------
	.section	.nv.info._ZN2at6native45_GLOBAL__N__efdd3984_12_NLLLoss2d_cu_e9278b4636nll_loss2d_backward_no_reduce_kernelIN3c104HalfEEEvlNS_27GenericPackedTensorAccessorIlLm3ENS_16DefaultPtrTraitsElEENS5_IT_Lm3ES6_lEENS5_IS8_Lm4ES6_lEEPKS8_l,"",@"SHT_CUDA_INFO"
	.sectionflags	@""
	.align	4


	//----- nvinfo : EIATTR_CUDA_API_VERSION
	.align		4
        /*0000*/ 	.byte	0x04, 0x37
        /*0002*/ 	.short	(.L_412 - .L_411)
.L_411:
        /*0004*/ 	.word	0x00000082


	//----- nvinfo : EIATTR_SW2861232_WAR
	.align		4
.L_412:
        /*0008*/ 	.byte	0x01, 0x35
	.zero		2


	//----- nvinfo : EIATTR_PARAM_CBANK
	.align		4
        /*000c*/ 	.byte	0x04, 0x0a
        /*000e*/ 	.short	(.L_414 - .L_413)
	.align		4
.L_413:
        /*0010*/ 	.word	index@(.nv.constant0._ZN2at6native45_GLOBAL__N__efdd3984_12_NLLLoss2d_cu_e9278b4636nll_loss2d_backward_no_reduce_kernelIN3c104HalfEEEvlNS_27GenericPackedTensorAccessorIlLm3ENS_16DefaultPtrTraitsElEENS5_IT_Lm3ES6_lEENS5_IS8_Lm4ES6_lEEPKS8_l)
        /*0014*/ 	.short	0x0160
        /*0016*/ 	.short	0x00d0


	//----- nvinfo : EIATTR_CBANK_PARAM_SIZE
	.align		4
.L_414:
        /*0018*/ 	.byte	0x03, 0x19
        /*001a*/ 	.short	0x00d0


	//----- nvinfo : EIATTR_KPARAM_INFO
	.align		4
        /*001c*/ 	.byte	0x04, 0x17
        /*001e*/ 	.short	(.L_416 - .L_415)
.L_415:
        /*0020*/ 	.word	0x00000000
        /*0024*/ 	.short	0x0005
        /*0026*/ 	.short	0x00c8
        /*0028*/ 	.byte	0x00, 0xf0, 0x21, 0x00


	//----- nvinfo : EIATTR_KPARAM_INFO
	.align		4
.L_416:
        /*002c*/ 	.byte	0x04, 0x17
        /*002e*/ 	.short	(.L_418 - .L_417)
.L_417:
        /*0030*/ 	.word	0x00000000
        /*0034*/ 	.short	0x0004
        /*0036*/ 	.short	0x00c0
        /*0038*/ 	.byte	0x00, 0xf0, 0x21, 0x00


	//----- nvinfo : EIATTR_KPARAM_INFO
	.align		4
.L_418:
        /*003c*/ 	.byte	0x04, 0x17
        /*003e*/ 	.short	(.L_420 - .L_419)
.L_419:
        /*0040*/ 	.word	0x00000000
        /*0044*/ 	.short	0x0003
        /*0046*/ 	.short	0x0078
        /*0048*/ 	.byte	0x00, 0xf0, 0x21, 0x01


	//----- nvinfo : EIATTR_KPARAM_INFO
	.align		4
.L_420:
        /*004c*/ 	.byte	0x04, 0x17
        /*004e*/ 	.short	(.L_422 - .L_421)
.L_421:
        /*0050*/ 	.word	0x00000000
        /*0054*/ 	.short	0x0002
        /*0056*/ 	.short	0x0040
        /*0058*/ 	.byte	0x00, 0xf0, 0xe1, 0x00


	//----- nvinfo : EIATTR_KPARAM_INFO
	.align		4
.L_422:
        /*005c*/ 	.byte	0x04, 0x17
        /*005e*/ 	.short	(.L_424 - .L_423)
.L_423:
        /*0060*/ 	.word	0x00000000
        /*0064*/ 	.short	0x0001
        /*0066*/ 	.short	0x0008
        /*0068*/ 	.byte	0x00, 0xf0, 0xe1, 0x00


	//----- nvinfo : EIATTR_KPARAM_INFO
	.align		4
.L_424:
        /*006c*/ 	.byte	0x04, 0x17
        /*006e*/ 	.short	(.L_426 - .L_425)
.L_425:
        /*0070*/ 	.word	0x00000000
        /*0074*/ 	.short	0x0000
        /*0076*/ 	.short	0x0000
        /*0078*/ 	.byte	0x00, 0xf0, 0x21, 0x00


	//----- nvinfo : EIATTR_MAXREG_COUNT
	.align		4
.L_426:
        /*007c*/ 	.byte	0x03, 0x1b
        /*007e*/ 	.short	0x0040


	//----- nvinfo : EIATTR_EXTERNS
	.align		4
        /*0080*/ 	.byte	0x04, 0x0f
        /*0082*/ 	.short	(.L_428 - .L_427)


	//   ....[0]....
	.align		4
.L_427:
        /*0084*/ 	.word	index@(__assertfail)


	//----- nvinfo : EIATTR_MERCURY_ISA_VERSION
	.align		4
.L_428:
        /*0088*/ 	.byte	0x03, 0x5f
        /*008a*/ 	.short	0x0000


	//----- nvinfo : EIATTR_SYSCALL_OFFSETS
	.align		4
        /*008c*/ 	.byte	0x04, 0x46
        /*008e*/ 	.short	(.L_430 - .L_429)


	//   ....[0]....
.L_429:
        /*0090*/ 	.word	0x00000bf0


	//   ....[1]....
        /*0094*/ 	.word	0x00001a60


	//----- nvinfo : EIATTR_EXIT_INSTR_OFFSETS
	.align		4
.L_430:
        /*0098*/ 	.byte	0x04, 0x1c
        /*009a*/ 	.short	(.L_432 - .L_431)


	//   ....[0]....
.L_431:
        /*009c*/ 	.word	0x00000070


	//   ....[1]....
        /*00a0*/ 	.word	0x00000f30


	//   ....[2]....
        /*00a4*/ 	.word	0x00001d60


	//----- nvinfo : EIATTR_MAX_THREADS
	.align		4
.L_432:
        /*00a8*/ 	.byte	0x04, 0x05
        /*00aa*/ 	.short	(.L_434 - .L_433)
.L_433:
        /*00ac*/ 	.word	0x00000400
        /*00b0*/ 	.word	0x00000001
        /*00b4*/ 	.word	0x00000001


	//----- nvinfo : EIATTR_CRS_STACK_SIZE
	.align		4
.L_434:
        /*00b8*/ 	.byte	0x04, 0x1e
        /*00ba*/ 	.short	(.L_436 - .L_435)
.L_435:
        /*00bc*/ 	.word	0x00000000
.L_436:


//--------------------- .nv.info._ZN2at6native45_GLOBAL__N__efdd3984_12_NLLLoss2d_cu_e9278b4636nll_loss2d_backward_no_reduce_kernelIfEEvlNS_27GenericPackedTensorAccessorIlLm3ENS_16DefaultPtrTraitsElEENS3_IT_Lm3ES4_lEENS3_IS6_Lm4ES4_lEEPKS6_l --------------------------
	.section	.nv.info._ZN2at6native45_GLOBAL__N__efdd3984_12_NLLLoss2d_cu_e9278b4636nll_loss2d_backward_no_reduce_kernelIfEEvlNS_27GenericPackedTensorAccessorIlLm3ENS_16DefaultPtrTraitsElEENS3_IT_Lm3ES4_lEENS3_IS6_Lm4ES4_lEEPKS6_l,"",@"SHT_CUDA_INFO"
	.sectionflags	@""
	.align	4


	//----- nvinfo : EIATTR_CUDA_API_VERSION
	.align		4
        /*0000*/ 	.byte	0x04, 0x37
        /*0002*/ 	.short	(.L_438 - .L_437)
.L_437:
        /*0004*/ 	.word	0x00000082


	//----- nvinfo : EIATTR_SW2861232_WAR
	.align		4
.L_438:
        /*0008*/ 	.byte	0x01, 0x35
	.zero		2


	//----- nvinfo : EIATTR_PARAM_CBANK
	.align		4
        /*000c*/ 	.byte	0x04, 0x0a
        /*000e*/ 	.short	(.L_440 - .L_439)
	.align		4
.L_439:
        /*0010*/ 	.word	index@(.nv.constant0._ZN2at6native45_GLOBAL__N__efdd3984_12_NLLLoss2d_cu_e9278b4636nll_loss2d_backward_no_reduce_kernelIfEEvlNS_27GenericPackedTensorAccessorIlLm3ENS_16DefaultPtrTraitsElEENS3_IT_Lm3ES4_lEENS3_IS6_Lm4ES4_lEEPKS6_l)
        /*0014*/ 	.short	0x0160
        /*0016*/ 	.short	0x00d0


	//----- nvinfo : EIATTR_CBANK_PARAM_SIZE
	.align		4
.L_440:
        /*0018*/ 	.byte	0x03, 0x19
        /*001a*/ 	.short	0x00d0


	//----- nvinfo : EIATTR_KPARAM_INFO
	.align		4
        /*001c*/ 	.byte	0x04, 0x17
        /*001e*/ 	.short	(.L_442 - .L_441)
.L_441:
        /*0020*/ 	.word	0x00000000
        /*0024*/ 	.short	0x0005
        /*0026*/ 	.short	0x00c8
        /*0028*/ 	.byte	0x00, 0xf0, 0x21, 0x00


	//----- nvinfo : EIATTR_KPARAM_INFO
	.align		4
.L_442:
        /*002c*/ 	.byte	0x04, 0x17
        /*002e*/ 	.short	(.L_444 - .L_443)
.L_443:
        /*0030*/ 	.word	0x00000000
        /*0034*/ 	.short	0x0004
        /*0036*/ 	.short	0x00c0
        /*0038*/ 	.byte	0x00, 0xf0, 0x21, 0x00


	//----- nvinfo : EIATTR_KPARAM_INFO
	.align		4
.L_444:
        /*003c*/ 	.byte	0x04, 0x17
        /*003e*/ 	.short	(.L_446 - .L_445)
.L_445:
        /*0040*/ 	.word	0x00000000
        /*0044*/ 	.short	0x0003
        /*0046*/ 	.short	0x0078
        /*0048*/ 	.byte	0x00, 0xf0, 0x21, 0x01


	//----- nvinfo : EIATTR_KPARAM_INFO
	.align		4
.L_446:
        /*004c*/ 	.byte	0x04, 0x17
        /*004e*/ 	.short	(.L_448 - .L_447)
.L_447:
        /*0050*/ 	.word	0x00000000
        /*0054*/ 	.short	0x0002
        /*0056*/ 	.short	0x0040
        /*0058*/ 	.byte	0x00, 0xf0, 0xe1, 0x00


	//----- nvinfo : EIATTR_KPARAM_INFO
	.align		4
.L_448:
        /*005c*/ 	.byte	0x04, 0x17
        /*005e*/ 	.short	(.L_450 - .L_449)
.L_449:
        /*0060*/ 	.word	0x00000000
        /*0064*/ 	.short	0x0001
        /*0066*/ 	.short	0x0008
        /*0068*/ 	.byte	0x00, 0xf0, 0xe1, 0x00


	//----- nvinfo : EIATTR_KPARAM_INFO
	.align		4
.L_450:
        /*006c*/ 	.byte	0x04, 0x17
        /*006e*/ 	.short	(.L_452 - .L_451)
.L_451:
        /*0070*/ 	.word	0x00000000
        /*0074*/ 	.short	0x0000
        /*0076*/ 	.short	0x0000
        /*0078*/ 	.byte	0x00, 0xf0, 0x21, 0x00


	//----- nvinfo : EIATTR_MAXREG_COUNT
	.align		4
.L_452:
        /*007c*/ 	.byte	0x03, 0x1b
        /*007e*/ 	.short	0x0040


	//----- nvinfo : EIATTR_EXTERNS
	.align		4
        /*0080*/ 	.byte	0x04, 0x0f
        /*0082*/ 	.short	(.L_454 - .L_453)


	//   ....[0]....
	.align		4
.L_453:
        /*0084*/ 	.word	index@(__assertfail)


	//----- nvinfo : EIATTR_MERCURY_ISA_VERSION
	.align		4
.L_454:
        /*0088*/ 	.byte	0x03, 0x5f
        /*008a*/ 	.short	0x0000


	//----- nvinfo : EIATTR_SYSCALL_OFFSETS
	.align		4
        /*008c*/ 	.byte	0x04, 0x46
        /*008e*/ 	.short	(.L_456 - .L_455)


	//   ....[0]....
.L_455:
        /*0090*/ 	.word	0x00000bf0


	//   ....[1]....
        /*0094*/ 	.word	0x00001a30


	//----- nvinfo : EIATTR_EXIT_INSTR_OFFSETS
	.align		4
.L_456:
        /*0098*/ 	.byte	0x04, 0x1c
        /*009a*/ 	.short	(.L_458 - .L_457)


	//   ....[0]....
.L_457:
        /*009c*/ 	.word	0x00000070


	//   ....[1]....
        /*00a0*/ 	.word	0x00000f00


	//   ....[2]....
        /*00a4*/ 	.word	0x00001d10


	//----- nvinfo : EIATTR_MAX_THREADS
	.align		4
.L_458:
        /*00a8*/ 	.byte	0x04, 0x05
        /*00aa*/ 	.short	(.L_460 - .L_459)
.L_459:
        /*00ac*/ 	.word	0x00000400
        /*00b0*/ 	.word	0x00000001
        /*00b4*/ 	.word	0x00000001


	//----- nvinfo : EIATTR_CRS_STACK_SIZE
	.align		4
.L_460:
        /*00b8*/ 	.byte	0x04, 0x1e
        /*00ba*/ 	.short	(.L_462 - .L_461)
.L_461:
        /*00bc*/ 	.word	0x00000000
.L_462:


//--------------------- .nv.info._ZN2at6native45_GLOBAL__N__efdd3984_12_NLLLoss2d_cu_e9278b4636nll_loss2d_backward_no_reduce_kernelIdEEvlNS_27GenericPackedTensorAccessorIlLm3ENS_16DefaultPtrTraitsElEENS3_IT_Lm3ES4_lEENS3_IS6_Lm4ES4_lEEPKS6_l --------------------------
	.section	.nv.info._ZN2at6native45_GLOBAL__N__efdd3984_12_NLLLoss2d_cu_e9278b4636nll_loss2d_backward_no_reduce_kernelIdEEvlNS_27GenericPackedTensorAccessorIlLm3ENS_16DefaultPtrTraitsElEENS3_IT_Lm3ES4_lEENS3_IS6_Lm4ES4_lEEPKS6_l,"",@"SHT_CUDA_INFO"
	.sectionflags	@""
	.align	4


	//----- nvinfo : EIATTR_CUDA_API_VERSION
	.align		4
        /*0000*/ 	.byte	0x04, 0x37
        /*0002*/ 	.short	(.L_464 - .L_463)
.L_463:
        /*0004*/ 	.word	0x00000082


	//----- nvinfo : EIATTR_SW2861232_WAR
	.align		4
.L_464:
        /*0008*/ 	.byte	0x01, 0x35
	.zero		2


	//----- nvinfo : EIATTR_PARAM_CBANK
	.align		4
        /*000c*/ 	.byte	0x04, 0x0a
        /*000e*/ 	.short	(.L_466 - .L_465)
	.align		4
.L_465:
        /*0010*/ 	.word	index@(.nv.constant0._ZN2at6native45_GLOBAL__N__efdd3984_12_NLLLoss2d_cu_e9278b4636nll_loss2d_backward_no_reduce_kernelIdEEvlNS_27GenericPackedTensorAccessorIlLm3ENS_16DefaultPtrTraitsElEENS3_IT_Lm3ES4_lEENS3_IS6_Lm4ES4_lEEPKS6_l)
        /*0014*/ 	.short	0x0160
        /*0016*/ 	.short	0x00d0


	//----- nvinfo : EIATTR_CBANK_PARAM_SIZE
	.align		4
.L_466:
        /*0018*/ 	.byte	0x03, 0x19
        /*001a*/ 	.short	0x00d0


	//----- nvinfo : EIATTR_KPARAM_INFO
	.align		4
        /*001c*/ 	.byte	0x04, 0x17
        /*001e*/ 	.short	(.L_468 - .L_467)
.L_467:
        /*0020*/ 	.word	0x00000000
        /*0024*/ 	.short	0x0005
        /*0026*/ 	.short	0x00c8
        /*0028*/ 	.byte	0x00, 0xf0, 0x21, 0x00


	//----- nvinfo : EIATTR_KPARAM_INFO
	.align		4
.L_468:
        /*002c*/ 	.byte	0x04, 0x17
        /*002e*/ 	.short	(.L_470 - .L_469)
.L_469:
        /*0030*/ 	.word	0x00000000
        /*0034*/ 	.short	0x0004
        /*0036*/ 	.short	0x00c0
        /*0038*/ 	.byte	0x00, 0xf0, 0x21, 0x00


	//----- nvinfo : EIATTR_KPARAM_INFO
	.align		4
.L_470:
        /*003c*/ 	.byte	0x04, 0x17
        /*003e*/ 	.short	(.L_472 - .L_471)
.L_471:
        /*0040*/ 	.word	0x00000000
        /*0044*/ 	.short	0x0003
        /*0046*/ 	.short	0x0078
        /*0048*/ 	.byte	0x00, 0xf0, 0x21, 0x01


	//----- nvinfo : EIATTR_KPARAM_INFO
	.align		4
.L_472:
        /*004c*/ 	.byte	0x04, 0x17
        /*004e*/ 	.short	(.L_474 - .L_473)
.L_473:
        /*0050*/ 	.word	0x00000000
        /*0054*/ 	.short	0x0002
        /*0056*/ 	.short	0x0040
        /*0058*/ 	.byte	0x00, 0xf0, 0xe1, 0x00


	//----- nvinfo : EIATTR_KPARAM_INFO
	.align		4
.L_474:
        /*005c*/ 	.byte	0x04, 0x17
        /*005e*/ 	.short	(.L_476 - .L_475)
.L_475:
        /*0060*/ 	.word	0x00000000
        /*0064*/ 	.short	0x0001
        /*0066*/ 	.short	0x0008
        /*0068*/ 	.byte	0x00, 0xf0, 0xe1, 0x00


	//----- nvinfo : EIATTR_KPARAM_INFO
	.align		4
.L_476:
        /*006c*/ 	.byte	0x04, 0x17
        /*006e*/ 	.short	(.L_478 - .L_477)
.L_477:
        /*0070*/ 	.word	0x00000000
        /*0074*/ 	.short	0x0000
        /*0076*/ 	.short	0x0000
        /*0078*/ 	.byte	0x00, 0xf0, 0x21, 0x00


	//----- nvinfo : EIATTR_MAXREG_COUNT
	.align		4
.L_478:
        /*007c*/ 	.byte	0x03, 0x1b
        /*007e*/ 	.short	0x0040


	//----- nvinfo : EIATTR_EXTERNS
	.align		4
        /*0080*/ 	.byte	0x04, 0x0f
        /*0082*/ 	.short	(.L_480 - .L_479)


	//   ....[0]....
	.align		4
.L_479:
        /*0084*/ 	.word	index@(__assertfail)


	//----- nvinfo : EIATTR_MERCURY_ISA_VERSION
	.align		4
.L_480:
        /*0088*/ 	.byte	0x03, 0x5f
        /*008a*/ 	.short	0x0000


	//----- nvinfo : EIATTR_SYSCALL_OFFSETS
	.align		4
        /*008c*/ 	.byte	0x04, 0x46
        /*008e*/ 	.short	(.L_482 - .L_481)


	//   ....[0]....
.L_481:
        /*0090*/ 	.word	0x00000bf0


	//   ....[1]....
        /*0094*/ 	.word	0x00001a40


	//----- nvinfo : EIATTR_EXIT_INSTR_OFFSETS
	.align		4
.L_482:
        /*0098*/ 	.byte	0x04, 0x1c
        /*009a*/ 	.short	(.L_484 - .L_483)


	//   ....[0]....
.L_483:
        /*009c*/ 	.word	0x00000070


	//   ....[1]....
        /*00a0*/ 	.word	0x00000f10


	//   ....[2]....
        /*00a4*/ 	.word	0x00001d20


	//----- nvinfo : EIATTR_MAX_THREADS
	.align		4
.L_484:
        /*00a8*/ 	.byte	0x04, 0x05
        /*00aa*/ 	.short	(.L_486 - .L_485)
.L_485:
        /*00ac*/ 	.word	0x00000400
        /*00b0*/ 	.word	0x00000001
        /*00b4*/ 	.word	0x00000001


	//----- nvinfo : EIATTR_CRS_STACK_SIZE
	.align		4
.L_486:
        /*00b8*/ 	.byte	0x04, 0x1e
        /*00ba*/ 	.short	(.L_488 - .L_487)
.L_487:
        /*00bc*/ 	.word	0x00000000
.L_488:


//--------------------- .nv.info._ZN2at6native45_GLOBAL__N__efdd3984_12_NLLLoss2d_cu_e9278b4625nll_loss2d_forward_kernelIN3c108BFloat16EflEEvPT_S6_PKS5_PKlS8_iiil --------------------------
	.section	.nv.info._ZN2at6native45_GLOBAL__N__efdd3984_12_NLLLoss2d_cu_e9278b4625nll_loss2d_forward_kernelIN3c108BFloat16EflEEvPT_S6_PKS5_PKlS8_iiil,"",@"SHT_CUDA_INFO"
	.sectionflags	@""
	.align	4


	//----- nvinfo : EIATTR_CUDA_API_VERSION
	.align		4
        /*0000*/ 	.byte	0x04, 0x37
        /*0002*/ 	.short	(.L_490 - .L_489)
.L_489:
        /*0004*/ 	.word	0x00000082


	//----- nvinfo : EIATTR_SW2861232_WAR
	.align		4
.L_490:
        /*0008*/ 	.byte	0x01, 0x35
	.zero		2


	//----- nvinfo : EIATTR_PARAM_CBANK
	.align		4
        /*000c*/ 	.byte	0x04, 0x0a
        /*000e*/ 	.short	(.L_492 - .L_491)
	.align		4
.L_491:
        /*0010*/ 	.word	index@(.nv.constant0._ZN2at6native45_GLOBAL__N__efdd3984_12_NLLLoss2d_cu_e9278b4625nll_loss2d_forward_kernelIN3c108BFloat16EflEEvPT_S6_PKS5_PKlS8_iiil)
        /*0014*/ 	.short	0x0160
        /*0016*/ 	.short	0x0040


	//----- nvinfo : EIATTR_CBANK_PARAM_SIZE
	.align		4
.L_492:
        /*0018*/ 	.byte	0x03, 0x19
        /*001a*/ 	.short	0x0040


	//----- nvinfo : EIATTR_KPARAM_INFO
	.align		4
        /*001c*/ 	.byte	0x04, 0x17
        /*001e*/ 	.short	(.L_494 - .L_493)
.L_493:
        /*0020*/ 	.word	0x00000000
        /*0024*/ 	.short	0x0008
        /*0026*/ 	.short	0x0038
        /*0028*/ 	.byte	0x00, 0xf0, 0x21, 0x00


	//----- nvinfo : EIATTR_KPARAM_INFO
	.align		4
.L_494:
        /*002c*/ 	.byte	0x04, 0x17
        /*002e*/ 	.short	(.L_496 - .L_495)
.L_495:
        /*0030*/ 	.word	0x00000000
        /*0034*/ 	.short	0x0007
        /*0036*/ 	.short	0x0030
        /*0038*/ 	.byte	0x00, 0xf0, 0x11, 0x00


	//----- nvinfo : EIATTR_KPARAM_INFO
	.align		4
.L_496:
        /*003c*/ 	.byte	0x04, 0x17
        /*003e*/ 	.short	(.L_498 - .L_497)
.L_497:
        /*0040*/ 	.word	0x00000000
        /*0044*/ 	.short	0x0006
        /*0046*/ 	.short	0x002c
        /*0048*/ 	.byte	0x00, 0xf0, 0x11, 0x00


	//----- nvinfo : EIATTR_KPARAM_INFO
	.align		4
.L_498:
        /*004c*/ 	.byte	0x04, 0x17
        /*004e*/ 	.short	(.L_500 - .L_499)
.L_499:
        /*0050*/ 	.word	0x00000000
        /*0054*/ 	.short	0x0005
        /*0056*/ 	.short	0x0028
        /*0058*/ 	.byte	0x00, 0xf0, 0x11, 0x00


	//----- nvinfo : EIATTR_KPARAM_INFO
	.align		4
.L_500:
        /*005c*/ 	.byte	0x04, 0x17
        /*005e*/ 	.short	(.L_502 - .L_501)
.L_501:
        /*0060*/ 	.word	0x00000000
        /*0064*/ 	.short	0x0004
        /*0066*/ 	.short	0x0020
        /*0068*/ 	.byte	0x00, 0xf0, 0x21, 0x00


	//----- nvinfo : EIATTR_KPARAM_INFO
	.align		4
.L_502:
        /*006c*/ 	.byte	0x04, 0x17
        /*006e*/ 	.short	(.L_504 - .L_503)
.L_503:
        /*0070*/ 	.word	0x00000000
        /*0074*/ 	.short	0x0003
        /*0076*/ 	.short	0x0018
        /*0078*/ 	.byte	0x00, 0xf0, 0x21, 0x00


	//----- nvinfo : EIATTR_KPARAM_INFO
	.align		4
.L_504:
        /*007c*/ 	.byte	0x04, 0x17
        /*007e*/ 	.short	(.L_506 - .L_505)
.L_505:
        /*0080*/ 	.word	0x00000000
        /*0084*/ 	.short	0x0002
        /*0086*/ 	.short	0x0010
        /*0088*/ 	.byte	0x00, 0xf0, 0x21, 0x00


	//----- nvinfo : EIATTR_KPARAM_INFO
	.align		4
.L_506:
        /*008c*/ 	.byte	0x04, 0x17
        /*008e*/ 	.short	(.L_508 - .L_507)
.L_507:
        /*0090*/ 	.word	0x00000000
        /*0094*/ 	.short	0x0001
        /*0096*/ 	.short	0x0008
        /*0098*/ 	.byte	0x00, 0xf0, 0x21, 0x00


	//----- nvinfo : EIATTR_KPARAM_INFO
	.align		4
.L_508:
        /*009c*/ 	.byte	0x04, 0x17
        /*009e*/ 	.short	(.L_510 - .L_509)
.L_509:
        /*00a0*/ 	.word	0x00000000
        /*00a4*/ 	.short	0x0000
        /*00a6*/ 	.short	0x0000
        /*00a8*/ 	.byte	0x00, 0xf0, 0x21, 0x00


	//----- nvinfo : EIATTR_MAXREG_COUNT
	.align		4
.L_510:
        /*00ac*/ 	.byte	0x03, 0x1b
        /*00ae*/ 	.short	0x0040


	//----- nvinfo : EIATTR_NUM_BARRIERS
	.align		4
        /*00b0*/ 	.byte	0x02, 0x4c
        /*00b2*/ 	.byte	0x01
	.zero		1


	//----- nvinfo : EIATTR_EXTERNS
	.align		4
        /*00b4*/ 	.byte	0x04, 0x0f
        /*00b6*/ 	.short	(.L_512 - .L_511)


	//   ....[0]....
	.align		4
.L_511:
        /*00b8*/ 	.word	index@(__assertfail)


	//----- nvinfo : EIATTR_MERCURY_ISA_VERSION
	.align		4
.L_512:
        /*00bc*/ 	.byte	0x03, 0x5f
        /*00be*/ 	.short	0x0000


	//----- nvinfo : EIATTR_COOP_GROUP_MASK_REGIDS
	.align		4
        /*00c0*/ 	.byte	0x04, 0x29
        /*00c2*/ 	.short	(.L_514 - .L_513)


	//   ....[0]....
.L_513:
        /*00c4*/ 	.word	0xffffffff


	//   ....[1]....
        /*00c8*/ 	.word	0xffffffff


	//   ....[2]....
        /*00cc*/ 	.word	0xffffffff


	//   ....[3]....
        /*00d0*/ 	.word	0xffffffff


	//   ....[4]....
        /*00d4*/ 	.word	0xffffffff


	//   ....[5]....
        /*00d8*/ 	.word	0xffffffff


	//   ....[6]....
        /*00dc*/ 	.word	0xffffffff


	//   ....[7]....
        /*00e0*/ 	.word	0xffffffff


	//   ....[8]....
        /*00e4*/ 	.word	0xffffffff


	//   ....[9]....
        /*00e8*/ 	.word	0xffffffff


	//   ....[10]....
        /*00ec*/ 	.word	0xffffffff


	//   ....[11]....
        /*00f0*/ 	.word	0xffffffff


	//   ....[12]....
        /*00f4*/ 	.word	0xffffffff


	//   ....[13]....
        /*00f8*/ 	.word	0xffffffff


	//   ....[14]....
        /*00fc*/ 	.word	0xffffffff


	//   ....[15]....
        /*0100*/ 	.word	0xffffffff


	//   ....[16]....
        /*0104*/ 	.word	0xffffffff


	//   ....[17]....
        /*0108*/ 	.word	0xffffffff


	//   ....[18]....
        /*010c*/ 	.word	0xffffffff


	//   ....[19]....
        /*0110*/ 	.word	0xffffffff


	//   ....[20]....
        /*0114*/ 	.word	0xffffffff


	//   ....[21]....
        /*0118*/ 	.word	0xffffffff


	//   ....[22]....
        /*011c*/ 	.word	0xffffffff


	//   ....[23]....
        /*0120*/ 	.word	0xffffffff


	//   ....[24]....
        /*0124*/ 	.word	0xffffffff


	//   ....[25]....
        /*0128*/ 	.word	0xffffffff


	//   ....[26]....
        /*012c*/ 	.word	0xffffffff


	//   ....[27]....
        /*0130*/ 	.word	0xffffffff


	//   ....[28]....
        /*0134*/ 	.word	0xffffffff


	//   ....[29]....
        /*0138*/ 	.word	0xffffffff


	//   ....[30]....
        /*013c*/ 	.word	0xffffffff


	//   ....[31]....
        /*0140*/ 	.word	0xffffffff


	//   ....[32]....
        /*0144*/ 	.word	0xffffffff


	//   ....[33]....
        /*0148*/ 	.word	0xffffffff


	//   ....[34]....
        /*014c*/ 	.word	0xffffffff


	//   ....[35]....
        /*0150*/ 	.word	0xffffffff


	//   ....[36]....
        /*0154*/ 	.word	0xffffffff


	//   ....[37]....
        /*0158*/ 	.word	0xffffffff


	//   ....[38]....
        /*015c*/ 	.word	0xffffffff


	//   ....[39]....
        /*0160*/ 	.word	0xffffffff


	//----- nvinfo : EIATTR_COOP_GROUP_INSTR_OFFSETS
	.align		4
.L_514:
        /*0164*/ 	.byte	0x04, 0x28
        /*0166*/ 	.short	(.L_516 - .L_515)


	//   ....[0]....
.L_515:
        /*0168*/ 	.word	0x00000de0


	//   ....[1]....
        /*016c*/ 	.word	0x00000e10


	//   ....[2]....
        /*0170*/ 	.word	0x00000e30


	//   ....[3]....
        /*0174*/ 	.word	0x00000e50


	//   ....[4]....
        /*0178*/ 	.word	0x00000e70


	//   ....[5]....
        /*017c*/ 	.word	0x00000fd0


	//   ....[6]....
        /*0180*/ 	.word	0x00001000


	//   ....[7]....
        /*0184*/ 	.word	0x00001020


	//   ....[8]....
        /*0188*/ 	.word	0x00001040


	//   ....[9]....
        /*018c*/ 	.word	0x00001060


	//   ....[10]....
        /*0190*/ 	.word	0x000010a0


	//   ....[11]....
        /*0194*/ 	.word	0x000010d0


	//   ....[12]....
        /*0198*/ 	.word	0x000010f0


	//   ....[13]....
        /*019c*/ 	.word	0x00001110


	//   ....[14]....
        /*01a0*/ 	.word	0x00001130


	//   ....[15]....
        /*01a4*/ 	.word	0x000011f0


	//   ....[16]....
        /*01a8*/ 	.word	0x00001220


	//   ....[17]....
        /*01ac*/ 	.word	0x00001240


	//   ....[18]....
        /*01b0*/ 	.word	0x00001260


	//   ....[19]....
        /*01b4*/ 	.word	0x00001280


	//   ....[20]....
        /*01b8*/ 	.word	0x00001770


	//   ....[21]....
        /*01bc*/ 	.word	0x000017f0


	//   ....[22]....
        /*01c0*/ 	.word	0x00001850


	//   ....[23]....
        /*01c4*/ 	.word	0x000018b0


	//   ....[24]....
        /*01c8*/ 	.word	0x00001910


	//   ....[25]....
        /*01cc*/ 	.word	0x00001990


	//   ....[26]....
        /*01d0*/ 	.word	0x00001a00


	//   ....[27]....
        /*01d4*/ 	.word	0x00001a60


	//   ....[28]....
        /*01d8*/ 	.word	0x00001ac0


	//   ....[29]....
        /*01dc*/ 	.word	0x00001b20


	//   ....[30]....
        /*01e0*/ 	.word	0x00001b90


	//   ....[31]....
        /*01e4*/ 	.word	0x00001c10


	//   ....[32]....
        /*01e8*/ 	.word	0x00001c70


	//   ....[33]....
        /*01ec*/ 	.word	0x00001cd0


	//   ....[34]....
        /*01f0*/ 	.word	0x00001d30


	//   ....[35]....
        /*01f4*/ 	.word	0x00001da0


	//   ....[36]....
        /*01f8*/ 	.word	0x00001e10


	//   ....[37]....
        /*01fc*/ 	.word	0x00001e70


	//   ....[38]....
        /*0200*/ 	.word	0x00001ed0


	//   ....[39]....
        /*0204*/ 	.word	0x00001f30


	//----- nvinfo : EIATTR_SYSCALL_OFFSETS
	.align		4
.L_516:
        /*0208*/ 	.byte	0x04, 0x46
        /*020a*/ 	.short	(.L_518 - .L_517)


	//   ....[0]....
.L_517:
        /*020c*/ 	.word	0x000004a0


	//   ....[1]....
        /*0210*/ 	.word	0x000006f0


	//   ....[2]....
        /*0214*/ 	.word	0x00000ab0


	//   ....[3]....
        /*0218*/ 	.word	0x00000cc0


	//----- nvinfo : EIATTR_ATOM16_EMUL_INSTR_REG_MAP
	.align		4
.L_518:
        /*021c*/ 	.byte	0x04, 0x2e
        /*021e*/ 	.short	(.L_520 - .L_519)


	//   ....[0]....
.L_519:
        /*0220*/ 	.word	0x000013b0
        /*0224*/ 	.short	0x000d
        /*0226*/ 	.short	0x0000


	//   ....[1]....
        /*0228*/ 	.word	0x00001430
        /*022c*/ 	.short	0x000d
        /*022e*/ 	.short	0x0000


	//   ....[2]....
        /*0230*/ 	.word	0x000015d0
        /*0234*/ 	.short	0x000b
        /*0236*/ 	.short	0x0000


	//   ....[3]....
        /*0238*/ 	.word	0x00001650
        /*023c*/ 	.short	0x000b
        /*023e*/ 	.short	0x0000


	//----- nvinfo : EIATTR_EXIT_INSTR_OFFSETS
	.align		4
.L_520:
        /*0240*/ 	.byte	0x04, 0x1c
        /*0242*/ 	.short	(.L_522 - .L_521)


	//   ....[0]....
.L_521:
        /*0244*/ 	.word	0x000012c0


	//   ....[1]....
        /*0248*/ 	.word	0x00001710


	//----- nvinfo : EIATTR_MAX_THREADS
	.align		4
.L_522:
        /*024c*/ 	.byte	0x04, 0x05
        /*024e*/ 	.short	(.L_524 - .L_523)
.L_523:
        /*0250*/ 	.word	0x00000400
        /*0254*/ 	.word	0x00000001
        /*0258*/ 	.word	0x00000001


	//----- nvinfo : EIATTR_CRS_STACK_SIZE
	.align		4
.L_524:
        /*025c*/ 	.byte	0x04, 0x1e
        /*025e*/ 	.short	(.L_526 - .L_525)
.L_525:
        /*0260*/ 	.word	0x00000000
.L_526:


//--------------------- .nv.info._ZN2at6native45_GLOBAL__N__efdd3984_12_NLLLoss2d_cu_e9278b4638nll_loss2d_forward_size_average_kernelIN3c108BFloat16EEEvPT_PKS5_ --------------------------
	.section	.nv.info._ZN2at6native45_GLOBAL__N__efdd3984_12_NLLLoss2d_cu_e9278b4638nll_loss2d_forward_size_average_kernelIN3c108BFloat16EEEvPT_PKS5_,"",@"SHT_CUDA_INFO"
	.sectionflags	@""
	.align	4


	//----- nvinfo : EIATTR_CUDA_API_VERSION
	.align		4
        /*0000*/ 	.byte	0x04, 0x37
        /*0002*/ 	.short	(.L_528 - .L_527)
.L_527:
        /*0004*/ 	.word	0x00000082


	//----- nvinfo : EIATTR_SW2861232_WAR
	.align		4
.L_528:
        /*0008*/ 	.byte	0x01, 0x35
	.zero		2


	//----- nvinfo : EIATTR_PARAM_CBANK
	.align		4
        /*000c*/ 	.byte	0x04, 0x0a
        /*000e*/ 	.short	(.L_530 - .L_529)
	.align		4
.L_529:
        /*0010*/ 	.word	index@(.nv.constant0._ZN2at6native45_GLOBAL__N__efdd3984_12_NLLLoss2d_cu_e9278b4638nll_loss2d_forward_size_average_kernelIN3c108BFloat16EEEvPT_PKS5_)
        /*0014*/ 	.short	0x0160
        /*0016*/ 	.short	0x0010


	//----- nvinfo : EIATTR_CBANK_PARAM_SIZE
	.align		4
.L_530:
        /*0018*/ 	.byte	0x03, 0x19
        /*001a*/ 	.short	0x0010


	//----- nvinfo : EIATTR_KPARAM_INFO
	.align		4
        /*001c*/ 	.byte	0x04, 0x17
        /*001e*/ 	.short	(.L_532 - .L_531)
.L_531:
        /*0020*/ 	.word	0x00000000
        /*0024*/ 	.short	0x0001
        /*0026*/ 	.short	0x0008
        /*0028*/ 	.byte	0x00, 0xf0, 0x21, 0x00


	//----- nvinfo : EIATTR_KPARAM_INFO
	.align		4
.L_532:
        /*002c*/ 	.byte	0x04, 0x17
        /*002e*/ 	.short	(.L_534 - .L_533)
.L_533:
        /*0030*/ 	.word	0x00000000
        /*0034*/ 	.short	0x0000
        /*0036*/ 	.short	0x0000
        /*0038*/ 	.byte	0x00, 0xf0, 0x21, 0x00


	//----- nvinfo : EIATTR_MAXREG_COUNT
	.align		4
.L_534:
        /*003c*/ 	.byte	0x03, 0x1b
        /*003e*/ 	.short	0x0040


	//----- nvinfo : EIATTR_MERCURY_ISA_VERSION
	.align		4
        /*0040*/ 	.byte	0x03, 0x5f
        /*0042*/ 	.short	0x0000


	//----- nvinfo : EIATTR_EXIT_INSTR_OFFSETS
	.align		4
        /*0044*/ 	.byte	0x04, 0x1c
        /*0046*/ 	.short	(.L_536 - .L_535)


	//   ....[0]....
.L_535:
        /*0048*/ 	.word	0x000000e0


	//----- nvinfo : EIATTR_MAX_THREADS
	.align		4
.L_536:
        /*004c*/ 	.byte	0x04, 0x05
        /*004e*/ 	.short	(.L_538 - .L_537)
.L_537:
        /*0050*/ 	.word	0x00000400
        /*0054*/ 	.word	0x00000001
        /*0058*/ 	.word	0x00000001
.L_538:


//--------------------- .nv.info._ZN2at6native45_GLOBAL__N__efdd3984_12_NLLLoss2d_cu_e9278b4625nll_loss2d_forward_kernelIN3c108BFloat16EfiEEvPT_S6_PKS5_PKlS8_iiil --------------------------
	.section	.nv.info._ZN2at6native45_GLOBAL__N__efdd3984_12_NLLLoss2d_cu_e9278b4625nll_loss2d_forward_kernelIN3c108BFloat16EfiEEvPT_S6_PKS5_PKlS8_iiil,"",@"SHT_CUDA_INFO"
	.sectionflags	@""
	.align	4


	//----- nvinfo : EIATTR_CUDA_API_VERSION
	.align		4
        /*0000*/ 	.byte	0x04, 0x37
        /*0002*/ 	.short	(.L_540 - .L_539)
.L_539:
        /*0004*/ 	.word	0x00000082


	//----- nvinfo : EIATTR_SW2861232_WAR
	.align		4
.L_540:
        /*0008*/ 	.byte	0x01, 0x35
	.zero		2


	//----- nvinfo : EIATTR_PARAM_CBANK
	.align		4
        /*000c*/ 	.byte	0x04, 0x0a
        /*000e*/ 	.short	(.L_542 - .L_541)
	.align		4
.L_541:
        /*0010*/ 	.word	index@(.nv.constant0._ZN2at6native45_GLOBAL__N__efdd3984_12_NLLLoss2d_cu_e9278b4625nll_loss2d_forward_kernelIN3c108BFloat16EfiEEvPT_S6_PKS5_PKlS8_iiil)
        /*0014*/ 	.short	0x0160
        /*0016*/ 	.short	0x0040


	//----- nvinfo : EIATTR_CBANK_PARAM_SIZE
	.align		4
.L_542:
        /*0018*/ 	.byte	0x03, 0x19
        /*001a*/ 	.short	0x0040


	//----- nvinfo : EIATTR_KPARAM_INFO
	.align		4
        /*001c*/ 	.byte	0x04, 0x17
        /*001e*/ 	.short	(.L_544 - .L_543)
.L_543:
        /*0020*/ 	.word	0x00000000
        /*0024*/ 	.short	0x0008
        /*0026*/ 	.short	0x0038
        /*0028*/ 	.byte	0x00, 0xf0, 0x21, 0x00


	//----- nvinfo : EIATTR_KPARAM_INFO
	.align		4
.L_544:
        /*002c*/ 	.byte	0x04, 0x17
        /*002e*/ 	.short	(.L_546 - .L_545)
.L_545:
        /*0030*/ 	.word	0x00000000
        /*0034*/ 	.short	0x0007
        /*0036*/ 	.short	0x0030
        /*0038*/ 	.byte	0x00, 0xf0, 0x11, 0x00


	//----- nvinfo : EIATTR_KPARAM_INFO
	.align		4
.L_546:
        /*003c*/ 	.byte	0x04, 0x17
        /*003e*/ 	.short	(.L_548 - .L_547)
.L_547:
        /*0040*/ 	.word	0x00000000
        /*0044*/ 	.short	0x0006
        /*0046*/ 	.short	0x002c
        /*0048*/ 	.byte	0x00, 0xf0, 0x11, 0x00


	//----- nvinfo : EIATTR_KPARAM_INFO
	.align		4
.L_548:
        /*004c*/ 	.byte	0x04, 0x17
        /*004e*/ 	.short	(.L_550 - .L_549)
.L_549:
        /*0050*/ 	.word	0x00000000
        /*0054*/ 	.short	0x0005
        /*0056*/ 	.short	0x0028
        /*0058*/ 	.byte	0x00, 0xf0, 0x11, 0x00


	//----- nvinfo : EIATTR_KPARAM_INFO
	.align		4
.L_550:
        /*005c*/ 	.byte	0x04, 0x17
        /*005e*/ 	.short	(.L_552 - .L_551)
.L_551:
        /*0060*/ 	.word	0x00000000
        /*0064*/ 	.short	0x0004
        /*0066*/ 	.short	0x0020
        /*0068*/ 	.byte	0x00, 0xf0, 0x21, 0x00


	//----- nvinfo : EIATTR_KPARAM_INFO
	.align		4
.L_552:
        /*006c*/ 	.byte	0x04, 0x17
        /*006e*/ 	.short	(.L_554 - .L_553)
.L_553:
        /*0070*/ 	.word	0x00000000
        /*0074*/ 	.short	0x0003
        /*0076*/ 	.short	0x0018
        /*0078*/ 	.byte	0x00, 0xf0, 0x21, 0x00


	//----- nvinfo : EIATTR_KPARAM_INFO
	.align		4
.L_554:
        /*007c*/ 	.byte	0x04, 0x17
        /*007e*/ 	.short	(.L_556 - .L_555)
.L_555:
        /*0080*/ 	.word	0x00000000
        /*0084*/ 	.short	0x0002
        /*0086*/ 	.short	0x0010
        /*0088*/ 	.byte	0x00, 0xf0, 0x21, 0x00


	//----- nvinfo : EIATTR_KPARAM_INFO
	.align		4
.L_556:
        /*008c*/ 	.byte	0x04, 0x17
        /*008e*/ 	.short	(.L_558 - .L_557)
.L_557:
        /*0090*/ 	.word	0x00000000
        /*0094*/ 	.short	0x0001
        /*0096*/ 	.short	0x0008
        /*0098*/ 	.byte	0x00, 0xf0, 0x21, 0x00


	//----- nvinfo : EIATTR_KPARAM_INFO
	.align		4
.L_558:
        /*009c*/ 	.byte	0x04, 0x17
        /*009e*/ 	.short	(.L_560 - .L_559)
.L_559:
        /*00a0*/ 	.word	0x00000000
        /*00a4*/ 	.short	0x0000
        /*00a6*/ 	.short	0x0000
        /*00a8*/ 	.byte	0x00, 0xf0, 0x21, 0x00


	//----- nvinfo : EIATTR_MAXREG_COUNT
	.align		4
.L_560:
        /*00ac*/ 	.byte	0x03, 0x1b
        /*00ae*/ 	.short	0x0040


	//----- nvinfo : EIATTR_NUM_BARRIERS
	.align		4
        /*00b0*/ 	.byte	0x02, 0x4c
        /*00b2*/ 	.byte	0x01
	.zero		1


	//----- nvinfo : EIATTR_EXTERNS
	.align		4
        /*00b4*/ 	.byte	0x04, 0x0f
        /*00b6*/ 	.short	(.L_562 - .L_561)


	//   ....[0]....
	.align		4
.L_561:
        /*00b8*/ 	.word	index@(__assertfail)


	//----- nvinfo : EIATTR_MERCURY_ISA_VERSION
	.align		4
.L_562:
        /*00bc*/ 	.byte	0x03, 0x5f
        /*00be*/ 	.short	0x0000


	//----- nvinfo : EIATTR_COOP_GROUP_MASK_REGIDS
	.align		4
        /*00c0*/ 	.byte	0x04, 0x29
        /*00c2*/ 	.short	(.L_564 - .L_563)


	//   ....[0]....
.L_563:
        /*00c4*/ 	.word	0xffffffff


	//   ....[1]....
        /*00c8*/ 	.word	0xffffffff


	//   ....[2]....
        /*00cc*/ 	.word	0xffffffff


	//   ....[3]....
        /*00d0*/ 	.word	0xffffffff


	//   ....[4]....
        /*00d4*/ 	.word	0xffffffff


	//   ....[5]....
        /*00d8*/ 	.word	0xffffffff


	//   ....[6]....
        /*00dc*/ 	.word	0xffffffff


	//   ....[7]....
        /*00e0*/ 	.word	0xffffffff


	//   ....[8]....
        /*00e4*/ 	.word	0xffffffff


	//   ....[9]....
        /*00e8*/ 	.word	0xffffffff


	//   ....[10]....
        /*00ec*/ 	.word	0xffffffff


	//   ....[11]....
        /*00f0*/ 	.word	0xffffffff


	//   ....[12]....
        /*00f4*/ 	.word	0xffffffff


	//   ....[13]....
        /*00f8*/ 	.word	0xffffffff


	//   ....[14]....
        /*00fc*/ 	.word	0xffffffff


	//   ....[15]....
        /*0100*/ 	.word	0xffffffff


	//   ....[16]....
        /*0104*/ 	.word	0xffffffff


	//   ....[17]....
        /*0108*/ 	.word	0xffffffff


	//   ....[18]....
        /*010c*/ 	.word	0xffffffff


	//   ....[19]....
        /*0110*/ 	.word	0xffffffff


	//   ....[20]....
        /*0114*/ 	.word	0xffffffff


	//   ....[21]....
        /*0118*/ 	.word	0xffffffff


	//   ....[22]....
        /*011c*/ 	.word	0xffffffff


	//   ....[23]....
        /*0120*/ 	.word	0xffffffff


	//   ....[24]....
        /*0124*/ 	.word	0xffffffff


	//   ....[25]....
        /*0128*/ 	.word	0xffffffff


	//   ....[26]....
        /*012c*/ 	.word	0xffffffff


	//   ....[27]....
        /*0130*/ 	.word	0xffffffff


	//   ....[28]....
        /*0134*/ 	.word	0xffffffff


	//   ....[29]....
        /*0138*/ 	.word	0xffffffff


	//   ....[30]....
        /*013c*/ 	.word	0xffffffff


	//   ....[31]....
        /*0140*/ 	.word	0xffffffff


	//   ....[32]....
        /*0144*/ 	.word	0xffffffff


	//   ....[33]....
        /*0148*/ 	.word	0xffffffff


	//   ....[34]....
        /*014c*/ 	.word	0xffffffff


	//   ....[35]....
        /*0150*/ 	.word	0xffffffff


	//   ....[36]....
        /*0154*/ 	.word	0xffffffff


	//   ....[37]....
        /*0158*/ 	.word	0xffffffff


	//   ....[38]....
        /*015c*/ 	.word	0xffffffff


	//   ....[39]....
        /*0160*/ 	.word	0xffffffff


	//----- nvinfo : EIATTR_COOP_GROUP_INSTR_OFFSETS
	.align		4
.L_564:
        /*0164*/ 	.byte	0x04, 0x28
        /*0166*/ 	.short	(.L_566 - .L_565)


	//   ....[0]....
.L_565:
        /*0168*/ 	.word	0x00000be0


	//   ....[1]....
        /*016c*/ 	.word	0x00000c10


	//   ....[2]....
        /*0170*/ 	.word	0x00000c30


	//   ....[3]....
        /*0174*/ 	.word	0x00000c50


	//   ....[4]....
        /*0178*/ 	.word	0x00000c70


	//   ....[5]....
        /*017c*/ 	.word	0x00000dd0


	//   ....[6]....
        /*0180*/ 	.word	0x00000e00


	//   ....[7]....
        /*0184*/ 	.word	0x00000e20


	//   ....[8]....
        /*0188*/ 	.word	0x00000e40


	//   ....[9]....
        /*018c*/ 	.word	0x00000e60


	//   ....[10]....
        /*0190*/ 	.word	0x00000ea0


	//   ....[11]....
        /*0194*/ 	.word	0x00000ed0


	//   ....[12]....
        /*0198*/ 	.word	0x00000ef0


	//   ....[13]....
        /*019c*/ 	.word	0x00000f10


	//   ....[14]....
        /*01a0*/ 	.word	0x00000f30


	//   ....[15]....
        /*01a4*/ 	.word	0x00000ff0


	//   ....[16]....
        /*01a8*/ 	.word	0x00001020


	//   ....[17]....
        /*01ac*/ 	.word	0x00001040


	//   ....[18]....
        /*01b0*/ 	.word	0x00001060


	//   ....[19]....
        /*01b4*/ 	.word	0x00001080


	//   ....[20]....
        /*01b8*/ 	.word	0x00001570


	//   ....[21]....
        /*01bc*/ 	.word	0x000015f0


	//   ....[22]....
        /*01c0*/ 	.word	0x00001650


	//   ....[23]....
        /*01c4*/ 	.word	0x000016b0


	//   ....[24]....
        /*01c8*/ 	.word	0x00001710


	//   ....[25]....
        /*01cc*/ 	.word	0x00001790


	//   ....[26]....
        /*01d0*/ 	.word	0x00001800


	//   ....[27]....
        /*01d4*/ 	.word	0x00001860


	//   ....[28]....
        /*01d8*/ 	.word	0x000018c0


	//   ....[29]....
        /*01dc*/ 	.word	0x00001920


	//   ....[30]....
        /*01e0*/ 	.word	0x00001990


	//   ....[31]....
        /*01e4*/ 	.word	0x00001a10


	//   ....[32]....
        /*01e8*/ 	.word	0x00001a70


	//   ....[33]....
        /*01ec*/ 	.word	0x00001ad0


	//   ....[34]....
        /*01f0*/ 	.word	0x00001b30


	//   ....[35]....
        /*01f4*/ 	.word	0x00001ba0


	//   ....[36]....
        /*01f8*/ 	.word	0x00001c10


	//   ....[37]....
        /*01fc*/ 	.word	0x00001c70


	//   ....[38]....
        /*0200*/ 	.word	0x00001cd0


	//   ....[39]....
        /*0204*/ 	.word	0x00001d30


	//----- nvinfo : EIATTR_SYSCALL_OFFSETS
	.align		4
.L_566:
        /*0208*/ 	.byte	0x04, 0x46
        /*020a*/ 	.short	(.L_568 - .L_567)


	//   ....[0]....
.L_567:
        /*020c*/ 	.word	0x00000430


	//   ....[1]....
        /*0210*/ 	.word	0x000005f0


	//   ....[2]....
        /*0214*/ 	.word	0x00000930


	//   ....[3]....
        /*0218*/ 	.word	0x00000ac0


	//----- nvinfo : EIATTR_ATOM16_EMUL_INSTR_REG_MAP
	.align		4
.L_568:
        /*021c*/ 	.byte	0x04, 0x2e
        /*021e*/ 	.short	(.L_570 - .L_569)


	//   ....[0]....
.L_569:
        /*0220*/ 	.word	0x000011b0
        /*0224*/ 	.short	0x000d
        /*0226*/ 	.short	0x0000


	//   ....[1]....
        /*0228*/ 	.word	0x00001230
        /*022c*/ 	.short	0x000d
        /*022e*/ 	.short	0x0000


	//   ....[2]....
        /*0230*/ 	.word	0x000013d0
        /*0234*/ 	.short	0x000b
        /*0236*/ 	.short	0x0000


	//   ....[3]....
        /*0238*/ 	.word	0x00001450
        /*023c*/ 	.short	0x000b
        /*023e*/ 	.short	0x0000


	//----- nvinfo : EIATTR_EXIT_INSTR_OFFSETS
	.align		4
.L_570:
        /*0240*/ 	.byte	0x04, 0x1c
        /*0242*/ 	.short	(.L_572 - .L_571)


	//   ....[0]....
.L_571:
        /*0244*/ 	.word	0x000010c0


	//   ....[1]....
        /*0248*/ 	.word	0x00001510


	//----- nvinfo : EIATTR_MAX_THREADS
	.align		4
.L_572:
        /*024c*/ 	.byte	0x04, 0x05
        /*024e*/ 	.short	(.L_574 - .L_573)
.L_573:
        /*0250*/ 	.word	0x00000400
        /*0254*/ 	.word	0x00000001
        /*0258*/ 	.word	0x00000001


	//----- nvinfo : EIATTR_CRS_STACK_SIZE
	.align		4
.L_574:
        /*025c*/ 	.byte	0x04, 0x1e
        /*025e*/ 	.short	(.L_576 - .L_575)
.L_575:
        /*0260*/ 	.word	0x00000000
.L_576:


//--------------------- .nv.info._ZN2at6native45_GLOBAL__N__efdd3984_12_NLLLoss2d_cu_e9278b4625nll_loss2d_forward_kernelIN3c104HalfEflEEvPT_S6_PKS5_PKlS8_iiil --------------------------
	.section	.nv.info._ZN2at6native45_GLOBAL__N__efdd3984_12_NLLLoss2d_cu_e9278b4625nll_loss2d_forward_kernelIN3c104HalfEflEEvPT_S6_PKS5_PKlS8_iiil,"",@"SHT_CUDA_INFO"
	.sectionflags	@""
	.align	4


	//----- nvinfo : EIATTR_CUDA_API_VERSION
	.align		4
        /*0000*/ 	.byte	0x04, 0x37
        /*0002*/ 	.short	(.L_578 - .L_577)
.L_577:
        /*0004*/ 	.word	0x00000082


	//----- nvinfo : EIATTR_SW2861232_WAR
	.align		4
.L_578:
        /*0008*/ 	.byte	0x01, 0x35
	.zero		2


	//----- nvinfo : EIATTR_PARAM_CBANK
	.align		4
        /*000c*/ 	.byte	0x04, 0x0a
        /*000e*/ 	.short	(.L_580 - .L_579)
	.align		4
.L_579:
        /*0010*/ 	.word	index@(.nv.constant0._ZN2at6native45_GLOBAL__N__efdd3984_12_NLLLoss2d_cu_e9278b4625nll_loss2d_forward_kernelIN3c104HalfEflEEvPT_S6_PKS5_PKlS8_iiil)
        /*0014*/ 	.short	0x0160
        /*0016*/ 	.short	0x0040


	//----- nvinfo : EIATTR_CBANK_PARAM_SIZE
	.align		4
.L_580:
        /*0018*/ 	.byte	0x03, 0x19
        /*001a*/ 	.short	0x0040


	//----- nvinfo : EIATTR_KPARAM_INFO
	.align		4
        /*001c*/ 	.byte	0x04, 0x17
        /*001e*/ 	.short	(.L_582 - .L_581)
.L_581:
        /*0020*/ 	.word	0x00000000
        /*0024*/ 	.short	0x0008
        /*0026*/ 	.short	0x0038
        /*0028*/ 	.byte	0x00, 0xf0, 0x21, 0x00


	//----- nvinfo : EIATTR_KPARAM_INFO
	.align		4
.L_582:
        /*002c*/ 	.byte	0x04, 0x17
        /*002e*/ 	.short	(.L_584 - .L_583)
.L_583:
        /*0030*/ 	.word	0x00000000
        /*0034*/ 	.short	0x0007
        /*0036*/ 	.short	0x0030
        /*0038*/ 	.byte	0x00, 0xf0, 0x11, 0x00


	//----- nvinfo : EIATTR_KPARAM_INFO
	.align		4
.L_584:
        /*003c*/ 	.byte	0x04, 0x17
        /*003e*/ 	.short	(.L_586 - .L_585)
.L_585:
        /*0040*/ 	.word	0x00000000
        /*0044*/ 	.short	0x0006
        /*0046*/ 	.short	0x002c
        /*0048*/ 	.byte	0x00, 0xf0, 0x11, 0x00


	//----- nvinfo : EIATTR_KPARAM_INFO
	.align		4
.L_586:
        /*004c*/ 	.byte	0x04, 0x17
        /*004e*/ 	.short	(.L_588 - .L_587)
.L_587:
        /*0050*/ 	.word	0x00000000
        /*0054*/ 	.short	0x0005
        /*0056*/ 	.short	0x0028
        /*0058*/ 	.byte	0x00, 0xf0, 0x11, 0x00


	//----- nvinfo : EIATTR_KPARAM_INFO
	.align		4
.L_588:
        /*005c*/ 	.byte	0x04, 0x17
        /*005e*/ 	.short	(.L_590 - .L_589)
.L_589:
        /*0060*/ 	.word	0x00000000
        /*0064*/ 	.short	0x0004
        /*0066*/ 	.short	0x0020
        /*0068*/ 	.byte	0x00, 0xf0, 0x21, 0x00


	//----- nvinfo : EIATTR_KPARAM_INFO
	.align		4
.L_590:
        /*006c*/ 	.byte	0x04, 0x17
        /*006e*/ 	.short	(.L_592 - .L_591)
.L_591:
        /*0070*/ 	.word	0x00000000
        /*0074*/ 	.short	0x0003
        /*0076*/ 	.short	0x0018
        /*0078*/ 	.byte	0x00, 0xf0, 0x21, 0x00


	//----- nvinfo : EIATTR_KPARAM_INFO
	.align		4
.L_592:
        /*007c*/ 	.byte	0x04, 0x17
        /*007e*/ 	.short	(.L_594 - .L_593)
.L_593:
        /*0080*/ 	.word	0x00000000
        /*0084*/ 	.short	0x0002
        /*0086*/ 	.short	0x0010
        /*0088*/ 	.byte	0x00, 0xf0, 0x21, 0x00


	//----- nvinfo : EIATTR_KPARAM_INFO
	.align		4
.L_594:
        /*008c*/ 	.byte	0x04, 0x17
        /*008e*/ 	.short	(.L_596 - .L_595)
.L_595:
        /*0090*/ 	.word	0x00000000
        /*0094*/ 	.short	0x0001
        /*0096*/ 	.short	0x0008
        /*0098*/ 	.byte	0x00, 0xf0, 0x21, 0x00


	//----- nvinfo : EIATTR_KPARAM_INFO
	.align		4
.L_596:
        /*009c*/ 	.byte	0x04, 0x17
        /*009e*/ 	.short	(.L_598 - .L_597)
.L_597:
        /*00a0*/ 	.word	0x00000000
        /*00a4*/ 	.short	0x0000
        /*00a6*/ 	.short	0x0000
        /*00a8*/ 	.byte	0x00, 0xf0, 0x21, 0x00


	//----- nvinfo : EIATTR_MAXREG_COUNT
	.align		4
.L_598:
        /*00ac*/ 	.byte	0x03, 0x1b
        /*00ae*/ 	.short	0x0040


	//----- nvinfo : EIATTR_NUM_BARRIERS
	.align		4
        /*00b0*/ 	.byte	0x02, 0x4c
        /*00b2*/ 	.byte	0x01
	.zero		1


	//----- nvinfo : EIATTR_EXTERNS
	.align		4
        /*00b4*/ 	.byte	0x04, 0x0f
        /*00b6*/ 	.short	(.L_600 - .L_599)


	//   ....[0]....
	.align		4
.L_599:
        /*00b8*/ 	.word	index@(__assertfail)


	//----- nvinfo : EIATTR_MERCURY_ISA_VERSION
	.align		4
.L_600:
        /*00bc*/ 	.byte	0x03, 0x5f
        /*00be*/ 	.short	0x0000


	//----- nvinfo : EIATTR_COOP_GROUP_MASK_REGIDS
	.align		4
        /*00c0*/ 	.byte	0x04, 0x29
        /*00c2*/ 	.short	(.L_602 - .L_601)


	//   ....[0]....
.L_601:
        /*00c4*/ 	.word	0xffffffff


	//   ....[1]....
        /*00c8*/ 	.word	0xffffffff


	//   ....[2]....
        /*00cc*/ 	.word	0xffffffff


	//   ....[3]....
        /*00d0*/ 	.word	0xffffffff


	//   ....[4]....
        /*00d4*/ 	.word	0xffffffff


	//   ....[5]....
        /*00d8*/ 	.word	0xffffffff


	//   ....[6]....
        /*00dc*/ 	.word	0xffffffff


	//   ....[7]....
        /*00e0*/ 	.word	0xffffffff


	//   ....[8]....
        /*00e4*/ 	.word	0xffffffff


	//   ....[9]....
        /*00e8*/ 	.word	0xffffffff


	//   ....[10]....
        /*00ec*/ 	.word	0xffffffff


	//   ....[11]....
        /*00f0*/ 	.word	0xffffffff


	//   ....[12]....
        /*00f4*/ 	.word	0xffffffff


	//   ....[13]....
        /*00f8*/ 	.word	0xffffffff


	//   ....[14]....
        /*00fc*/ 	.word	0xffffffff


	//   ....[15]....
        /*0100*/ 	.word	0xffffffff


	//   ....[16]....
        /*0104*/ 	.word	0xffffffff


	//   ....[17]....
        /*0108*/ 	.word	0xffffffff


	//   ....[18]....
        /*010c*/ 	.word	0xffffffff


	//   ....[19]....
        /*0110*/ 	.word	0xffffffff


	//   ....[20]....
        /*0114*/ 	.word	0xffffffff


	//   ....[21]....
        /*0118*/ 	.word	0xffffffff


	//   ....[22]....
        /*011c*/ 	.word	0xffffffff


	//   ....[23]....
        /*0120*/ 	.word	0xffffffff


	//   ....[24]....
        /*0124*/ 	.word	0xffffffff


	//   ....[25]....
        /*0128*/ 	.word	0xffffffff


	//   ....[26]....
        /*012c*/ 	.word	0xffffffff


	//   ....[27]....
        /*0130*/ 	.word	0xffffffff


	//   ....[28]....
        /*0134*/ 	.word	0xffffffff


	//   ....[29]....
        /*0138*/ 	.word	0xffffffff


	//   ....[30]....
        /*013c*/ 	.word	0xffffffff


	//   ....[31]....
        /*0140*/ 	.word	0xffffffff


	//   ....[32]....
        /*0144*/ 	.word	0xffffffff


	//   ....[33]....
        /*0148*/ 	.word	0xffffffff


	//   ....[34]....
        /*014c*/ 	.word	0xffffffff


	//   ....[35]....
        /*0150*/ 	.word	0xffffffff


	//   ....[36]....
        /*0154*/ 	.word	0xffffffff


	//   ....[37]....
        /*0158*/ 	.word	0xffffffff


	//   ....[38]....
        /*015c*/ 	.word	0xffffffff


	//   ....[39]....
        /*0160*/ 	.word	0xffffffff


	//----- nvinfo : EIATTR_COOP_GROUP_INSTR_OFFSETS
	.align		4
.L_602:
        /*0164*/ 	.byte	0x04, 0x28
        /*0166*/ 	.short	(.L_604 - .L_603)


	//   ....[0]....
.L_603:
        /*0168*/ 	.word	0x00000e20


	//   ....[1]....
        /*016c*/ 	.word	0x00000e50


	//   ....[2]....
        /*0170*/ 	.word	0x00000e70


	//   ....[3]....
        /*0174*/ 	.word	0x00000e90


	//   ....[4]....
        /*0178*/ 	.word	0x00000eb0


	//   ....[5]....
        /*017c*/ 	.word	0x00001010


	//   ....[6]....
        /*0180*/ 	.word	0x00001040


	//   ....[7]....
        /*0184*/ 	.word	0x00001060


	//   ....[8]....
        /*0188*/ 	.word	0x00001080


	//   ....[9]....
        /*018c*/ 	.word	0x000010a0


	//   ....[10]....
        /*0190*/ 	.word	0x000010e0


	//   ....[11]....
        /*0194*/ 	.word	0x00001110


	//   ....[12]....
        /*0198*/ 	.word	0x00001130


	//   ....[13]....
        /*019c*/ 	.word	0x00001150


	//   ....[14]....
        /*01a0*/ 	.word	0x00001170


	//   ....[15]....
        /*01a4*/ 	.word	0x00001230


	//   ....[16]....
        /*01a8*/ 	.word	0x00001260


	//   ....[17]....
        /*01ac*/ 	.word	0x00001280


	//   ....[18]....
        /*01b0*/ 	.word	0x000012a0


	//   ....[19]....
        /*01b4*/ 	.word	0x000012c0


	//   ....[20]....
        /*01b8*/ 	.word	0x00001580


	//   ....[21]....
        /*01bc*/ 	.word	0x00001600


	//   ....[22]....
        /*01c0*/ 	.word	0x00001660


	//   ....[23]....
        /*01c4*/ 	.word	0x000016c0


	//   ....[24]....
        /*01c8*/ 	.word	0x00001720


	//   ....[25]....
        /*01cc*/ 	.word	0x000017a0


	//   ....[26]....
        /*01d0*/ 	.word	0x00001810


	//   ....[27]....
        /*01d4*/ 	.word	0x00001870


	//   ....[28]....
        /*01d8*/ 	.word	0x000018d0


	//   ....[29]....
        /*01dc*/ 	.word	0x00001930


	//   ....[30]....
        /*01e0*/ 	.word	0x000019a0


	//   ....[31]....
        /*01e4*/ 	.word	0x00001a20


	//   ....[32]....
        /*01e8*/ 	.word	0x00001a80


	//   ....[33]....
        /*01ec*/ 	.word	0x00001ae0


	//   ....[34]....
        /*01f0*/ 	.word	0x00001b40


	//   ....[35]....
        /*01f4*/ 	.word	0x00001bb0


	//   ....[36]....
        /*01f8*/ 	.word	0x00001c20


	//   ....[37]....
        /*01fc*/ 	.word	0x00001c80


	//   ....[38]....
        /*0200*/ 	.word	0x00001ce0


	//   ....[39]....
        /*0204*/ 	.word	0x00001d40


	//----- nvinfo : EIATTR_SYSCALL_OFFSETS
	.align		4
.L_604:
        /*0208*/ 	.byte	0x04, 0x46
        /*020a*/ 	.short	(.L_606 - .L_605)


	//   ....[0]....
.L_605:
        /*020c*/ 	.word	0x000004a0


	//   ....[1]....
        /*0210*/ 	.word	0x00000700


	//   ....[2]....
        /*0214*/ 	.word	0x00000ae0


	//   ....[3]....
        /*0218*/ 	.word	0x00000cf0


	//----- nvinfo : EIATTR_ATOM16_EMUL_INSTR_REG_MAP
	.align		4
.L_606:
        /*021c*/ 	.byte	0x04, 0x2e
        /*021e*/ 	.short	(.L_608 - .L_607)


	//   ....[0]....
.L_607:
        /*0220*/ 	.word	0x00001390
        /*0224*/ 	.short	0x0008
        /*0226*/ 	.short	0x0000


	//   ....[1]....
        /*0228*/ 	.word	0x000013e0
        /*022c*/ 	.short	0x0008
        /*022e*/ 	.short	0x0000


	//   ....[2]....
        /*0230*/ 	.word	0x00001490
        /*0234*/ 	.short	0x0007
        /*0236*/ 	.short	0x0000


	//   ....[3]....
        /*0238*/ 	.word	0x000014e0
        /*023c*/ 	.short	0x0007
        /*023e*/ 	.short	0x0000


	//----- nvinfo : EIATTR_EXIT_INSTR_OFFSETS
	.align		4
.L_608:
        /*0240*/ 	.byte	0x04, 0x1c
        /*0242*/ 	.short	(.L_610 - .L_609)


	//   ....[0]....
.L_609:
        /*0244*/ 	.word	0x00001300


	//   ....[1]....
        /*0248*/ 	.word	0x00001520


	//----- nvinfo : EIATTR_MAX_THREADS
	.align		4
.L_610:
        /*024c*/ 	.byte	0x04, 0x05
        /*024e*/ 	.short	(.L_612 - .L_611)
.L_611:
        /*0250*/ 	.word	0x00000400
        /*0254*/ 	.word	0x00000001
        /*0258*/ 	.word	0x00000001


	//----- nvinfo : EIATTR_CRS_STACK_SIZE
	.align		4
.L_612:
        /*025c*/ 	.byte	0x04, 0x1e
        /*025e*/ 	.short	(.L_614 - .L_613)
.L_613:
        /*0260*/ 	.word	0x00000000
.L_614:


//--------------------- .nv.info._ZN2at6native45_GLOBAL__N__efdd3984_12_NLLLoss2d_cu_e9278b4638nll_loss2d_forward_size_average_kernelIN3c104HalfEEEvPT_PKS5_ --------------------------
	.section	.nv.info._ZN2at6native45_GLOBAL__N__efdd3984_12_NLLLoss2d_cu_e9278b4638nll_loss2d_forward_size_average_kernelIN3c104HalfEEEvPT_PKS5_,"",@"SHT_CUDA_INFO"
	.sectionflags	@""
	.align	4


	//----- nvinfo : EIATTR_CUDA_API_VERSION
	.align		4
        /*0000*/ 	.byte	0x04, 0x37
        /*0002*/ 	.short	(.L_616 - .L_615)
.L_615:
        /*0004*/ 	.word	0x00000082


	//----- nvinfo : EIATTR_SW2861232_WAR
	.align		4
.L_616:
        /*0008*/ 	.byte	0x01, 0x35
	.zero		2


	//----- nvinfo : EIATTR_PARAM_CBANK
	.align		4
        /*000c*/ 	.byte	0x04, 0x0a
        /*000e*/ 	.short	(.L_618 - .L_617)
	.align		4
.L_617:
        /*0010*/ 	.word	index@(.nv.constant0._ZN2at6native45_GLOBAL__N__efdd3984_12_NLLLoss2d_cu_e9278b4638nll_loss2d_forward_size_average_kernelIN3c104HalfEEEvPT_PKS5_)
        /*0014*/ 	.short	0x0160
        /*0016*/ 	.short	0x0010


	//----- nvinfo : EIATTR_CBANK_PARAM_SIZE
	.align		4
.L_618:
        /*0018*/ 	.byte	0x03, 0x19
        /*001a*/ 	.short	0x0010


	//----- nvinfo : EIATTR_KPARAM_INFO
	.align		4
        /*001c*/ 	.byte	0x04, 0x17
        /*001e*/ 	.short	(.L_620 - .L_619)
.L_619:
        /*0020*/ 	.word	0x00000000
        /*0024*/ 	.short	0x0001
        /*0026*/ 	.short	0x0008
        /*0028*/ 	.byte	0x00, 0xf0, 0x21, 0x00


	//----- nvinfo : EIATTR_KPARAM_INFO
	.align		4
.L_620:
        /*002c*/ 	.byte	0x04, 0x17
        /*002e*/ 	.short	(.L_622 - .L_621)
.L_621:
        /*0030*/ 	.word	0x00000000
        /*0034*/ 	.short	0x0000
        /*0036*/ 	.short	0x0000
        /*0038*/ 	.byte	0x00, 0xf0, 0x21, 0x00


	//----- nvinfo : EIATTR_MAXREG_COUNT
	.align		4
.L_622:
        /*003c*/ 	.byte	0x03, 0x1b
        /*003e*/ 	.short	0x0040


	//----- nvinfo : EIATTR_MERCURY_ISA_VERSION
	.align		4
        /*0040*/ 	.byte	0x03, 0x5f
        /*0042*/ 	.short	0x0000


	//----- nvinfo : EIATTR_EXIT_INSTR_OFFSETS
	.align		4
        /*0044*/ 	.byte	0x04, 0x1c
        /*0046*/ 	.short	(.L_624 - .L_623)


	//   ....[0]....
.L_623:
        /*0048*/ 	.word	0x000000e0


	//----- nvinfo : EIATTR_MAX_THREADS
	.align		4
.L_624:
        /*004c*/ 	.byte	0x04, 0x05
        /*004e*/ 	.short	(.L_626 - .L_625)
.L_625:
        /*0050*/ 	.word	0x00000400
        /*0054*/ 	.word	0x00000001
        /*0058*/ 	.word	0x00000001
.L_626:


//--------------------- .nv.info._ZN2at6native45_GLOBAL__N__efdd3984_12_NLLLoss2d_cu_e9278b4625nll_loss2d_forward_kernelIN3c104HalfEfiEEvPT_S6_PKS5_PKlS8_iiil --------------------------
	.section	.nv.info._ZN2at6native45_GLOBAL__N__efdd3984_12_NLLLoss2d_cu_e9278b4625nll_loss2d_forward_kernelIN3c104HalfEfiEEvPT_S6_PKS5_PKlS8_iiil,"",@"SHT_CUDA_INFO"
	.sectionflags	@""
	.align	4


	//----- nvinfo : EIATTR_CUDA_API_VERSION
	.align		4
        /*0000*/ 	.byte	0x04, 0x37
        /*0002*/ 	.short	(.L_628 - .L_627)
.L_627:
        /*0004*/ 	.word	0x00000082


	//----- nvinfo : EIATTR_SW2861232_WAR
	.align		4
.L_628:
        /*0008*/ 	.byte	0x01, 0x35
	.zero		2


	//----- nvinfo : EIATTR_PARAM_CBANK
	.align		4
        /*000c*/ 	.byte	0x04, 0x0a
        /*000e*/ 	.short	(.L_630 - .L_629)
	.align		4
.L_629:
        /*0010*/ 	.word	index@(.nv.constant0._ZN2at6native45_GLOBAL__N__efdd3984_12_NLLLoss2d_cu_e9278b4625nll_loss2d_forward_kernelIN3c104HalfEfiEEvPT_S6_PKS5_PKlS8_iiil)
        /*0014*/ 	.short	0x0160
        /*0016*/ 	.short	0x0040


	//----- nvinfo : EIATTR_CBANK_PARAM_SIZE
	.align		4
.L_630:
        /*0018*/ 	.byte	0x03, 0x19
        /*001a*/ 	.short	0x0040


	//----- nvinfo : EIATTR_KPARAM_INFO
	.align		4
        /*001c*/ 	.byte	0x04, 0x17
        /*001e*/ 	.short	(.L_632 - .L_631)
.L_631:
        /*0020*/ 	.word	0x00000000
        /*0024*/ 	.short	0x0008
        /*0026*/ 	.short	0x0038
        /*0028*/ 	.byte	0x00, 0xf0, 0x21, 0x00


	//----- nvinfo : EIATTR_KPARAM_INFO
	.align		4
.L_632:
        /*002c*/ 	.byte	0x04, 0x17
        /*002e*/ 	.short	(.L_634 - .L_633)
.L_633:
        /*0030*/ 	.word	0x00000000
        /*0034*/ 	.short	0x0007
        /*0036*/ 	.short	0x0030
        /*0038*/ 	.byte	0x00, 0xf0, 0x11, 0x00


	//----- nvinfo : EIATTR_KPARAM_INFO
	.align		4
.L_634:
        /*003c*/ 	.byte	0x04, 0x17
        /*003e*/ 	.short	(.L_636 - .L_635)
.L_635:
        /*0040*/ 	.word	0x00000000
        /*0044*/ 	.short	0x0006
        /*0046*/ 	.short	0x002c
        /*0048*/ 	.byte	0x00, 0xf0, 0x11, 0x00


	//----- nvinfo : EIATTR_KPARAM_INFO
	.align		4
.L_636:
        /*004c*/ 	.byte	0x04, 0x17
        /*004e*/ 	.short	(.L_638 - .L_637)
.L_637:
        /*0050*/ 	.word	0x00000000
        /*0054*/ 	.short	0x0005
        /*0056*/ 	.short	0x0028
        /*0058*/ 	.byte	0x00, 0xf0, 0x11, 0x00


	//----- nvinfo : EIATTR_KPARAM_INFO
	.align		4
.L_638:
        /*005c*/ 	.byte	0x04, 0x17
        /*005e*/ 	.short	(.L_640 - .L_639)
.L_639:
        /*0060*/ 	.word	0x00000000
        /*0064*/ 	.short	0x0004
        /*0066*/ 	.short	0x0020
        /*0068*/ 	.byte	0x00, 0xf0, 0x21, 0x00


	//----- nvinfo : EIATTR_KPARAM_INFO
	.align		4
.L_640:
        /*006c*/ 	.byte	0x04, 0x17
        /*006e*/ 	.short	(.L_642 - .L_641)
.L_641:
        /*0070*/ 	.word	0x00000000
        /*0074*/ 	.short	0x0003
        /*0076*/ 	.short	0x0018
        /*0078*/ 	.byte	0x00, 0xf0, 0x21, 0x00


	//----- nvinfo : EIATTR_KPARAM_INFO
	.align		4
.L_642:
        /*007c*/ 	.byte	0x04, 0x17
        /*007e*/ 	.short	(.L_644 - .L_643)
.L_643:
        /*0080*/ 	.word	0x00000000
        /*0084*/ 	.short	0x0002
        /*0086*/ 	.short	0x0010
        /*0088*/ 	.byte	0x00, 0xf0, 0x21, 0x00


	//----- nvinfo : EIATTR_KPARAM_INFO
	.align		4
.L_644:
        /*008c*/ 	.byte	0x04, 0x17
        /*008e*/ 	.short	(.L_646 - .L_645)
.L_645:
        /*0090*/ 	.word	0x00000000
        /*0094*/ 	.short	0x0001
        /*0096*/ 	.short	0x0008
        /*0098*/ 	.byte	0x00, 0xf0, 0x21, 0x00


	//----- nvinfo : EIATTR_KPARAM_INFO
	.align		4
.L_646:
        /*009c*/ 	.byte	0x04, 0x17
        /*009e*/ 	.short	(.L_648 - .L_647)
.L_647:
        /*00a0*/ 	.word	0x00000000
        /*00a4*/ 	.short	0x0000
        /*00a6*/ 	.short	0x0000
        /*00a8*/ 	.byte	0x00, 0xf0, 0x21, 0x00


	//----- nvinfo : EIATTR_MAXREG_COUNT
	.align		4
.L_648:
        /*00ac*/ 	.byte	0x03, 0x1b
        /*00ae*/ 	.short	0x0040


	//----- nvinfo : EIATTR_NUM_BARRIERS
	.align		4
        /*00b0*/ 	.byte	0x02, 0x4c
        /*00b2*/ 	.byte	0x01
	.zero		1


	//----- nvinfo : EIATTR_EXTERNS
	.align		4
        /*00b4*/ 	.byte	0x04, 0x0f
        /*00b6*/ 	.short	(.L_650 - .L_649)


	//   ....[0]....
	.align		4
.L_649:
        /*00b8*/ 	.word	index@(__assertfail)


	//----- nvinfo : EIATTR_MERCURY_ISA_VERSION
	.align		4
.L_650:
        /*00bc*/ 	.byte	0x03, 0x5f
        /*00be*/ 	.short	0x0000


	//----- nvinfo : EIATTR_COOP_GROUP_MASK_REGIDS
	.align		4
        /*00c0*/ 	.byte	0x04, 0x29
        /*00c2*/ 	.short	(.L_652 - .L_651)


	//   ....[0]....
.L_651:
        /*00c4*/ 	.word	0xffffffff


	//   ....[1]....
        /*00c8*/ 	.word	0xffffffff


	//   ....[2]....
        /*00cc*/ 	.word	0xffffffff


	//   ....[3]....
        /*00d0*/ 	.word	0xffffffff


	//   ....[4]....
        /*00d4*/ 	.word	0xffffffff


	//   ....[5]....
        /*00d8*/ 	.word	0xffffffff


	//   ....[6]....
        /*00dc*/ 	.word	0xffffffff


	//   ....[7]....
        /*00e0*/ 	.word	0xffffffff


	//   ....[8]....
        /*00e4*/ 	.word	0xffffffff


	//   ....[9]....
        /*00e8*/ 	.word	0xffffffff


	//   ....[10]....
        /*00ec*/ 	.word	0xffffffff


	//   ....[11]....
        /*00f0*/ 	.word	0xffffffff


	//   ....[12]....
        /*00f4*/ 	.word	0xffffffff


	//   ....[13]....
        /*00f8*/ 	.word	0xffffffff


	//   ....[14]....
        /*00fc*/ 	.word	0xffffffff


	//   ....[15]....
        /*0100*/ 	.word	0xffffffff


	//   ....[16]....
        /*0104*/ 	.word	0xffffffff


	//   ....[17]....
        /*0108*/ 	.word	0xffffffff


	//   ....[18]....
        /*010c*/ 	.word	0xffffffff


	//   ....[19]....
        /*0110*/ 	.word	0xffffffff


	//   ....[20]....
        /*0114*/ 	.word	0xffffffff


	//   ....[21]....
        /*0118*/ 	.word	0xffffffff


	//   ....[22]....
        /*011c*/ 	.word	0xffffffff


	//   ....[23]....
        /*0120*/ 	.word	0xffffffff


	//   ....[24]....
        /*0124*/ 	.word	0xffffffff


	//   ....[25]....
        /*0128*/ 	.word	0xffffffff


	//   ....[26]....
        /*012c*/ 	.word	0xffffffff


	//   ....[27]....
        /*0130*/ 	.word	0xffffffff


	//   ....[28]....
        /*0134*/ 	.word	0xffffffff


	//   ....[29]....
        /*0138*/ 	.word	0xffffffff


	//   ....[30]....
        /*013c*/ 	.word	0xffffffff


	//   ....[31]....
        /*0140*/ 	.word	0xffffffff


	//   ....[32]....
        /*0144*/ 	.word	0xffffffff


	//   ....[33]....
        /*0148*/ 	.word	0xffffffff


	//   ....[34]....
        /*014c*/ 	.word	0xffffffff


	//   ....[35]....
        /*0150*/ 	.word	0xffffffff


	//   ....[36]....
        /*0154*/ 	.word	0xffffffff


	//   ....[37]....
        /*0158*/ 	.word	0xffffffff


	//   ....[38]....
        /*015c*/ 	.word	0xffffffff


	//   ....[39]....
        /*0160*/ 	.word	0xffffffff


	//----- nvinfo : EIATTR_COOP_GROUP_INSTR_OFFSETS
	.align		4
.L_652:
        /*0164*/ 	.byte	0x04, 0x28
        /*0166*/ 	.short	(.L_654 - .L_653)


	//   ....[0]....
.L_653:
        /*0168*/ 	.word	0x00000c20


	//   ....[1]....
        /*016c*/ 	.word	0x00000c50


	//   ....[2]....
        /*0170*/ 	.word	0x00000c70


	//   ....[3]....
        /*0174*/ 	.word	0x00000c90


	//   ....[4]....
        /*0178*/ 	.word	0x00000cb0


	//   ....[5]....
        /*017c*/ 	.word	0x00000e10


	//   ....[6]....
        /*0180*/ 	.word	0x00000e40


	//   ....[7]....
        /*0184*/ 	.word	0x00000e60


	//   ....[8]....
        /*0188*/ 	.word	0x00000e80


	//   ....[9]....
        /*018c*/ 	.word	0x00000ea0


	//   ....[10]....
        /*0190*/ 	.word	0x00000ee0


	//   ....[11]....
        /*0194*/ 	.word	0x00000f10


	//   ....[12]....
        /*0198*/ 	.word	0x00000f30


	//   ....[13]....
        /*019c*/ 	.word	0x00000f50


	//   ....[14]....
        /*01a0*/ 	.word	0x00000f70


	//   ....[15]....
        /*01a4*/ 	.word	0x00001030


	//   ....[16]....
        /*01a8*/ 	.word	0x00001060


	//   ....[17]....
        /*01ac*/ 	.word	0x00001080


	//   ....[18]....
        /*01b0*/ 	.word	0x000010a0


	//   ....[19]....
        /*01b4*/ 	.word	0x000010c0


	//   ....[20]....
        /*01b8*/ 	.word	0x00001380


	//   ....[21]....
        /*01bc*/ 	.word	0x00001400


	//   ....[22]....
        /*01c0*/ 	.word	0x00001460


	//   ....[23]....
        /*01c4*/ 	.word	0x000014c0


	//   ....[24]....
        /*01c8*/ 	.word	0x00001520


	//   ....[25]....
        /*01cc*/ 	.word	0x000015a0


	//   ....[26]....
        /*01d0*/ 	.word	0x00001610


	//   ....[27]....
        /*01d4*/ 	.word	0x00001670


	//   ....[28]....
        /*01d8*/ 	.word	0x000016d0


	//   ....[29]....
        /*01dc*/ 	.word	0x00001730


	//   ....[30]....
        /*01e0*/ 	.word	0x000017a0


	//   ....[31]....
        /*01e4*/ 	.word	0x00001820


	//   ....[32]....
        /*01e8*/ 	.word	0x00001880


	//   ....[33]....
        /*01ec*/ 	.word	0x000018e0


	//   ....[34]....
        /*01f0*/ 	.word	0x00001940


	//   ....[35]....
        /*01f4*/ 	.word	0x000019b0


	//   ....[36]....
        /*01f8*/ 	.word	0x00001a20


	//   ....[37]....
        /*01fc*/ 	.word	0x00001a80


	//   ....[38]....
        /*0200*/ 	.word	0x00001ae0


	//   ....[39]....
        /*0204*/ 	.word	0x00001b40


	//----- nvinfo : EIATTR_SYSCALL_OFFSETS
	.align		4
.L_654:
        /*0208*/ 	.byte	0x04, 0x46
        /*020a*/ 	.short	(.L_656 - .L_655)


	//   ....[0]....
.L_655:
        /*020c*/ 	.word	0x00000430


	//   ....[1]....
        /*0210*/ 	.word	0x00000600


	//   ....[2]....
        /*0214*/ 	.word	0x00000960


	//   ....[3]....
        /*0218*/ 	.word	0x00000af0


	//----- nvinfo : EIATTR_ATOM16_EMUL_INSTR_REG_MAP
	.align		4
.L_656:
        /*021c*/ 	.byte	0x04, 0x2e
        /*021e*/ 	.short	(.L_658 - .L_657)


	//   ....[0]....
.L_657:
        /*0220*/ 	.word	0x00001190
        /*0224*/ 	.short	0x0008
        /*0226*/ 	.short	0x0000


	//   ....[1]....
        /*0228*/ 	.word	0x000011e0
        /*022c*/ 	.short	0x0008
        /*022e*/ 	.short	0x0000


	//   ....[2]....
        /*0230*/ 	.word	0x00001290
        /*0234*/ 	.short	0x0007
        /*0236*/ 	.short	0x0000


	//   ....[3]....
        /*0238*/ 	.word	0x000012e0
        /*023c*/ 	.short	0x0007
        /*023e*/ 	.short	0x0000


	//----- nvinfo : EIATTR_EXIT_INSTR_OFFSETS
	.align		4
.L_658:
        /*0240*/ 	.byte	0x04, 0x1c
        /*0242*/ 	.short	(.L_660 - .L_659)


	//   ....[0]....
.L_659:
        /*0244*/ 	.word	0x00001100


	//   ....[1]....
        /*0248*/ 	.word	0x00001320


	//----- nvinfo : EIATTR_MAX_THREADS
	.align		4
.L_660:
        /*024c*/ 	.byte	0x04, 0x05
        /*024e*/ 	.short	(.L_662 - .L_661)
.L_661:
        /*0250*/ 	.word	0x00000400
        /*0254*/ 	.word	0x00000001
        /*0258*/ 	.word	0x00000001


	//----- nvinfo : EIATTR_CRS_STACK_SIZE
	.align		4
.L_662:
        /*025c*/ 	.byte	0x04, 0x1e
        /*025e*/ 	.short	(.L_664 - .L_663)
.L_663:
        /*0260*/ 	.word	0x00000000
.L_664:


//--------------------- .nv.info._ZN2at6native45_GLOBAL__N__efdd3984_12_NLLLoss2d_cu_e9278b4625nll_loss2d_forward_kernelIfflEEvPT_S4_PKS3_PKlS6_iiil --------------------------
	.section	.nv.info._ZN2at6native45_GLOBAL__N__efdd3984_12_NLLLoss2d_cu_e9278b4625nll_loss2d_forward_kernelIfflEEvPT_S4_PKS3_PKlS6_iiil,"",@"SHT_CUDA_INFO"
	.sectionflags	@""
	.align	4


	//----- nvinfo : EIATTR_CUDA_API_VERSION
	.align		4
        /*0000*/ 	.byte	0x04, 0x37
        /*0002*/ 	.short	(.L_666 - .L_665)
.L_665:
        /*0004*/ 	.word	0x00000082


	//----- nvinfo : EIATTR_SW2861232_WAR
	.align		4
.L_666:
        /*0008*/ 	.byte	0x01, 0x35
	.zero		2


	//----- nvinfo : EIATTR_PARAM_CBANK
	.align		4
        /*000c*/ 	.byte	0x04, 0x0a
        /*000e*/ 	.short	(.L_668 - .L_667)
	.align		4
.L_667:
        /*0010*/ 	.word	index@(.nv.constant0._ZN2at6native45_GLOBAL__N__efdd3984_12_NLLLoss2d_cu_e9278b4625nll_loss2d_forward_kernelIfflEEvPT_S4_PKS3_PKlS6_iiil)
        /*0014*/ 	.short	0x0160
        /*0016*/ 	.short	0x0040


	//----- nvinfo : EIATTR_CBANK_PARAM_SIZE
	.align		4
.L_668:
        /*0018*/ 	.byte	0x03, 0x19
        /*001a*/ 	.short	0x0040


	//----- nvinfo : EIATTR_KPARAM_INFO
	.align		4
        /*001c*/ 	.byte	0x04, 0x17
        /*001e*/ 	.short	(.L_670 - .L_669)
.L_669:
        /*0020*/ 	.word	0x00000000
        /*0024*/ 	.short	0x0008
        /*0026*/ 	.short	0x0038
        /*0028*/ 	.byte	0x00, 0xf0, 0x21, 0x00


	//----- nvinfo : EIATTR_KPARAM_INFO
	.align		4
.L_670:
        /*002c*/ 	.byte	0x04, 0x17
        /*002e*/ 	.short	(.L_672 - .L_671)
.L_671:
        /*0030*/ 	.word	0x00000000
        /*0034*/ 	.short	0x0007
        /*0036*/ 	.short	0x0030
        /*0038*/ 	.byte	0x00, 0xf0, 0x11, 0x00


	//----- nvinfo : EIATTR_KPARAM_INFO
	.align		4
.L_672:
        /*003c*/ 	.byte	0x04, 0x17
        /*003e*/ 	.short	(.L_674 - .L_673)
.L_673:
        /*0040*/ 	.word	0x00000000
        /*0044*/ 	.short	0x0006
        /*0046*/ 	.short	0x002c
        /*0048*/ 	.byte	0x00, 0xf0, 0x11, 0x00


	//----- nvinfo : EIATTR_KPARAM_INFO
	.align		4
.L_674:
        /*004c*/ 	.byte	0x04, 0x17
        /*004e*/ 	.short	(.L_676 - .L_675)
.L_675:
        /*0050*/ 	.word	0x00000000
        /*0054*/ 	.short	0x0005
        /*0056*/ 	.short	0x0028
        /*0058*/ 	.byte	0x00, 0xf0, 0x11, 0x00


	//----- nvinfo : EIATTR_KPARAM_INFO
	.align		4
.L_676:
        /*005c*/ 	.byte	0x04, 0x17
        /*005e*/ 	.short	(.L_678 - .L_677)
.L_677:
        /*0060*/ 	.word	0x00000000
        /*0064*/ 	.short	0x0004
        /*0066*/ 	.short	0x0020
        /*0068*/ 	.byte	0x00, 0xf0, 0x21, 0x00


	//----- nvinfo : EIATTR_KPARAM_INFO
	.align		4
.L_678:
        /*006c*/ 	.byte	0x04, 0x17
        /*006e*/ 	.short	(.L_680 - .L_679)
.L_679:
        /*0070*/ 	.word	0x00000000
        /*0074*/ 	.short	0x0003
        /*0076*/ 	.short	0x0018
        /*0078*/ 	.byte	0x00, 0xf0, 0x21, 0x00


	//----- nvinfo : EIATTR_KPARAM_INFO
	.align		4
.L_680:
        /*007c*/ 	.byte	0x04, 0x17
        /*007e*/ 	.short	(.L_682 - .L_681)
.L_681:
        /*0080*/ 	.word	0x00000000
        /*0084*/ 	.short	0x0002
        /*0086*/ 	.short	0x0010
        /*0088*/ 	.byte	0x00, 0xf0, 0x21, 0x00


	//----- nvinfo : EIATTR_KPARAM_INFO
	.align		4
.L_682:
        /*008c*/ 	.byte	0x04, 0x17
        /*008e*/ 	.short	(.L_684 - .L_683)
.L_683:
        /*0090*/ 	.word	0x00000000
        /*0094*/ 	.short	0x0001
        /*0096*/ 	.short	0x0008
        /*0098*/ 	.byte	0x00, 0xf0, 0x21, 0x00


	//----- nvinfo : EIATTR_KPARAM_INFO
	.align		4
.L_684:
        /*009c*/ 	.byte	0x04, 0x17
        /*009e*/ 	.short	(.L_686 - .L_685)
.L_685:
        /*00a0*/ 	.word	0x00000000
        /*00a4*/ 	.short	0x0000
        /*00a6*/ 	.short	0x0000
        /*00a8*/ 	.byte	0x00, 0xf0, 0x21, 0x00


	//----- nvinfo : EIATTR_MAXREG_COUNT
	.align		4
.L_686:
        /*00ac*/ 	.byte	0x03, 0x1b
        /*00ae*/ 	.short	0x0040


	//----- nvinfo : EIATTR_NUM_BARRIERS
	.align		4
        /*00b0*/ 	.byte	0x02, 0x4c
        /*00b2*/ 	.byte	0x01
	.zero		1


	//----- nvinfo : EIATTR_EXTERNS
	.align		4
        /*00b4*/ 	.byte	0x04, 0x0f
        /*00b6*/ 	.short	(.L_688 - .L_687)


	//   ....[0]....
	.align		4
.L_687:
        /*00b8*/ 	.word	index@(__assertfail)


	//----- nvinfo : EIATTR_MERCURY_ISA_VERSION
	.align		4
.L_688:
        /*00bc*/ 	.byte	0x03, 0x5f
        /*00be*/ 	.short	0x0000


	//----- nvinfo : EIATTR_COOP_GROUP_MASK_REGIDS
	.align		4
        /*00c0*/ 	.byte	0x04, 0x29
        /*00c2*/ 	.short	(.L_690 - .L_689)


	//   ....[0]....
.L_689:
        /*00c4*/ 	.word	0xffffffff


	//   ....[1]....
        /*00c8*/ 	.word	0xffffffff


	//   ....[2]....
        /*00cc*/ 	.word	0xffffffff


	//   ....[3]....
        /*00d0*/ 	.word	0xffffffff


	//   ....[4]....
        /*00d4*/ 	.word	0xffffffff


	//   ....[5]....
        /*00d8*/ 	.word	0xffffffff


	//   ....[6]....
        /*00dc*/ 	.word	0xffffffff


	//   ....[7]....
        /*00e0*/ 	.word	0xffffffff


	//   ....[8]....
        /*00e4*/ 	.word	0xffffffff


	//   ....[9]....
        /*00e8*/ 	.word	0xffffffff


	//   ....[10]....
        /*00ec*/ 	.word	0xffffffff


	//   ....[11]....
        /*00f0*/ 	.word	0xffffffff


	//   ....[12]....
        /*00f4*/ 	.word	0xffffffff


	//   ....[13]....
        /*00f8*/ 	.word	0xffffffff


	//   ....[14]....
        /*00fc*/ 	.word	0xffffffff


	//   ....[15]....
        /*0100*/ 	.word	0xffffffff


	//   ....[16]....
        /*0104*/ 	.word	0xffffffff


	//   ....[17]....
        /*0108*/ 	.word	0xffffffff


	//   ....[18]....
        /*010c*/ 	.word	0xffffffff


	//   ....[19]....
        /*0110*/ 	.word	0xffffffff


	//   ....[20]....
        /*0114*/ 	.word	0xffffffff


	//   ....[21]....
        /*0118*/ 	.word	0xffffffff


	//   ....[22]....
        /*011c*/ 	.word	0xffffffff


	//   ....[23]....
        /*0120*/ 	.word	0xffffffff


	//   ....[24]....
        /*0124*/ 	.word	0xffffffff


	//   ....[25]....
        /*0128*/ 	.word	0xffffffff


	//   ....[26]....
        /*012c*/ 	.word	0xffffffff


	//   ....[27]....
        /*0130*/ 	.word	0xffffffff


	//   ....[28]....
        /*0134*/ 	.word	0xffffffff


	//   ....[29]....
        /*0138*/ 	.word	0xffffffff


	//   ....[30]....
        /*013c*/ 	.word	0xffffffff


	//   ....[31]....
        /*0140*/ 	.word	0xffffffff


	//   ....[32]....
        /*0144*/ 	.word	0xffffffff


	//   ....[33]....
        /*0148*/ 	.word	0xffffffff


	//   ....[34]....
        /*014c*/ 	.word	0xffffffff


	//   ....[35]....
        /*0150*/ 	.word	0xffffffff


	//   ....[36]....
        /*0154*/ 	.word	0xffffffff


	//   ....[37]....
        /*0158*/ 	.word	0xffffffff


	//   ....[38]....
        /*015c*/ 	.word	0xffffffff


	//   ....[39]....
        /*0160*/ 	.word	0xffffffff


	//----- nvinfo : EIATTR_COOP_GROUP_INSTR_OFFSETS
	.align		4
.L_690:
        /*0164*/ 	.byte	0x04, 0x28
        /*0166*/ 	.short	(.L_692 - .L_691)


	//   ....[0]....
.L_691:
        /*0168*/ 	.word	0x00000d80


	//   ....[1]....
        /*016c*/ 	.word	0x00000db0


	//   ....[2]....
        /*0170*/ 	.word	0x00000dd0


	//   ....[3]....
        /*0174*/ 	.word	0x00000df0


	//   ....[4]....
        /*0178*/ 	.word	0x00000e10


	//   ....[5]....
        /*017c*/ 	.word	0x00000f80


	//   ....[6]....
        /*0180*/ 	.word	0x00000fb0


	//   ....[7]....
        /*0184*/ 	.word	0x00000fd0


	//   ....[8]....
        /*0188*/ 	.word	0x00000ff0


	//   ....[9]....
        /*018c*/ 	.word	0x00001010


	//   ....[10]....
        /*0190*/ 	.word	0x00001050


	//   ....[11]....
        /*0194*/ 	.word	0x00001080


	//   ....[12]....
        /*0198*/ 	.word	0x000010a0


	//   ....[13]....
        /*019c*/ 	.word	0x000010c0


	//   ....[14]....
        /*01a0*/ 	.word	0x000010e0


	//   ....[15]....
        /*01a4*/ 	.word	0x000011a0


	//   ....[16]....
        /*01a8*/ 	.word	0x000011d0


	//   ....[17]....
        /*01ac*/ 	.word	0x000011f0


	//   ....[18]....
        /*01b0*/ 	.word	0x00001210


	//   ....[19]....
        /*01b4*/ 	.word	0x00001230


	//   ....[20]....
        /*01b8*/ 	.word	0x00001350


	//   ....[21]....
        /*01bc*/ 	.word	0x000013d0


	//   ....[22]....
        /*01c0*/ 	.word	0x00001430


	//   ....[23]....
        /*01c4*/ 	.word	0x00001490


	//   ....[24]....
        /*01c8*/ 	.word	0x000014f0


	//   ....[25]....
        /*01cc*/ 	.word	0x00001570


	//   ....[26]....
        /*01d0*/ 	.word	0x000015f0


	//   ....[27]....
        /*01d4*/ 	.word	0x00001650


	//   ....[28]....
        /*01d8*/ 	.word	0x000016b0


	//   ....[29]....
        /*01dc*/ 	.word	0x00001710


	//   ....[30]....
        /*01e0*/ 	.word	0x00001790


	//   ....[31]....
        /*01e4*/ 	.word	0x00001810


	//   ....[32]....
        /*01e8*/ 	.word	0x00001870


	//   ....[33]....
        /*01ec*/ 	.word	0x000018d0


	//   ....[34]....
        /*01f0*/ 	.word	0x00001930


	//   ....[35]....
        /*01f4*/ 	.word	0x000019b0


	//   ....[36]....
        /*01f8*/ 	.word	0x00001a20


	//   ....[37]....
        /*01fc*/ 	.word	0x00001a80


	//   ....[38]....
        /*0200*/ 	.word	0x00001ae0


	//   ....[39]....
        /*0204*/ 	.word	0x00001b50


	//----- nvinfo : EIATTR_SYSCALL_OFFSETS
	.align		4
.L_692:
        /*0208*/ 	.byte	0x04, 0x46
        /*020a*/ 	.short	(.L_694 - .L_693)


	//   ....[0]....
.L_693:
        /*020c*/ 	.word	0x000004a0


	//   ....[1]....
        /*0210*/ 	.word	0x00000700


	//   ....[2]....
        /*0214*/ 	.word	0x00000a70


	//   ....[3]....
        /*0218*/ 	.word	0x00000ca0


	//----- nvinfo : EIATTR_EXIT_INSTR_OFFSETS
	.align		4
.L_694:
        /*021c*/ 	.byte	0x04, 0x1c
        /*021e*/ 	.short	(.L_696 - .L_695)


	//   ....[0]....
.L_695:
        /*0220*/ 	.word	0x00001280


	//   ....[1]....
        /*0224*/ 	.word	0x000012f0


	//----- nvinfo : EIATTR_MAX_THREADS
	.align		4
.L_696:
        /*0228*/ 	.byte	0x04, 0x05
        /*022a*/ 	.short	(.L_698 - .L_697)
.L_697:
        /*022c*/ 	.word	0x00000400
        /*0230*/ 	.word	0x00000001
        /*0234*/ 	.word	0x00000001


	//----- nvinfo : EIATTR_CRS_STACK_SIZE
	.align		4
.L_698:
        /*0238*/ 	.byte	0x04, 0x1e
        /*023a*/ 	.short	(.L_700 - .L_699)
.L_699:
        /*023c*/ 	.word	0x00000000
.L_700:


//--------------------- .nv.info._ZN2at6native45_GLOBAL__N__efdd3984_12_NLLLoss2d_cu_e9278b4638nll_loss2d_forward_size_average_kernelIfEEvPT_PKS3_ --------------------------
	.section	.nv.info._ZN2at6native45_GLOBAL__N__efdd3984_12_NLLLoss2d_cu_e9278b4638nll_loss2d_forward_size_average_kernelIfEEvPT_PKS3_,"",@"SHT_CUDA_INFO"
	.sectionflags	@""
	.align	4


	//----- nvinfo : EIATTR_CUDA_API_VERSION
	.align		4
        /*0000*/ 	.byte	0x04, 0x37
        /*0002*/ 	.short	(.L_702 - .L_701)
.L_701:
        /*0004*/ 	.word	0x00000082


	//----- nvinfo : EIATTR_SW2861232_WAR
	.align		4
.L_702:
        /*0008*/ 	.byte	0x01, 0x35
	.zero		2


	//----- nvinfo : EIATTR_PARAM_CBANK
	.align		4
        /*000c*/ 	.byte	0x04, 0x0a
        /*000e*/ 	.short	(.L_704 - .L_703)
	.align		4
.L_703:
        /*0010*/ 	.word	index@(.nv.constant0._ZN2at6native45_GLOBAL__N__efdd3984_12_NLLLoss2d_cu_e9278b4638nll_loss2d_forward_size_average_kernelIfEEvPT_PKS3_)
        /*0014*/ 	.short	0x0160
        /*0016*/ 	.short	0x0010


	//----- nvinfo : EIATTR_CBANK_PARAM_SIZE
	.align		4
.L_704:
        /*0018*/ 	.byte	0x03, 0x19
        /*001a*/ 	.short	0x0010


	//----- nvinfo : EIATTR_KPARAM_INFO
	.align		4
        /*001c*/ 	.byte	0x04, 0x17
        /*001e*/ 	.short	(.L_706 - .L_705)
.L_705:
        /*0020*/ 	.word	0x00000000
        /*0024*/ 	.short	0x0001
        /*0026*/ 	.short	0x0008
        /*0028*/ 	.byte	0x00, 0xf0, 0x21, 0x00


	//----- nvinfo : EIATTR_KPARAM_INFO
	.align		4
.L_706:
        /*002c*/ 	.byte	0x04, 0x17
        /*002e*/ 	.short	(.L_708 - .L_707)
.L_707:
        /*0030*/ 	.word	0x00000000
        /*0034*/ 	.short	0x0000
        /*0036*/ 	.short	0x0000
        /*0038*/ 	.byte	0x00, 0xf0, 0x21, 0x00


	//----- nvinfo : EIATTR_MAXREG_COUNT
	.align		4
.L_708:
        /*003c*/ 	.byte	0x03, 0x1b
        /*003e*/ 	.short	0x0040


	//----- nvinfo : EIATTR_MERCURY_ISA_VERSION
	.align		4
        /*0040*/ 	.byte	0x03, 0x5f
        /*0042*/ 	.short	0x0000


	//----- nvinfo : EIATTR_EXIT_INSTR_OFFSETS
	.align		4
        /*0044*/ 	.byte	0x04, 0x1c
        /*0046*/ 	.short	(.L_710 - .L_709)


	//   ....[0]....
.L_709:
        /*0048*/ 	.word	0x000000b0


	//----- nvinfo : EIATTR_MAX_THREADS
	.align		4
.L_710:
        /*004c*/ 	.byte	0x04, 0x05
        /*004e*/ 	.short	(.L_712 - .L_711)
.L_711:
        /*0050*/ 	.word	0x00000400
        /*0054*/ 	.word	0x00000001
        /*0058*/ 	.word	0x00000001
.L_712:


//--------------------- .nv.info._ZN2at6native45_GLOBAL__N__efdd3984_12_NLLLoss2d_cu_e9278b4625nll_loss2d_forward_kernelIffiEEvPT_S4_PKS3_PKlS6_iiil --------------------------
	.section	.nv.info._ZN2at6native45_GLOBAL__N__efdd3984_12_NLLLoss2d_cu_e9278b4625nll_loss2d_forward_kernelIffiEEvPT_S4_PKS3_PKlS6_iiil,"",@"SHT_CUDA_INFO"
	.sectionflags	@""
	.align	4


	//----- nvinfo : EIATTR_CUDA_API_VERSION
	.align		4
        /*0000*/ 	.byte	0x04, 0x37
        /*0002*/ 	.short	(.L_714 - .L_713)
.L_713:
        /*0004*/ 	.word	0x00000082


	//----- nvinfo : EIATTR_SW2861232_WAR
	.align		4
.L_714:
        /*0008*/ 	.byte	0x01, 0x35
	.zero		2


	//----- nvinfo : EIATTR_PARAM_CBANK
	.align		4
        /*000c*/ 	.byte	0x04, 0x0a
        /*000e*/ 	.short	(.L_716 - .L_715)
	.align		4
.L_715:
        /*0010*/ 	.word	index@(.nv.constant0._ZN2at6native45_GLOBAL__N__efdd3984_12_NLLLoss2d_cu_e9278b4625nll_loss2d_forward_kernelIffiEEvPT_S4_PKS3_PKlS6_iiil)
        /*0014*/ 	.short	0x0160
        /*0016*/ 	.short	0x0040


	//----- nvinfo : EIATTR_CBANK_PARAM_SIZE
	.align		4
.L_716:
        /*0018*/ 	.byte	0x03, 0x19
        /*001a*/ 	.short	0x0040


	//----- nvinfo : EIATTR_KPARAM_INFO
	.align		4
        /*001c*/ 	.byte	0x04, 0x17
        /*001e*/ 	.short	(.L_718 - .L_717)
.L_717:
        /*0020*/ 	.word	0x00000000
        /*0024*/ 	.short	0x0008
        /*0026*/ 	.short	0x0038
        /*0028*/ 	.byte	0x00, 0xf0, 0x21, 0x00


	//----- nvinfo : EIATTR_KPARAM_INFO
	.align		4
.L_718:
        /*002c*/ 	.byte	0x04, 0x17
        /*002e*/ 	.short	(.L_720 - .L_719)
.L_719:
        /*0030*/ 	.word	0x00000000
        /*0034*/ 	.short	0x0007
        /*0036*/ 	.short	0x0030
        /*0038*/ 	.byte	0x00, 0xf0, 0x11, 0x00


	//----- nvinfo : EIATTR_KPARAM_INFO
	.align		4
.L_720:
        /*003c*/ 	.byte	0x04, 0x17
        /*003e*/ 	.short	(.L_722 - .L_721)
.L_721:
        /*0040*/ 	.word	0x00000000
        /*0044*/ 	.short	0x0006
        /*0046*/ 	.short	0x002c
        /*0048*/ 	.byte	0x00, 0xf0, 0x11, 0x00


	//----- nvinfo : EIATTR_KPARAM_INFO
	.align		4
.L_722:
        /*004c*/ 	.byte	0x04, 0x17
        /*004e*/ 	.short	(.L_724 - .L_723)
.L_723:
        /*0050*/ 	.word	0x00000000
        /*0054*/ 	.short	0x0005
        /*0056*/ 	.short	0x0028
        /*0058*/ 	.byte	0x00, 0xf0, 0x11, 0x00


	//----- nvinfo : EIATTR_KPARAM_INFO
	.align		4
.L_724:
        /*005c*/ 	.byte	0x04, 0x17
        /*005e*/ 	.short	(.L_726 - .L_725)
.L_725:
        /*0060*/ 	.word	0x00000000
        /*0064*/ 	.short	0x0004
        /*0066*/ 	.short	0x0020
        /*0068*/ 	.byte	0x00, 0xf0, 0x21, 0x00


	//----- nvinfo : EIATTR_KPARAM_INFO
	.align		4
.L_726:
        /*006c*/ 	.byte	0x04, 0x17
        /*006e*/ 	.short	(.L_728 - .L_727)
.L_727:
        /*0070*/ 	.word	0x00000000
        /*0074*/ 	.short	0x0003
        /*0076*/ 	.short	0x0018
        /*0078*/ 	.byte	0x00, 0xf0, 0x21, 0x00


	//----- nvinfo : EIATTR_KPARAM_INFO
	.align		4
.L_728:
        /*007c*/ 	.byte	0x04, 0x17
        /*007e*/ 	.short	(.L_730 - .L_729)
.L_729:
        /*0080*/ 	.word	0x00000000
        /*0084*/ 	.short	0x0002
        /*0086*/ 	.short	0x0010
        /*0088*/ 	.byte	0x00, 0xf0, 0x21, 0x00


	//----- nvinfo : EIATTR_KPARAM_INFO
	.align		4
.L_730:
        /*008c*/ 	.byte	0x04, 0x17
        /*008e*/ 	.short	(.L_732 - .L_731)
.L_731:
        /*0090*/ 	.word	0x00000000
        /*0094*/ 	.short	0x0001
        /*0096*/ 	.short	0x0008
        /*0098*/ 	.byte	0x00, 0xf0, 0x21, 0x00


	//----- nvinfo : EIATTR_KPARAM_INFO
	.align		4
.L_732:
        /*009c*/ 	.byte	0x04, 0x17
        /*009e*/ 	.short	(.L_734 - .L_733)
.L_733:
        /*00a0*/ 	.word	0x00000000
        /*00a4*/ 	.short	0x0000
        /*00a6*/ 	.short	0x0000
        /*00a8*/ 	.byte	0x00, 0xf0, 0x21, 0x00


	//----- nvinfo : EIATTR_MAXREG_COUNT
	.align		4
.L_734:
        /*00ac*/ 	.byte	0x03, 0x1b
        /*00ae*/ 	.short	0x0040


	//----- nvinfo : EIATTR_NUM_BARRIERS
	.align		4
        /*00b0*/ 	.byte	0x02, 0x4c
        /*00b2*/ 	.byte	0x01
	.zero		1


	//----- nvinfo : EIATTR_EXTERNS
	.align		4
        /*00b4*/ 	.byte	0x04, 0x0f
        /*00b6*/ 	.short	(.L_736 - .L_735)


	//   ....[0]....
	.align		4
.L_735:
        /*00b8*/ 	.word	index@(__assertfail)


	//----- nvinfo : EIATTR_MERCURY_ISA_VERSION
	.align		4
.L_736:
        /*00bc*/ 	.byte	0x03, 0x5f
        /*00be*/ 	.short	0x0000


	//----- nvinfo : EIATTR_COOP_GROUP_MASK_REGIDS
	.align		4
        /*00c0*/ 	.byte	0x04, 0x29
        /*00c2*/ 	.short	(.L_738 - .L_737)


	//   ....[0]....
.L_737:
        /*00c4*/ 	.word	0xffffffff


	//   ....[1]....
        /*00c8*/ 	.word	0xffffffff


	//   ....[2]....
        /*00cc*/ 	.word	0xffffffff


	//   ....[3]....
        /*00d0*/ 	.word	0xffffffff


	//   ....[4]....
        /*00d4*/ 	.word	0xffffffff


	//   ....[5]....
        /*00d8*/ 	.word	0xffffffff


	//   ....[6]....
        /*00dc*/ 	.word	0xffffffff


	//   ....[7]....
        /*00e0*/ 	.word	0xffffffff


	//   ....[8]....
        /*00e4*/ 	.word	0xffffffff


	//   ....[9]....
        /*00e8*/ 	.word	0xffffffff


	//   ....[10]....
        /*00ec*/ 	.word	0xffffffff


	//   ....[11]....
        /*00f0*/ 	.word	0xffffffff


	//   ....[12]....
        /*00f4*/ 	.word	0xffffffff


	//   ....[13]....
        /*00f8*/ 	.word	0xffffffff


	//   ....[14]....
        /*00fc*/ 	.word	0xffffffff


	//   ....[15]....
        /*0100*/ 	.word	0xffffffff


	//   ....[16]....
        /*0104*/ 	.word	0xffffffff


	//   ....[17]....
        /*0108*/ 	.word	0xffffffff


	//   ....[18]....
        /*010c*/ 	.word	0xffffffff


	//   ....[19]....
        /*0110*/ 	.word	0xffffffff


	//   ....[20]....
        /*0114*/ 	.word	0xffffffff


	//   ....[21]....
        /*0118*/ 	.word	0xffffffff


	//   ....[22]....
        /*011c*/ 	.word	0xffffffff


	//   ....[23]....
        /*0120*/ 	.word	0xffffffff


	//   ....[24]....
        /*0124*/ 	.word	0xffffffff


	//   ....[25]....
        /*0128*/ 	.word	0xffffffff


	//   ....[26]....
        /*012c*/ 	.word	0xffffffff


	//   ....[27]....
        /*0130*/ 	.word	0xffffffff


	//   ....[28]....
        /*0134*/ 	.word	0xffffffff


	//   ....[29]....
        /*0138*/ 	.word	0xffffffff


	//   ....[30]....
        /*013c*/ 	.word	0xffffffff


	//   ....[31]....
        /*0140*/ 	.word	0xffffffff


	//   ....[32]....
        /*0144*/ 	.word	0xffffffff


	//   ....[33]....
        /*0148*/ 	.word	0xffffffff


	//   ....[34]....
        /*014c*/ 	.word	0xffffffff


	//   ....[35]....
        /*0150*/ 	.word	0xffffffff


	//   ....[36]....
        /*0154*/ 	.word	0xffffffff


	//   ....[37]....
        /*0158*/ 	.word	0xffffffff


	//   ....[38]....
        /*015c*/ 	.word	0xffffffff


	//   ....[39]....
        /*0160*/ 	.word	0xffffffff


	//----- nvinfo : EIATTR_COOP_GROUP_INSTR_OFFSETS
	.align		4
.L_738:
        /*0164*/ 	.byte	0x04, 0x28
        /*0166*/ 	.short	(.L_740 - .L_739)


	//   ....[0]....
.L_739:
        /*0168*/ 	.word	0x00000b50


	//   ....[1]....
        /*016c*/ 	.word	0x00000b80


	//   ....[2]....
        /*0170*/ 	.word	0x00000ba0


	//   ....[3]....
        /*0174*/ 	.word	0x00000bc0


	//   ....[4]....
        /*0178*/ 	.word	0x00000be0


	//   ....[5]....
        /*017c*/ 	.word	0x00000d40


	//   ....[6]....
        /*0180*/ 	.word	0x00000d70


	//   ....[7]....
        /*0184*/ 	.word	0x00000d90


	//   ....[8]....
        /*0188*/ 	.word	0x00000db0


	//   ....[9]....
        /*018c*/ 	.word	0x00000dd0


	//   ....[10]....
        /*0190*/ 	.word	0x00000e10


	//   ....[11]....
        /*0194*/ 	.word	0x00000e40


	//   ....[12]....
        /*0198*/ 	.word	0x00000e60


	//   ....[13]....
        /*019c*/ 	.word	0x00000e80


	//   ....[14]....
        /*01a0*/ 	.word	0x00000ea0


	//   ....[15]....
        /*01a4*/ 	.word	0x00000f60


	//   ....[16]....
        /*01a8*/ 	.word	0x00000f90


	//   ....[17]....
        /*01ac*/ 	.word	0x00000fb0


	//   ....[18]....
        /*01b0*/ 	.word	0x00000fd0


	//   ....[19]....
        /*01b4*/ 	.word	0x00000ff0


	//   ....[20]....
        /*01b8*/ 	.word	0x00001100


	//   ....[21]....
        /*01bc*/ 	.word	0x00001180


	//   ....[22]....
        /*01c0*/ 	.word	0x000011e0


	//   ....[23]....
        /*01c4*/ 	.word	0x00001240


	//   ....[24]....
        /*01c8*/ 	.word	0x000012a0


	//   ....[25]....
        /*01cc*/ 	.word	0x00001320


	//   ....[26]....
        /*01d0*/ 	.word	0x000013a0


	//   ....[27]....
        /*01d4*/ 	.word	0x00001400


	//   ....[28]....
        /*01d8*/ 	.word	0x00001460


	//   ....[29]....
        /*01dc*/ 	.word	0x000014c0


	//   ....[30]....
        /*01e0*/ 	.word	0x00001540


	//   ....[31]....
        /*01e4*/ 	.word	0x000015c0


	//   ....[32]....
        /*01e8*/ 	.word	0x00001620


	//   ....[33]....
        /*01ec*/ 	.word	0x00001680


	//   ....[34]....
        /*01f0*/ 	.word	0x000016e0


	//   ....[35]....
        /*01f4*/ 	.word	0x00001760


	//   ....[36]....
        /*01f8*/ 	.word	0x000017d0


	//   ....[37]....
        /*01fc*/ 	.word	0x00001830


	//   ....[38]....
        /*0200*/ 	.word	0x00001890


	//   ....[39]....
        /*0204*/ 	.word	0x00001900


	//----- nvinfo : EIATTR_SYSCALL_OFFSETS
	.align		4
.L_740:
        /*0208*/ 	.byte	0x04, 0x46
        /*020a*/ 	.short	(.L_742 - .L_741)


	//   ....[0]....
.L_741:
        /*020c*/ 	.word	0x00000430


	//   ....[1]....
        /*0210*/ 	.word	0x000005f0


	//   ....[2]....
        /*0214*/ 	.word	0x000008e0


	//   ....[3]....
        /*0218*/ 	.word	0x00000a70


	//----- nvinfo : EIATTR_EXIT_INSTR_OFFSETS
	.align		4
.L_742:
        /*021c*/ 	.byte	0x04, 0x1c
        /*021e*/ 	.short	(.L_744 - .L_743)


	//   ....[0]....
.L_743:
        /*0220*/ 	.word	0x00001030


	//   ....[1]....
        /*0224*/ 	.word	0x000010a0


	//----- nvinfo : EIATTR_MAX_THREADS
	.align		4
.L_744:
        /*0228*/ 	.byte	0x04, 0x05
        /*022a*/ 	.short	(.L_746 - .L_745)
.L_745:
        /*022c*/ 	.word	0x00000400
        /*0230*/ 	.word	0x00000001
        /*0234*/ 	.word	0x00000001


	//----- nvinfo : EIATTR_CRS_STACK_SIZE
	.align		4
.L_746:
        /*0238*/ 	.byte	0x04, 0x1e
        /*023a*/ 	.short	(.L_748 - .L_747)
.L_747:
        /*023c*/ 	.word	0x00000000
.L_748:


//--------------------- .nv.info._ZN2at6native45_GLOBAL__N__efdd3984_12_NLLLoss2d_cu_e9278b4625nll_loss2d_forward_kernelIddlEEvPT_S4_PKS3_PKlS6_iiil --------------------------
	.section	.nv.info._ZN2at6native45_GLOBAL__N__efdd3984_12_NLLLoss2d_cu_e9278b4625nll_loss2d_forward_kernelIddlEEvPT_S4_PKS3_PKlS6_iiil,"",@"SHT_CUDA_INFO"
	.sectionflags	@""
	.align	4


	//----- nvinfo : EIATTR_CUDA_API_VERSION
	.align		4
        /*0000*/ 	.byte	0x04, 0x37
        /*0002*/ 	.short	(.L_750 - .L_749)
.L_749:
        /*0004*/ 	.word	0x00000082


	//----- nvinfo : EIATTR_SW2861232_WAR
	.align		4
.L_750:
        /*0008*/ 	.byte	0x01, 0x35
	.zero		2


	//----- nvinfo : EIATTR_PARAM_CBANK
	.align		4
        /*000c*/ 	.byte	0x04, 0x0a
        /*000e*/ 	.short	(.L_752 - .L_751)
	.align		4
.L_751:
        /*0010*/ 	.word	index@(.nv.constant0._ZN2at6native45_GLOBAL__N__efdd3984_12_NLLLoss2d_cu_e9278b4625nll_loss2d_forward_kernelIddlEEvPT_S4_PKS3_PKlS6_iiil)
        /*0014*/ 	.short	0x0160
        /*0016*/ 	.short	0x0040


	//----- nvinfo : EIATTR_CBANK_PARAM_SIZE
	.align		4
.L_752:
        /*0018*/ 	.byte	0x03, 0x19
        /*001a*/ 	.short	0x0040


	//----- nvinfo : EIATTR_KPARAM_INFO
	.align		4
        /*001c*/ 	.byte	0x04, 0x17
        /*001e*/ 	.short	(.L_754 - .L_753)
.L_753:
        /*0020*/ 	.word	0x00000000
        /*0024*/ 	.short	0x0008
        /*0026*/ 	.short	0x0038
        /*0028*/ 	.byte	0x00, 0xf0, 0x21, 0x00


	//----- nvinfo : EIATTR_KPARAM_INFO
	.align		4
.L_754:
        /*002c*/ 	.byte	0x04, 0x17
        /*002e*/ 	.short	(.L_756 - .L_755)
.L_755:
        /*0030*/ 	.word	0x00000000
        /*0034*/ 	.short	0x0007
        /*0036*/ 	.short	0x0030
        /*0038*/ 	.byte	0x00, 0xf0, 0x11, 0x00


	//----- nvinfo : EIATTR_KPARAM_INFO
	.align		4
.L_756:
        /*003c*/ 	.byte	0x04, 0x17
        /*003e*/ 	.short	(.L_758 - .L_757)
.L_757:
        /*0040*/ 	.word	0x00000000
        /*0044*/ 	.short	0x0006
        /*0046*/ 	.short	0x002c
        /*0048*/ 	.byte	0x00, 0xf0, 0x11, 0x00


	//----- nvinfo : EIATTR_KPARAM_INFO
	.align		4
.L_758:
        /*004c*/ 	.byte	0x04, 0x17
        /*004e*/ 	.short	(.L_760 - .L_759)
.L_759:
        /*0050*/ 	.word	0x00000000
        /*0054*/ 	.short	0x0005
        /*0056*/ 	.short	0x0028
        /*0058*/ 	.byte	0x00, 0xf0, 0x11, 0x00


	//----- nvinfo : EIATTR_KPARAM_INFO
	.align		4
.L_760:
        /*005c*/ 	.byte	0x04, 0x17
        /*005e*/ 	.short	(.L_762 - .L_761)
.L_761:
        /*0060*/ 	.word	0x00000000
        /*0064*/ 	.short	0x0004
        /*0066*/ 	.short	0x0020
        /*0068*/ 	.byte	0x00, 0xf0, 0x21, 0x00


	//----- nvinfo : EIATTR_KPARAM_INFO
	.align		4
.L_762:
        /*006c*/ 	.byte	0x04, 0x17
        /*006e*/ 	.short	(.L_764 - .L_763)
.L_763:
        /*0070*/ 	.word	0x00000000
        /*0074*/ 	.short	0x0003
        /*0076*/ 	.short	0x0018
        /*0078*/ 	.byte	0x00, 0xf0, 0x21, 0x00


	//----- nvinfo : EIATTR_KPARAM_INFO
	.align		4
.L_764:
        /*007c*/ 	.byte	0x04, 0x17
        /*007e*/ 	.short	(.L_766 - .L_765)
.L_765:
        /*0080*/ 	.word	0x00000000
        /*0084*/ 	.short	0x0002
        /*0086*/ 	.short	0x0010
        /*0088*/ 	.byte	0x00, 0xf0, 0x21, 0x00


	//----- nvinfo : EIATTR_KPARAM_INFO
	.align		4
.L_766:
        /*008c*/ 	.byte	0x04, 0x17
        /*008e*/ 	.short	(.L_768 - .L_767)
.L_767:
        /*0090*/ 	.word	0x00000000
        /*0094*/ 	.short	0x0001
        /*0096*/ 	.short	0x0008
        /*0098*/ 	.byte	0x00, 0xf0, 0x21, 0x00


	//----- nvinfo : EIATTR_KPARAM_INFO
	.align		4
.L_768:
        /*009c*/ 	.byte	0x04, 0x17
        /*009e*/ 	.short	(.L_770 - .L_769)
.L_769:
        /*00a0*/ 	.word	0x00000000
        /*00a4*/ 	.short	0x0000
        /*00a6*/ 	.short	0x0000
        /*00a8*/ 	.byte	0x00, 0xf0, 0x21, 0x00


	//----- nvinfo : EIATTR_MAXREG_COUNT
	.align		4
.L_770:
        /*00ac*/ 	.byte	0x03, 0x1b
        /*00ae*/ 	.short	0x0040


	//----- nvinfo : EIATTR_NUM_BARRIERS
	.align		4
        /*00b0*/ 	.byte	0x02, 0x4c
        /*00b2*/ 	.byte	0x01
	.zero		1


	//----- nvinfo : EIATTR_EXTERNS
	.align		4
        /*00b4*/ 	.byte	0x04, 0x0f
        /*00b6*/ 	.short	(.L_772 - .L_771)


	//   ....[0]....
	.align		4
.L_771:
        /*00b8*/ 	.word	index@(__assertfail)


	//----- nvinfo : EIATTR_MERCURY_ISA_VERSION
	.align		4
.L_772:
        /*00bc*/ 	.byte	0x03, 0x5f
        /*00be*/ 	.short	0x0000


	//----- nvinfo : EIATTR_COOP_GROUP_MASK_REGIDS
	.align		4
        /*00c0*/ 	.byte	0x04, 0x29
        /*00c2*/ 	.short	(.L_774 - .L_773)


	//   ....[0]....
.L_773:
        /*00c4*/ 	.word	0xffffffff


	//   ....[1]....
        /*00c8*/ 	.word	0xffffffff


	//   ....[2]....
        /*00cc*/ 	.word	0xffffffff


	//   ....[3]....
        /*00d0*/ 	.word	0xffffffff


	//   ....[4]....
        /*00d4*/ 	.word	0xffffffff


	//   ....[5]....
        /*00d8*/ 	.word	0xffffffff


	//   ....[6]....
        /*00dc*/ 	.word	0xffffffff


	//   ....[7]....
        /*00e0*/ 	.word	0xffffffff


	//   ....[8]....
        /*00e4*/ 	.word	0xffffffff


	//   ....[9]....
        /*00e8*/ 	.word	0xffffffff


	//   ....[10]....
        /*00ec*/ 	.word	0xffffffff


	//   ....[11]....
        /*00f0*/ 	.word	0xffffffff


	//   ....[12]....
        /*00f4*/ 	.word	0xffffffff


	//   ....[13]....
        /*00f8*/ 	.word	0xffffffff


	//   ....[14]....
        /*00fc*/ 	.word	0xffffffff


	//   ....[15]....
        /*0100*/ 	.word	0xffffffff


	//   ....[16]....
        /*0104*/ 	.word	0xffffffff


	//   ....[17]....
        /*0108*/ 	.word	0xffffffff


	//   ....[18]....
        /*010c*/ 	.word	0xffffffff


	//   ....[19]....
        /*0110*/ 	.word	0xffffffff


	//   ....[20]....
        /*0114*/ 	.word	0xffffffff


	//   ....[21]....
        /*0118*/ 	.word	0xffffffff


	//   ....[22]....
        /*011c*/ 	.word	0xffffffff


	//   ....[23]....
        /*0120*/ 	.word	0xffffffff


	//   ....[24]....
        /*0124*/ 	.word	0xffffffff


	//   ....[25]....
        /*0128*/ 	.word	0xffffffff


	//   ....[26]....
        /*012c*/ 	.word	0xffffffff


	//   ....[27]....
        /*0130*/ 	.word	0xffffffff


	//   ....[28]....
        /*0134*/ 	.word	0xffffffff


	//   ....[29]....
        /*0138*/ 	.word	0xffffffff


	//   ....[30]....
        /*013c*/ 	.word	0xffffffff


	//   ....[31]....
        /*0140*/ 	.word	0xffffffff


	//   ....[32]....
        /*0144*/ 	.word	0xffffffff


	//   ....[33]....
        /*0148*/ 	.word	0xffffffff


	//   ....[34]....
        /*014c*/ 	.word	0xffffffff


	//   ....[35]....
        /*0150*/ 	.word	0xffffffff


	//   ....[36]....
        /*0154*/ 	.word	0xffffffff


	//   ....[37]....
        /*0158*/ 	.word	0xffffffff


	//   ....[38]....
        /*015c*/ 	.word	0xffffffff


	//   ....[39]....
        /*0160*/ 	.word	0xffffffff


	//   ....[40]....
        /*0164*/ 	.word	0xffffffff


	//   ....[41]....
        /*0168*/ 	.word	0xffffffff


	//   ....[42]....
        /*016c*/ 	.word	0xffffffff


	//   ....[43]....
        /*0170*/ 	.word	0xffffffff


	//   ....[44]....
        /*0174*/ 	.word	0xffffffff


	//   ....[45]....
        /*0178*/ 	.word	0xffffffff


	//   ....[46]....
        /*017c*/ 	.word	0xffffffff


	//   ....[47]....
        /*0180*/ 	.word	0xffffffff


	//   ....[48]....
        /*0184*/ 	.word	0xffffffff


	//   ....[49]....
        /*0188*/ 	.word	0xffffffff


	//   ....[50]....
        /*018c*/ 	.word	0xffffffff


	//   ....[51]....
        /*0190*/ 	.word	0xffffffff


	//   ....[52]....
        /*0194*/ 	.word	0xffffffff


	//   ....[53]....
        /*0198*/ 	.word	0xffffffff


	//   ....[54]....
        /*019c*/ 	.word	0xffffffff


	//   ....[55]....
        /*01a0*/ 	.word	0xffffffff


	//   ....[56]....
        /*01a4*/ 	.word	0xffffffff


	//   ....[57]....
        /*01a8*/ 	.word	0xffffffff


	//   ....[58]....
        /*01ac*/ 	.word	0xffffffff


	//   ....[59]....
        /*01b0*/ 	.word	0xffffffff


	//   ....[60]....
        /*01b4*/ 	.word	0xffffffff


	//   ....[61]....
        /*01b8*/ 	.word	0xffffffff


	//   ....[62]....
        /*01bc*/ 	.word	0xffffffff


	//   ....[63]....
        /*01c0*/ 	.word	0xffffffff


	//   ....[64]....
        /*01c4*/ 	.word	0xffffffff


	//   ....[65]....
        /*01c8*/ 	.word	0xffffffff


	//   ....[66]....
        /*01cc*/ 	.word	0xffffffff


	//   ....[67]....
        /*01d0*/ 	.word	0xffffffff


	//   ....[68]....
        /*01d4*/ 	.word	0xffffffff


	//   ....[69]....
        /*01d8*/ 	.word	0xffffffff


	//   ....[70]....
        /*01dc*/ 	.word	0xffffffff


	//   ....[71]....
        /*01e0*/ 	.word	0xffffffff


	//   ....[72]....
        /*01e4*/ 	.word	0xffffffff


	//   ....[73]....
        /*01e8*/ 	.word	0xffffffff


	//   ....[74]....
        /*01ec*/ 	.word	0xffffffff


	//   ....[75]....
        /*01f0*/ 	.word	0xffffffff


	//   ....[76]....
        /*01f4*/ 	.word	0xffffffff


	//   ....[77]....
        /*01f8*/ 	.word	0xffffffff


	//   ....[78]....
        /*01fc*/ 	.word	0xffffffff


	//   ....[79]....
        /*0200*/ 	.word	0xffffffff


	//----- nvinfo : EIATTR_COOP_GROUP_INSTR_OFFSETS
	.align		4
.L_774:
        /*0204*/ 	.byte	0x04, 0x28
        /*0206*/ 	.short	(.L_776 - .L_775)


	//   ....[0]....
.L_775:
        /*0208*/ 	.word	0x00000da0


	//   ....[1]....
        /*020c*/ 	.word	0x00000dc0


	//   ....[2]....
        /*0210*/ 	.word	0x00000df0


	//   ....[3]....
        /*0214*/ 	.word	0x00000e00


	//   ....[4]....
        /*0218*/ 	.word	0x00000e20


	//   ....[5]....
        /*021c*/ 	.word	0x00000e30


	//   ....[6]....
        /*0220*/ 	.word	0x00000e50


	//   ....[7]....
        /*0224*/ 	.word	0x00000e60


	//   ....[8]....
        /*0228*/ 	.word	0x00000e80


	//   ....[9]....
        /*022c*/ 	.word	0x00000e90


	//   ....[10]....
        /*0230*/ 	.word	0x00001000


	//   ....[11]....
        /*0234*/ 	.word	0x00001020


	//   ....[12]....
        /*0238*/ 	.word	0x00001050


	//   ....[13]....
        /*023c*/ 	.word	0x00001060


	//   ....[14]....
        /*0240*/ 	.word	0x00001080


	//   ....[15]....
        /*0244*/ 	.word	0x00001090


	//   ....[16]....
        /*0248*/ 	.word	0x000010b0


	//   ....[17]....
        /*024c*/ 	.word	0x000010c0


	//   ....[18]....
        /*0250*/ 	.word	0x000010e0


	//   ....[19]....
        /*0254*/ 	.word	0x000010f0


	//   ....[20]....
        /*0258*/ 	.word	0x00001140


	//   ....[21]....
        /*025c*/ 	.word	0x00001160


	//   ....[22]....
        /*0260*/ 	.word	0x00001190


	//   ....[23]....
        /*0264*/ 	.word	0x000011a0


	//   ....[24]....
        /*0268*/ 	.word	0x000011c0


	//   ....[25]....
        /*026c*/ 	.word	0x000011d0


	//   ....[26]....
        /*0270*/ 	.word	0x000011f0


	//   ....[27]....
        /*0274*/ 	.word	0x00001200


	//   ....[28]....
        /*0278*/ 	.word	0x00001220


	//   ....[29]....
        /*027c*/ 	.word	0x00001230


	//   ....[30]....
        /*0280*/ 	.word	0x00001300


	//   ....[31]....
        /*0284*/ 	.word	0x00001320


	//   ....[32]....
        /*0288*/ 	.word	0x00001350


	//   ....[33]....
        /*028c*/ 	.word	0x00001360


	//   ....[34]....
        /*0290*/ 	.word	0x00001380


	//   ....[35]....
        /*0294*/ 	.word	0x00001390


	//   ....[36]....
        /*0298*/ 	.word	0x000013b0


	//   ....[37]....
        /*029c*/ 	.word	0x000013c0


	//   ....[38]....
        /*02a0*/ 	.word	0x000013e0


	//   ....[39]....
        /*02a4*/ 	.word	0x000013f0


	//   ....[40]....
        /*02a8*/ 	.word	0x00001530


	//   ....[41]....
        /*02ac*/ 	.word	0x000015b0


	//   ....[42]....
        /*02b0*/ 	.word	0x00001640


	//   ....[43]....
        /*02b4*/ 	.word	0x000016b0


	//   ....[44]....
        /*02b8*/ 	.word	0x00001730


	//   ....[45]....
        /*02bc*/ 	.word	0x000017a0


	//   ....[46]....
        /*02c0*/ 	.word	0x00001820


	//   ....[47]....
        /*02c4*/ 	.word	0x00001890


	//   ....[48]....
        /*02c8*/ 	.word	0x00001910


	//   ....[49]....
        /*02cc*/ 	.word	0x00001980


	//   ....[50]....
        /*02d0*/ 	.word	0x00001a00


	//   ....[51]....
        /*02d4*/ 	.word	0x00001a80


	//   ....[52]....
        /*02d8*/ 	.word	0x00001b10


	//   ....[53]....
        /*02dc*/ 	.word	0x00001b80


	//   ....[54]....
        /*02e0*/ 	.word	0x00001c00


	//   ....[55]....
        /*02e4*/ 	.word	0x00001c70


	//   ....[56]....
        /*02e8*/ 	.word	0x00001cf0


	//   ....[57]....
        /*02ec*/ 	.word	0x00001d60


	//   ....[58]....
        /*02f0*/ 	.word	0x00001de0


	//   ....[59]....
        /*02f4*/ 	.word	0x00001e50


	//   ....[60]....
        /*02f8*/ 	.word	0x00001ed0


	//   ....[61]....
        /*02fc*/ 	.word	0x00001f50


	//   ....[62]....
        /*0300*/ 	.word	0x00001fe0


	//   ....[63]....
        /*0304*/ 	.word	0x00002050


	//   ....[64]....
        /*0308*/ 	.word	0x000020d0


	//   ....[65]....
        /*030c*/ 	.word	0x00002140


	//   ....[66]....
        /*0310*/ 	.word	0x000021c0


	//   ....[67]....
        /*0314*/ 	.word	0x00002230


	//   ....[68]....
        /*0318*/ 	.word	0x000022b0


	//   ....[69]....
        /*031c*/ 	.word	0x00002320


	//   ....[70]....
        /*0320*/ 	.word	0x000023a0


	//   ....[71]....
        /*0324*/ 	.word	0x00002420


	//   ....[72]....
        /*0328*/ 	.word	0x000024b0


	//   ....[73]....
        /*032c*/ 	.word	0x00002520


	//   ....[74]....
        /*0330*/ 	.word	0x000025a0


	//   ....[75]....
        /*0334*/ 	.word	0x00002610


	//   ....[76]....
        /*0338*/ 	.word	0x00002690


	//   ....[77]....
        /*033c*/ 	.word	0x00002700


	//   ....[78]....
        /*0340*/ 	.word	0x00002780


	//   ....[79]....
        /*0344*/ 	.word	0x000027f0


	//----- nvinfo : EIATTR_SYSCALL_OFFSETS
	.align		4
.L_776:
        /*0348*/ 	.byte	0x04, 0x46
        /*034a*/ 	.short	(.L_778 - .L_777)


	//   ....[0]....
.L_777:
        /*034c*/ 	.word	0x000004d0


	//   ....[1]....
        /*0350*/ 	.word	0x00000720


	//   ....[2]....
        /*0354*/ 	.word	0x00000aa0


	//   ....[3]....
        /*0358*/ 	.word	0x00000cc0


	//----- nvinfo : EIATTR_EXIT_INSTR_OFFSETS
	.align		4
.L_778:
        /*035c*/ 	.byte	0x04, 0x1c
        /*035e*/ 	.short	(.L_780 - .L_779)


	//   ....[0]....
.L_779:
        /*0360*/ 	.word	0x00001460


	//   ....[1]....
        /*0364*/ 	.word	0x000014d0


	//----- nvinfo : EIATTR_MAX_THREADS
	.align		4
.L_780:
        /*0368*/ 	.byte	0x04, 0x05
        /*036a*/ 	.short	(.L_782 - .L_781)
.L_781:
        /*036c*/ 	.word	0x00000400
        /*0370*/ 	.word	0x00000001
        /*0374*/ 	.word	0x00000001


	//----- nvinfo : EIATTR_CRS_STACK_SIZE
	.align		4
.L_782:
        /*0378*/ 	.byte	0x04, 0x1e
        /*037a*/ 	.short	(.L_784 - .L_783)
.L_783:
        /*037c*/ 	.word	0x00000000
.L_784:


//--------------------- .nv.info._ZN2at6native45_GLOBAL__N__efdd3984_12_NLLLoss2d_cu_e9278b4638nll_loss2d_forward_size_average_kernelIdEEvPT_PKS3_ --------------------------
	.section	.nv.info._ZN2at6native45_GLOBAL__N__efdd3984_12_NLLLoss2d_cu_e9278b4638nll_loss2d_forward_size_average_kernelIdEEvPT_PKS3_,"",@"SHT_CUDA_INFO"
	.sectionflags	@""
	.align	4


	//----- nvinfo : EIATTR_CUDA_API_VERSION
	.align		4
        /*0000*/ 	.byte	0x04, 0x37
        /*0002*/ 	.short	(.L_786 - .L_785)
.L_785:
        /*0004*/ 	.word	0x00000082


	//----- nvinfo : EIATTR_SW2861232_WAR
	.align		4
.L_786:
        /*0008*/ 	.byte	0x01, 0x35
	.zero		2


	//----- nvinfo : EIATTR_PARAM_CBANK
	.align		4
        /*000c*/ 	.byte	0x04, 0x0a
        /*000e*/ 	.short	(.L_788 - .L_787)
	.align		4
.L_787:
        /*0010*/ 	.word	index@(.nv.constant0._ZN2at6native45_GLOBAL__N__efdd3984_12_NLLLoss2d_cu_e9278b4638nll_loss2d_forward_size_average_kernelIdEEvPT_PKS3_)
        /*0014*/ 	.short	0x0160
        /*0016*/ 	.short	0x0010


	//----- nvinfo : EIATTR_CBANK_PARAM_SIZE
	.align		4
.L_788:
        /*0018*/ 	.byte	0x03, 0x19
        /*001a*/ 	.short	0x0010


	//----- nvinfo : EIATTR_KPARAM_INFO
	.align		4
        /*001c*/ 	.byte	0x04, 0x17
        /*001e*/ 	.short	(.L_790 - .L_789)
.L_789:
        /*0020*/ 	.word	0x00000000
        /*0024*/ 	.short	0x0001
        /*0026*/ 	.short	0x0008
        /*0028*/ 	.byte	0x00, 0xf0, 0x21, 0x00


	//----- nvinfo : EIATTR_KPARAM_INFO
	.align		4
.L_790:
        /*002c*/ 	.byte	0x04, 0x17
        /*002e*/ 	.short	(.L_792 - .L_791)
.L_791:
        /*0030*/ 	.word	0x00000000
        /*0034*/ 	.short	0x0000
        /*0036*/ 	.short	0x0000
        /*0038*/ 	.byte	0x00, 0xf0, 0x21, 0x00


	//----- nvinfo : EIATTR_MAXREG_COUNT
	.align		4
.L_792:
        /*003c*/ 	.byte	0x03, 0x1b
        /*003e*/ 	.short	0x0040


	//----- nvinfo : EIATTR_MERCURY_ISA_VERSION
	.align		4
        /*0040*/ 	.byte	0x03, 0x5f
        /*0042*/ 	.short	0x0000


	//----- nvinfo : EIATTR_EXIT_INSTR_OFFSETS
	.align		4
        /*0044*/ 	.byte	0x04, 0x1c
        /*0046*/ 	.short	(.L_794 - .L_793)


	//   ....[0]....
.L_793:
        /*0048*/ 	.word	0x000001b0


	//----- nvinfo : EIATTR_MAX_THREADS
	.align		4
.L_794:
        /*004c*/ 	.byte	0x04, 0x05
        /*004e*/ 	.short	(.L_796 - .L_795)
.L_795:
        /*0050*/ 	.word	0x00000400
        /*0054*/ 	.word	0x00000001
        /*0058*/ 	.word	0x00000001


	//----- nvinfo : EIATTR_CRS_STACK_SIZE
	.align		4
.L_796:
        /*005c*/ 	.byte	0x04, 0x1e
        /*005e*/ 	.short	(.L_798 - .L_797)
.L_797:
        /*0060*/ 	.word	0x00000000
.L_798:


//--------------------- .nv.info._ZN2at6native45_GLOBAL__N__efdd3984_12_NLLLoss2d_cu_e9278b4625nll_loss2d_forward_kernelIddiEEvPT_S4_PKS3_PKlS6_iiil --------------------------
	.section	.nv.info._ZN2at6native45_GLOBAL__N__efdd3984_12_NLLLoss2d_cu_e9278b4625nll_loss2d_forward_kernelIddiEEvPT_S4_PKS3_PKlS6_iiil,"",@"SHT_CUDA_INFO"
	.sectionflags	@""
	.align	4


	//----- nvinfo : EIATTR_CUDA_API_VERSION
	.align		4
        /*0000*/ 	.byte	0x04, 0x37
        /*0002*/ 	.short	(.L_800 - .L_799)
.L_799:
        /*0004*/ 	.word	0x00000082


	//----- nvinfo : EIATTR_SW2861232_WAR
	.align		4
.L_800:
        /*0008*/ 	.byte	0x01, 0x35
	.zero		2


	//----- nvinfo : EIATTR_PARAM_CBANK
	.align		4
        /*000c*/ 	.byte	0x04, 0x0a
        /*000e*/ 	.short	(.L_802 - .L_801)
	.align		4
.L_801:
        /*0010*/ 	.word	index@(.nv.constant0._ZN2at6native45_GLOBAL__N__efdd3984_12_NLLLoss2d_cu_e9278b4625nll_loss2d_forward_kernelIddiEEvPT_S4_PKS3_PKlS6_iiil)
        /*0014*/ 	.short	0x0160
        /*0016*/ 	.short	0x0040


	//----- nvinfo : EIATTR_CBANK_PARAM_SIZE
	.align		4
.L_802:
        /*0018*/ 	.byte	0x03, 0x19
        /*001a*/ 	.short	0x0040


	//----- nvinfo : EIATTR_KPARAM_INFO
	.align		4
        /*001c*/ 	.byte	0x04, 0x17
        /*001e*/ 	.short	(.L_804 - .L_803)
.L_803:
        /*0020*/ 	.word	0x00000000
        /*0024*/ 	.short	0x0008
        /*0026*/ 	.short	0x0038
        /*0028*/ 	.byte	0x00, 0xf0, 0x21, 0x00


	//----- nvinfo : EIATTR_KPARAM_INFO
	.align		4
.L_804:
        /*002c*/ 	.byte	0x04, 0x17
        /*002e*/ 	.short	(.L_806 - .L_805)
.L_805:
        /*0030*/ 	.word	0x00000000
        /*0034*/ 	.short	0x0007
        /*0036*/ 	.short	0x0030
        /*0038*/ 	.byte	0x00, 0xf0, 0x11, 0x00


	//----- nvinfo : EIATTR_KPARAM_INFO
	.align		4
.L_806:
        /*003c*/ 	.byte	0x04, 0x17
        /*003e*/ 	.short	(.L_808 - .L_807)
.L_807:
        /*0040*/ 	.word	0x00000000
        /*0044*/ 	.short	0x0006
        /*0046*/ 	.short	0x002c
        /*0048*/ 	.byte	0x00, 0xf0, 0x11, 0x00


	//----- nvinfo : EIATTR_KPARAM_INFO
	.align		4
.L_808:
        /*004c*/ 	.byte	0x04, 0x17
        /*004e*/ 	.short	(.L_810 - .L_809)
.L_809:
        /*0050*/ 	.word	0x00000000
        /*0054*/ 	.short	0x0005
        /*0056*/ 	.short	0x0028
        /*0058*/ 	.byte	0x00, 0xf0, 0x11, 0x00


	//----- nvinfo : EIATTR_KPARAM_INFO
	.align		4
.L_810:
        /*005c*/ 	.byte	0x04, 0x17
        /*005e*/ 	.short	(.L_812 - .L_811)
.L_811:
        /*0060*/ 	.word	0x00000000
        /*0064*/ 	.short	0x0004
        /*0066*/ 	.short	0x0020
        /*0068*/ 	.byte	0x00, 0xf0, 0x21, 0x00


	//----- nvinfo : EIATTR_KPARAM_INFO
	.align		4
.L_812:
        /*006c*/ 	.byte	0x04, 0x17
        /*006e*/ 	.short	(.L_814 - .L_813)
.L_813:
        /*0070*/ 	.word	0x00000000
        /*0074*/ 	.short	0x0003
        /*0076*/ 	.short	0x0018
        /*0078*/ 	.byte	0x00, 0xf0, 0x21, 0x00


	//----- nvinfo : EIATTR_KPARAM_INFO
	.align		4
.L_814:
        /*007c*/ 	.byte	0x04, 0x17
        /*007e*/ 	.short	(.L_816 - .L_815)
.L_815:
        /*0080*/ 	.word	0x00000000
        /*0084*/ 	.short	0x0002
        /*0086*/ 	.short	0x0010
        /*0088*/ 	.byte	0x00, 0xf0, 0x21, 0x00


	//----- nvinfo : EIATTR_KPARAM_INFO
	.align		4
.L_816:
        /*008c*/ 	.byte	0x04, 0x17
        /*008e*/ 	.short	(.L_818 - .L_817)
.L_817:
        /*0090*/ 	.word	0x00000000
        /*0094*/ 	.short	0x0001
        /*0096*/ 	.short	0x0008
        /*0098*/ 	.byte	0x00, 0xf0, 0x21, 0x00


	//----- nvinfo : EIATTR_KPARAM_INFO
	.align		4
.L_818:
        /*009c*/ 	.byte	0x04, 0x17
        /*009e*/ 	.short	(.L_820 - .L_819)
.L_819:
        /*00a0*/ 	.word	0x00000000
        /*00a4*/ 	.short	0x0000
        /*00a6*/ 	.short	0x0000
        /*00a8*/ 	.byte	0x00, 0xf0, 0x21, 0x00


	//----- nvinfo : EIATTR_MAXREG_COUNT
	.align		4
.L_820:
        /*00ac*/ 	.byte	0x03, 0x1b
        /*00ae*/ 	.short	0x0040


	//----- nvinfo : EIATTR_NUM_BARRIERS
	.align		4
        /*00b0*/ 	.byte	0x02, 0x4c
        /*00b2*/ 	.byte	0x01
	.zero		1


	//----- nvinfo : EIATTR_EXTERNS
	.align		4
        /*00b4*/ 	.byte	0x04, 0x0f
        /*00b6*/ 	.short	(.L_822 - .L_821)


	//   ....[0]....
	.align		4
.L_821:
        /*00b8*/ 	.word	index@(__assertfail)


	//----- nvinfo : EIATTR_MERCURY_ISA_VERSION
	.align		4
.L_822:
        /*00bc*/ 	.byte	0x03, 0x5f
        /*00be*/ 	.short	0x0000


	//----- nvinfo : EIATTR_COOP_GROUP_MASK_REGIDS
	.align		4
        /*00c0*/ 	.byte	0x04, 0x29
        /*00c2*/ 	.short	(.L_824 - .L_823)


	//   ....[0]....
.L_823:
        /*00c4*/ 	.word	0xffffffff


	//   ....[1]....
        /*00c8*/ 	.word	0xffffffff


	//   ....[2]....
        /*00cc*/ 	.word	0xffffffff


	//   ....[3]....
        /*00d0*/ 	.word	0xffffffff


	//   ....[4]....
        /*00d4*/ 	.word	0xffffffff


	//   ....[5]....
        /*00d8*/ 	.word	0xffffffff


	//   ....[6]....
        /*00dc*/ 	.word	0xffffffff


	//   ....[7]....
        /*00e0*/ 	.word	0xffffffff


	//   ....[8]....
        /*00e4*/ 	.word	0xffffffff


	//   ....[9]....
        /*00e8*/ 	.word	0xffffffff


	//   ....[10]....
        /*00ec*/ 	.word	0xffffffff


	//   ....[11]....
        /*00f0*/ 	.word	0xffffffff


	//   ....[12]....
        /*00f4*/ 	.word	0xffffffff


	//   ....[13]....
        /*00f8*/ 	.word	0xffffffff


	//   ....[14]....
        /*00fc*/ 	.word	0xffffffff


	//   ....[15]....
        /*0100*/ 	.word	0xffffffff


	//   ....[16]....
        /*0104*/ 	.word	0xffffffff


	//   ....[17]....
        /*0108*/ 	.word	0xffffffff


	//   ....[18]....
        /*010c*/ 	.word	0xffffffff


	//   ....[19]....
        /*0110*/ 	.word	0xffffffff


	//   ....[20]....
        /*0114*/ 	.word	0xffffffff


	//   ....[21]....
        /*0118*/ 	.word	0xffffffff


	//   ....[22]....
        /*011c*/ 	.word	0xffffffff


	//   ....[23]....
        /*0120*/ 	.word	0xffffffff


	//   ....[24]....
        /*0124*/ 	.word	0xffffffff


	//   ....[25]....
        /*0128*/ 	.word	0xffffffff


	//   ....[26]....
        /*012c*/ 	.word	0xffffffff


	//   ....[27]....
        /*0130*/ 	.word	0xffffffff


	//   ....[28]....
        /*0134*/ 	.word	0xffffffff


	//   ....[29]....
        /*0138*/ 	.word	0xffffffff


	//   ....[30]....
        /*013c*/ 	.word	0xffffffff


	//   ....[31]....
        /*0140*/ 	.word	0xffffffff


	//   ....[32]....
        /*0144*/ 	.word	0xffffffff


	//   ....[33]....
        /*0148*/ 	.word	0xffffffff


	//   ....[34]....
        /*014c*/ 	.word	0xffffffff


	//   ....[35]....
        /*0150*/ 	.word	0xffffffff


	//   ....[36]....
        /*0154*/ 	.word	0xffffffff


	//   ....[37]....
        /*0158*/ 	.word	0xffffffff


	//   ....[38]....
        /*015c*/ 	.word	0xffffffff


	//   ....[39]....
        /*0160*/ 	.word	0xffffffff


	//   ....[40]....
        /*0164*/ 	.word	0xffffffff


	//   ....[41]....
        /*0168*/ 	.word	0xffffffff


	//   ....[42]....
        /*016c*/ 	.word	0xffffffff


	//   ....[43]....
        /*0170*/ 	.word	0xffffffff


	//   ....[44]....
        /*0174*/ 	.word	0xffffffff


	//   ....[45]....
        /*0178*/ 	.word	0xffffffff


	//   ....[46]....
        /*017c*/ 	.word	0xffffffff


	//   ....[47]....
        /*0180*/ 	.word	0xffffffff


	//   ....[48]....
        /*0184*/ 	.word	0xffffffff


	//   ....[49]....
        /*0188*/ 	.word	0xffffffff


	//   ....[50]....
        /*018c*/ 	.word	0xffffffff


	//   ....[51]....
        /*0190*/ 	.word	0xffffffff


	//   ....[52]....
        /*0194*/ 	.word	0xffffffff


	//   ....[53]....
        /*0198*/ 	.word	0xffffffff


	//   ....[54]....
        /*019c*/ 	.word	0xffffffff


	//   ....[55]....
        /*01a0*/ 	.word	0xffffffff


	//   ....[56]....
        /*01a4*/ 	.word	0xffffffff


	//   ....[57]....
        /*01a8*/ 	.word	0xffffffff


	//   ....[58]....
        /*01ac*/ 	.word	0xffffffff


	//   ....[59]....
        /*01b0*/ 	.word	0xffffffff


	//   ....[60]....
        /*01b4*/ 	.word	0xffffffff


	//   ....[61]....
        /*01b8*/ 	.word	0xffffffff


	//   ....[62]....
        /*01bc*/ 	.word	0xffffffff


	//   ....[63]....
        /*01c0*/ 	.word	0xffffffff


	//   ....[64]....
        /*01c4*/ 	.word	0xffffffff


	//   ....[65]....
        /*01c8*/ 	.word	0xffffffff


	//   ....[66]....
        /*01cc*/ 	.word	0xffffffff


	//   ....[67]....
        /*01d0*/ 	.word	0xffffffff


	//   ....[68]....
        /*01d4*/ 	.word	0xffffffff


	//   ....[69]....
        /*01d8*/ 	.word	0xffffffff


	//   ....[70]....
        /*01dc*/ 	.word	0xffffffff


	//   ....[71]....
        /*01e0*/ 	.word	0xffffffff


	//   ....[72]....
        /*01e4*/ 	.word	0xffffffff


	//   ....[73]....
        /*01e8*/ 	.word	0xffffffff


	//   ....[74]....
        /*01ec*/ 	.word	0xffffffff


	//   ....[75]....
        /*01f0*/ 	.word	0xffffffff


	//   ....[76]....
        /*01f4*/ 	.word	0xffffffff


	//   ....[77]....
        /*01f8*/ 	.word	0xffffffff


	//   ....[78]....
        /*01fc*/ 	.word	0xffffffff


	//   ....[79]....
        /*0200*/ 	.word	0xffffffff


	//----- nvinfo : EIATTR_COOP_GROUP_INSTR_OFFSETS
	.align		4
.L_824:
        /*0204*/ 	.byte	0x04, 0x28
        /*0206*/ 	.short	(.L_826 - .L_825)


	//   ....[0]....
.L_825:
        /*0208*/ 	.word	0x00000b80


	//   ....[1]....
        /*020c*/ 	.word	0x00000ba0


	//   ....[2]....
        /*0210*/ 	.word	0x00000bc0


	//   ....[3]....
        /*0214*/ 	.word	0x00000bd0


	//   ....[4]....
        /*0218*/ 	.word	0x00000bf0


	//   ....[5]....
        /*021c*/ 	.word	0x00000c00


	//   ....[6]....
        /*0220*/ 	.word	0x00000c20


	//   ....[7]....
        /*0224*/ 	.word	0x00000c30


	//   ....[8]....
        /*0228*/ 	.word	0x00000c50


	//   ....[9]....
        /*022c*/ 	.word	0x00000c60


	//   ....[10]....
        /*0230*/ 	.word	0x00000dd0


	//   ....[11]....
        /*0234*/ 	.word	0x00000df0


	//   ....[12]....
        /*0238*/ 	.word	0x00000e20


	//   ....[13]....
        /*023c*/ 	.word	0x00000e30


	//   ....[14]....
        /*0240*/ 	.word	0x00000e50


	//   ....[15]....
        /*0244*/ 	.word	0x00000e60


	//   ....[16]....
        /*0248*/ 	.word	0x00000e80


	//   ....[17]....
        /*024c*/ 	.word	0x00000e90


	//   ....[18]....
        /*0250*/ 	.word	0x00000eb0


	//   ....[19]....
        /*0254*/ 	.word	0x00000ec0


	//   ....[20]....
        /*0258*/ 	.word	0x00000f10


	//   ....[21]....
        /*025c*/ 	.word	0x00000f30


	//   ....[22]....
        /*0260*/ 	.word	0x00000f60


	//   ....[23]....
        /*0264*/ 	.word	0x00000f70


	//   ....[24]....
        /*0268*/ 	.word	0x00000f90


	//   ....[25]....
        /*026c*/ 	.word	0x00000fa0


	//   ....[26]....
        /*0270*/ 	.word	0x00000fc0


	//   ....[27]....
        /*0274*/ 	.word	0x00000fd0


	//   ....[28]....
        /*0278*/ 	.word	0x00000ff0


	//   ....[29]....
        /*027c*/ 	.word	0x00001000


	//   ....[30]....
        /*0280*/ 	.word	0x000010d0


	//   ....[31]....
        /*0284*/ 	.word	0x000010f0


	//   ....[32]....
        /*0288*/ 	.word	0x00001120


	//   ....[33]....
        /*028c*/ 	.word	0x00001130


	//   ....[34]....
        /*0290*/ 	.word	0x00001150


	//   ....[35]....
        /*0294*/ 	.word	0x00001160


	//   ....[36]....
        /*0298*/ 	.word	0x00001180


	//   ....[37]....
        /*029c*/ 	.word	0x00001190


	//   ....[38]....
        /*02a0*/ 	.word	0x000011b0


	//   ....[39]....
        /*02a4*/ 	.word	0x000011c0


	//   ....[40]....
        /*02a8*/ 	.word	0x000012e0


	//   ....[41]....
        /*02ac*/ 	.word	0x00001360


	//   ....[42]....
        /*02b0*/ 	.word	0x000013e0


	//   ....[43]....
        /*02b4*/ 	.word	0x00001450


	//   ....[44]....
        /*02b8*/ 	.word	0x000014d0


	//   ....[45]....
        /*02bc*/ 	.word	0x00001540


	//   ....[46]....
        /*02c0*/ 	.word	0x000015c0


	//   ....[47]....
        /*02c4*/ 	.word	0x00001630


	//   ....[48]....
        /*02c8*/ 	.word	0x000016b0


	//   ....[49]....
        /*02cc*/ 	.word	0x00001720


	//   ....[50]....
        /*02d0*/ 	.word	0x00001790


	//   ....[51]....
        /*02d4*/ 	.word	0x00001810


	//   ....[52]....
        /*02d8*/ 	.word	0x00001890


	//   ....[53]....
        /*02dc*/ 	.word	0x00001900


	//   ....[54]....
        /*02e0*/ 	.word	0x00001980


	//   ....[55]....
        /*02e4*/ 	.word	0x000019f0


	//   ....[56]....
        /*02e8*/ 	.word	0x00001a70


	//   ....[57]....
        /*02ec*/ 	.word	0x00001ae0


	//   ....[58]....
        /*02f0*/ 	.word	0x00001b60


	//   ....[59]....
        /*02f4*/ 	.word	0x00001bd0


	//   ....[60]....
        /*02f8*/ 	.word	0x00001c40


	//   ....[61]....
        /*02fc*/ 	.word	0x00001cc0


	//   ....[62]....
        /*0300*/ 	.word	0x00001d40


	//   ....[63]....
        /*0304*/ 	.word	0x00001db0


	//   ....[64]....
        /*0308*/ 	.word	0x00001e30


	//   ....[65]....
        /*030c*/ 	.word	0x00001ea0


	//   ....[66]....
        /*0310*/ 	.word	0x00001f20


	//   ....[67]....
        /*0314*/ 	.word	0x00001f90


	//   ....[68]....
        /*0318*/ 	.word	0x00002010


	//   ....[69]....
        /*031c*/ 	.word	0x00002080


	//   ....[70]....
        /*0320*/ 	.word	0x000020f0


	//   ....[71]....
        /*0324*/ 	.word	0x00002170


	//   ....[72]....
        /*0328*/ 	.word	0x000021f0


	//   ....[73]....
        /*032c*/ 	.word	0x00002260


	//   ....[74]....
        /*0330*/ 	.word	0x000022e0


	//   ....[75]....
        /*0334*/ 	.word	0x00002350


	//   ....[76]....
        /*0338*/ 	.word	0x000023d0


	//   ....[77]....
        /*033c*/ 	.word	0x00002440


	//   ....[78]....
        /*0340*/ 	.word	0x000024c0


	//   ....[79]....
        /*0344*/ 	.word	0x00002530


	//----- nvinfo : EIATTR_SYSCALL_OFFSETS
	.align		4
.L_826:
        /*0348*/ 	.byte	0x04, 0x46
        /*034a*/ 	.short	(.L_828 - .L_827)


	//   ....[0]....
.L_827:
        /*034c*/ 	.word	0x00000450


	//   ....[1]....
        /*0350*/ 	.word	0x00000610


	//   ....[2]....
        /*0354*/ 	.word	0x00000910


	//   ....[3]....
        /*0358*/ 	.word	0x00000aa0


	//----- nvinfo : EIATTR_EXIT_INSTR_OFFSETS
	.align		4
.L_828:
        /*035c*/ 	.byte	0x04, 0x1c
        /*035e*/ 	.short	(.L_830 - .L_829)


	//   ....[0]....
.L_829:
        /*0360*/ 	.word	0x00001210


	//   ....[1]....
        /*0364*/ 	.word	0x00001280


	//----- nvinfo : EIATTR_MAX_THREADS
	.align		4
.L_830:
        /*0368*/ 	.byte	0x04, 0x05
        /*036a*/ 	.short	(.L_832 - .L_831)
.L_831:
        /*036c*/ 	.word	0x00000400
        /*0370*/ 	.word	0x00000001
        /*0374*/ 	.word	0x00000001


	//----- nvinfo : EIATTR_CRS_STACK_SIZE
	.align		4
.L_832:
        /*0378*/ 	.byte	0x04, 0x1e
        /*037a*/ 	.short	(.L_834 - .L_833)
.L_833:
        /*037c*/ 	.word	0x00000000
.L_834:


//--------------------- .nv.info._ZN2at6native45_GLOBAL__N__efdd3984_12_NLLLoss2d_cu_e9278b4635nll_loss2d_forward_no_reduce_kernelIN3c108BFloat16EEEvlNS_27GenericPackedTensorAccessorIT_Lm4ENS_16DefaultPtrTraitsElEENS5_IlLm3ES7_lEENS5_IS6_Lm3ES7_lEEPKS6_l --------------------------
	.section	.nv.info._ZN2at6native45_GLOBAL__N__efdd3984_12_NLLLoss2d_cu_e9278b4635nll_loss2d_forward_no_reduce_kernelIN3c108BFloat16EEEvlNS_27GenericPackedTensorAccessorIT_Lm4ENS_16DefaultPtrTraitsElEENS5_IlLm3ES7_lEENS5_IS6_Lm3ES7_lEEPKS6_l,"",@"SHT_CUDA_INFO"
	.sectionflags	@""
	.align	4


	//----- nvinfo : EIATTR_CUDA_API_VERSION
	.align		4
        /*0000*/ 	.byte	0x04, 0x37
        /*0002*/ 	.short	(.L_836 - .L_835)
.L_835:
        /*0004*/ 	.word	0x00000082


	//----- nvinfo : EIATTR_SW2861232_WAR
	.align		4
.L_836:
        /*0008*/ 	.byte	0x01, 0x35
	.zero		2


	//----- nvinfo : EIATTR_PARAM_CBANK
	.align		4
        /*000c*/ 	.byte	0x04, 0x0a
        /*000e*/ 	.short	(.L_838 - .L_837)
	.align		4
.L_837:
        /*0010*/ 	.word	index@(.nv.constant0._ZN2at6native45_GLOBAL__N__efdd3984_12_NLLLoss2d_cu_e9278b4635nll_loss2d_forward_no_reduce_kernelIN3c108BFloat16EEEvlNS_27GenericPackedTensorAccessorIT_Lm4ENS_16DefaultPtrTraitsElEENS5_IlLm3ES7_lEENS5_IS6_Lm3ES7_lEEPKS6_l)
        /*0014*/ 	.short	0x0160
        /*0016*/ 	.short	0x00d0


	//----- nvinfo : EIATTR_CBANK_PARAM_SIZE
	.align		4
.L_838:
        /*0018*/ 	.byte	0x03, 0x19
        /*001a*/ 	.short	0x00d0


	//----- nvinfo : EIATTR_KPARAM_INFO
	.align		4
        /*001c*/ 	.byte	0x04, 0x17
        /*001e*/ 	.short	(.L_840 - .L_839)
.L_839:
        /*0020*/ 	.word	0x00000000
        /*0024*/ 	.short	0x0005
        /*0026*/ 	.short	0x00c8
        /*0028*/ 	.byte	0x00, 0xf0, 0x21, 0x00


	//----- nvinfo : EIATTR_KPARAM_INFO
	.align		4
.L_840:
        /*002c*/ 	.byte	0x04, 0x17
        /*002e*/ 	.short	(.L_842 - .L_841)
.L_841:
        /*0030*/ 	.word	0x00000000
        /*0034*/ 	.short	0x0004
        /*0036*/ 	.short	0x00c0
        /*0038*/ 	.byte	0x00, 0xf0, 0x21, 0x00


	//----- nvinfo : EIATTR_KPARAM_INFO
	.align		4
.L_842:
        /*003c*/ 	.byte	0x04, 0x17
        /*003e*/ 	.short	(.L_844 - .L_843)
.L_843:
        /*0040*/ 	.word	0x00000000
        /*0044*/ 	.short	0x0003
        /*0046*/ 	.short	0x0088
        /*0048*/ 	.byte	0x00, 0xf0, 0xe1, 0x00


	//----- nvinfo : EIATTR_KPARAM_INFO
	.align		4
.L_844:
        /*004c*/ 	.byte	0x04, 0x17
        /*004e*/ 	.short	(.L_846 - .L_845)
.L_845:
        /*0050*/ 	.word	0x00000000
        /*0054*/ 	.short	0x0002
        /*0056*/ 	.short	0x0050
        /*0058*/ 	.byte	0x00, 0xf0, 0xe1, 0x00


	//----- nvinfo : EIATTR_KPARAM_INFO
	.align		4
.L_846:
        /*005c*/ 	.byte	0x04, 0x17
        /*005e*/ 	.short	(.L_848 - .L_847)
.L_847:
        /*0060*/ 	.word	0x00000000
        /*0064*/ 	.short	0x0001
        /*0066*/ 	.short	0x0008
        /*0068*/ 	.byte	0x00, 0xf0, 0x21, 0x01


	//----- nvinfo : EIATTR_KPARAM_INFO
	.align		4
.L_848:
        /*006c*/ 	.byte	0x04, 0x17
        /*006e*/ 	.short	(.L_850 - .L_849)
.L_849:
        /*0070*/ 	.word	0x00000000
        /*0074*/ 	.short	0x0000
        /*0076*/ 	.short	0x0000
        /*0078*/ 	.byte	0x00, 0xf0, 0x21, 0x00


	//----- nvinfo : EIATTR_MAXREG_COUNT
	.align		4
.L_850:
        /*007c*/ 	.byte	0x03, 0x1b
        /*007e*/ 	.short	0x0040


	//----- nvinfo : EIATTR_EXTERNS
	.align		4
        /*0080*/ 	.byte	0x04, 0x0f
        /*0082*/ 	.short	(.L_852 - .L_851)


	//   ....[0]....
	.align		4
.L_851:
        /*0084*/ 	.word	index@(__assertfail)


	//----- nvinfo : EIATTR_MERCURY_ISA_VERSION
	.align		4
.L_852:
        /*0088*/ 	.byte	0x03, 0x5f
        /*008a*/ 	.short	0x0000


	//----- nvinfo : EIATTR_SYSCALL_OFFSETS
	.align		4
        /*008c*/ 	.byte	0x04, 0x46
        /*008e*/ 	.short	(.L_854 - .L_853)


	//   ....[0]....
.L_853:
        /*0090*/ 	.word	0x00000cc0


	//   ....[1]....
        /*0094*/ 	.word	0x00001b70


	//----- nvinfo : EIATTR_EXIT_INSTR_OFFSETS
	.align		4
.L_854:
        /*0098*/ 	.byte	0x04, 0x1c
        /*009a*/ 	.short	(.L_856 - .L_855)


	//   ....[0]....
.L_855:
        /*009c*/ 	.word	0x00000070


	//   ....[1]....
        /*00a0*/ 	.word	0x00000f70


	//   ....[2]....
        /*00a4*/ 	.word	0x00001de0


	//----- nvinfo : EIATTR_MAX_THREADS
	.align		4
.L_856:
        /*00a8*/ 	.byte	0x04, 0x05
        /*00aa*/ 	.short	(.L_858 - .L_857)
.L_857:
        /*00ac*/ 	.word	0x00000400
        /*00b0*/ 	.word	0x00000001
        /*00b4*/ 	.word	0x00000001


	//----- nvinfo : EIATTR_CRS_STACK_SIZE
	.align		4
.L_858:
        /*00b8*/ 	.byte	0x04, 0x1e
        /*00ba*/ 	.short	(.L_860 - .L_859)
.L_859:
        /*00bc*/ 	.word	0x00000000
.L_860:


//--------------------- .nv.info._ZN2at6native45_GLOBAL__N__efdd3984_12_NLLLoss2d_cu_e9278b4635nll_loss2d_forward_no_reduce_kernelIN3c104HalfEEEvlNS_27GenericPackedTensorAccessorIT_Lm4ENS_16DefaultPtrTraitsElEENS5_IlLm3ES7_lEENS5_IS6_Lm3ES7_lEEPKS6_l --------------------------
	.section	.nv.info._ZN2at6native45_GLOBAL__N__efdd3984_12_NLLLoss2d_cu_e9278b4635nll_loss2d_forward_no_reduce_kernelIN3c104HalfEEEvlNS_27GenericPackedTensorAccessorIT_Lm4ENS_16DefaultPtrTraitsElEENS5_IlLm3ES7_lEENS5_IS6_Lm3ES7_lEEPKS6_l,"",@"SHT_CUDA_INFO"
	.sectionflags	@""
	.align	4


	//----- nvinfo : EIATTR_CUDA_API_VERSION
	.align		4
        /*0000*/ 	.byte	0x04, 0x37
        /*0002*/ 	.short	(.L_862 - .L_861)
.L_861:
        /*0004*/ 	.word	0x00000082


	//----- nvinfo : EIATTR_SW2861232_WAR
	.align		4
.L_862:
        /*0008*/ 	.byte	0x01, 0x35
	.zero		2


	//----- nvinfo : EIATTR_PARAM_CBANK
	.align		4
        /*000c*/ 	.byte	0x04, 0x0a
        /*000e*/ 	.short	(.L_864 - .L_863)
	.align		4
.L_863:
        /*0010*/ 	.word	index@(.nv.constant0._ZN2at6native45_GLOBAL__N__efdd3984_12_NLLLoss2d_cu_e9278b4635nll_loss2d_forward_no_reduce_kernelIN3c104HalfEEEvlNS_27GenericPackedTensorAccessorIT_Lm4ENS_16DefaultPtrTraitsElEENS5_IlLm3ES7_lEENS5_IS6_Lm3ES7_lEEPKS6_l)
        /*0014*/ 	.short	0x0160
        /*0016*/ 	.short	0x00d0


	//----- nvinfo : EIATTR_CBANK_PARAM_SIZE
	.align		4
.L_864:
        /*0018*/ 	.byte	0x03, 0x19
        /*001a*/ 	.short	0x00d0


	//----- nvinfo : EIATTR_KPARAM_INFO
	.align		4
        /*001c*/ 	.byte	0x04, 0x17
        /*001e*/ 	.short	(.L_866 - .L_865)
.L_865:
        /*0020*/ 	.word	0x00000000
        /*0024*/ 	.short	0x0005
        /*0026*/ 	.short	0x00c8
        /*0028*/ 	.byte	0x00, 0xf0, 0x21, 0x00


	//----- nvinfo : EIATTR_KPARAM_INFO
	.align		4
.L_866:
        /*002c*/ 	.byte	0x04, 0x17
        /*002e*/ 	.short	(.L_868 - .L_867)
.L_867:
        /*0030*/ 	.word	0x00000000
        /*0034*/ 	.short	0x0004
        /*0036*/ 	.short	0x00c0
        /*0038*/ 	.byte	0x00, 0xf0, 0x21, 0x00


	//----- nvinfo : EIATTR_KPARAM_INFO
	.align		4
.L_868:
        /*003c*/ 	.byte	0x04, 0x17
        /*003e*/ 	.short	(.L_870 - .L_869)
.L_869:
        /*0040*/ 	.word	0x00000000
        /*0044*/ 	.short	0x0003
        /*0046*/ 	.short	0x0088
        /*0048*/ 	.byte	0x00, 0xf0, 0xe1, 0x00


	//----- nvinfo : EIATTR_KPARAM_INFO
	.align		4
.L_870:
        /*004c*/ 	.byte	0x04, 0x17
        /*004e*/ 	.short	(.L_872 - .L_871)
.L_871:
        /*0050*/ 	.word	0x00000000
        /*0054*/ 	.short	0x0002
        /*0056*/ 	.short	0x0050
        /*0058*/ 	.byte	0x00, 0xf0, 0xe1, 0x00


	//----- nvinfo : EIATTR_KPARAM_INFO
	.align		4
.L_872:
        /*005c*/ 	.byte	0x04, 0x17
        /*005e*/ 	.short	(.L_874 - .L_873)
.L_873:
        /*0060*/ 	.word	0x00000000
        /*0064*/ 	.short	0x0001
        /*0066*/ 	.short	0x0008
        /*0068*/ 	.byte	0x00, 0xf0, 0x21, 0x01


	//----- nvinfo : EIATTR_KPARAM_INFO
	.align		4
.L_874:
        /*006c*/ 	.byte	0x04, 0x17
        /*006e*/ 	.short	(.L_876 - .L_875)
.L_875:
        /*0070*/ 	.word	0x00000000
        /*0074*/ 	.short	0x0000
        /*0076*/ 	.short	0x0000
        /*0078*/ 	.byte	0x00, 0xf0, 0x21, 0x00


	//----- nvinfo : EIATTR_MAXREG_COUNT
	.align		4
.L_876:
        /*007c*/ 	.byte	0x03, 0x1b
        /*007e*/ 	.short	0x0040


	//----- nvinfo : EIATTR_EXTERNS
	.align		4
        /*0080*/ 	.byte	0x04, 0x0f
        /*0082*/ 	.short	(.L_878 - .L_877)


	//   ....[0]....
	.align		4
.L_877:
        /*0084*/ 	.word	index@(__assertfail)


	//----- nvinfo : EIATTR_MERCURY_ISA_VERSION
	.align		4
.L_878:
        /*0088*/ 	.byte	0x03, 0x5f
        /*008a*/ 	.short	0x0000


	//----- nvinfo : EIATTR_SYSCALL_OFFSETS
	.align		4
        /*008c*/ 	.byte	0x04, 0x46
        /*008e*/ 	.short	(.L_880 - .L_879)


	//   ....[0]....
.L_879:
        /*0090*/ 	.word	0x00000cc0


	//   ....[1]....
        /*0094*/ 	.word	0x00001b40


	//----- nvinfo : EIATTR_EXIT_INSTR_OFFSETS
	.align		4
.L_880:
        /*0098*/ 	.byte	0x04, 0x1c
        /*009a*/ 	.short	(.L_882 - .L_881)


	//   ....[0]....
.L_881:
        /*009c*/ 	.word	0x00000070


	//   ....[1]....
        /*00a0*/ 	.word	0x00000f40


	//   ....[2]....
        /*00a4*/ 	.word	0x00001d80


	//----- nvinfo : EIATTR_MAX_THREADS
	.align		4
.L_882:
        /*00a8*/ 	.byte	0x04, 0x05
        /*00aa*/ 	.short	(.L_884 - .L_883)
.L_883:
        /*00ac*/ 	.word	0x00000400
        /*00b0*/ 	.word	0x00000001
        /*00b4*/ 	.word	0x00000001


	//----- nvinfo : EIATTR_CRS_STACK_SIZE
	.align		4
.L_884:
        /*00b8*/ 	.byte	0x04, 0x1e
        /*00ba*/ 	.short	(.L_886 - .L_885)
.L_885:
        /*00bc*/ 	.word	0x00000000
.L_886:


//--------------------- .nv.info._ZN2at6native45_GLOBAL__N__efdd3984_12_NLLLoss2d_cu_e9278b4635nll_loss2d_forward_no_reduce_kernelIfEEvlNS_27GenericPackedTensorAccessorIT_Lm4ENS_16DefaultPtrTraitsElEENS3_IlLm3ES5_lEENS3_IS4_Lm3ES5_lEEPKS4_l --------------------------
	.section	.nv.info._ZN2at6native45_GLOBAL__N__efdd3984_12_NLLLoss2d_cu_e9278b4635nll_loss2d_forward_no_reduce_kernelIfEEvlNS_27GenericPackedTensorAccessorIT_Lm4ENS_16DefaultPtrTraitsElEENS3_IlLm3ES5_lEENS3_IS4_Lm3ES5_lEEPKS4_l,"",@"SHT_CUDA_INFO"
	.sectionflags	@""
	.align	4


	//----- nvinfo : EIATTR_CUDA_API_VERSION
	.align		4
        /*0000*/ 	.byte	0x04, 0x37
        /*0002*/ 	.short	(.L_888 - .L_887)
.L_887:
        /*0004*/ 	.word	0x00000082


	//----- nvinfo : EIATTR_SW2861232_WAR
	.align		4
.L_888:
        /*0008*/ 	.byte	0x01, 0x35
	.zero		2


	//----- nvinfo : EIATTR_PARAM_CBANK
	.align		4
        /*000c*/ 	.byte	0x04, 0x0a
        /*000e*/ 	.short	(.L_890 - .L_889)
	.align		4
.L_889:
        /*0010*/ 	.word	index@(.nv.constant0._ZN2at6native45_GLOBAL__N__efdd3984_12_NLLLoss2d_cu_e9278b4635nll_loss2d_forward_no_reduce_kernelIfEEvlNS_27GenericPackedTensorAccessorIT_Lm4ENS_16DefaultPtrTraitsElEENS3_IlLm3ES5_lEENS3_IS4_Lm3ES5_lEEPKS4_l)
        /*0014*/ 	.short	0x0160
        /*0016*/ 	.short	0x00d0


	//----- nvinfo : EIATTR_CBANK_PARAM_SIZE
	.align		4
.L_890:
        /*0018*/ 	.byte	0x03, 0x19
        /*001a*/ 	.short	0x00d0


	//----- nvinfo : EIATTR_KPARAM_INFO
	.align		4
        /*001c*/ 	.byte	0x04, 0x17
        /*001e*/ 	.short	(.L_892 - .L_891)
.L_891:
        /*0020*/ 	.word	0x00000000
        /*0024*/ 	.short	0x0005
        /*0026*/ 	.short	0x00c8
        /*0028*/ 	.byte	0x00, 0xf0, 0x21, 0x00


	//----- nvinfo : EIATTR_KPARAM_INFO
	.align		4
.L_892:
        /*002c*/ 	.byte	0x04, 0x17
        /*002e*/ 	.short	(.L_894 - .L_893)
.L_893:
        /*0030*/ 	.word	0x00000000
        /*0034*/ 	.short	0x0004
        /*0036*/ 	.short	0x00c0
        /*0038*/ 	.byte	0x00, 0xf0, 0x21, 0x00


	//----- nvinfo : EIATTR_KPARAM_INFO
	.align		4
.L_894:
        /*003c*/ 	.byte	0x04, 0x17
        /*003e*/ 	.short	(.L_896 - .L_895)
.L_895:
        /*0040*/ 	.word	0x00000000
        /*0044*/ 	.short	0x0003
        /*0046*/ 	.short	0x0088
        /*0048*/ 	.byte	0x00, 0xf0, 0xe1, 0x00


	//----- nvinfo : EIATTR_KPARAM_INFO
	.align		4
.L_896:
        /*004c*/ 	.byte	0x04, 0x17
        /*004e*/ 	.short	(.L_898 - .L_897)
.L_897:
        /*0050*/ 	.word	0x00000000
        /*0054*/ 	.short	0x0002
        /*0056*/ 	.short	0x0050
        /*0058*/ 	.byte	0x00, 0xf0, 0xe1, 0x00


	//----- nvinfo : EIATTR_KPARAM_INFO
	.align		4
.L_898:
        /*005c*/ 	.byte	0x04, 0x17
        /*005e*/ 	.short	(.L_900 - .L_899)
.L_899:
        /*0060*/ 	.word	0x00000000
        /*0064*/ 	.short	0x0001
        /*0066*/ 	.short	0x0008
        /*0068*/ 	.byte	0x00, 0xf0, 0x21, 0x01


	//----- nvinfo : EIATTR_KPARAM_INFO
	.align		4
.L_900:
        /*006c*/ 	.byte	0x04, 0x17
        /*006e*/ 	.short	(.L_902 - .L_901)
.L_901:
        /*0070*/ 	.word	0x00000000
        /*0074*/ 	.short	0x0000
        /*0076*/ 	.short	0x0000
        /*0078*/ 	.byte	0x00, 0xf0, 0x21, 0x00


	//----- nvinfo : EIATTR_MAXREG_COUNT
	.align		4
.L_902:
        /*007c*/ 	.byte	0x03, 0x1b
        /*007e*/ 	.short	0x0040


	//----- nvinfo : EIATTR_EXTERNS
	.align		4
        /*0080*/ 	.byte	0x04, 0x0f
        /*0082*/ 	.short	(.L_904 - .L_903)


	//   ....[0]....
	.align		4
.L_903:
        /*0084*/ 	.word	index@(__assertfail)


	//----- nvinfo : EIATTR_MERCURY_ISA_VERSION
	.align		4
.L_904:
        /*0088*/ 	.byte	0x03, 0x5f
        /*008a*/ 	.short	0x0000


	//----- nvinfo : EIATTR_SYSCALL_OFFSETS
	.align		4
        /*008c*/ 	.byte	0x04, 0x46
        /*008e*/ 	.short	(.L_906 - .L_905)


	//   ....[0]....
.L_905:
        /*0090*/ 	.word	0x00000cc0


	//   ....[1]....
        /*0094*/ 	.word	0x00001b10


	//----- nvinfo : EIATTR_EXIT_INSTR_OFFSETS
	.align		4
.L_906:
        /*0098*/ 	.byte	0x04, 0x1c
        /*009a*/ 	.short	(.L_908 - .L_907)


	//   ....[0]....
.L_907:
        /*009c*/ 	.word	0x00000070


	//   ....[1]....
        /*00a0*/ 	.word	0x00000f10


	//   ....[2]....
        /*00a4*/ 	.word	0x00001d30


	//----- nvinfo : EIATTR_MAX_THREADS
	.align		4
.L_908:
        /*00a8*/ 	.byte	0x04, 0x05
        /*00aa*/ 	.short	(.L_910 - .L_909)
.L_909:
        /*00ac*/ 	.word	0x00000400
        /*00b0*/ 	.word	0x00000001
        /*00b4*/ 	.word	0x00000001


	//----- nvinfo : EIATTR_CRS_STACK_SIZE
	.align		4
.L_910:
        /*00b8*/ 	.byte	0x04, 0x1e
        /*00ba*/ 	.short	(.L_912 - .L_911)
.L_911:
        /*00bc*/ 	.word	0x00000000
.L_912:


//--------------------- .nv.info._ZN2at6native45_GLOBAL__N__efdd3984_12_NLLLoss2d_cu_e9278b4635nll_loss2d_forward_no_reduce_kernelIdEEvlNS_27GenericPackedTensorAccessorIT_Lm4ENS_16DefaultPtrTraitsElEENS3_IlLm3ES5_lEENS3_IS4_Lm3ES5_lEEPKS4_l --------------------------
	.section	.nv.info._ZN2at6native45_GLOBAL__N__efdd3984_12_NLLLoss2d_cu_e9278b4635nll_loss2d_forward_no_reduce_kernelIdEEvlNS_27GenericPackedTensorAccessorIT_Lm4ENS_16DefaultPtrTraitsElEENS3_IlLm3ES5_lEENS3_IS4_Lm3ES5_lEEPKS4_l,"",@"SHT_CUDA_INFO"
	.sectionflags	@""
	.align	4


	//----- nvinfo : EIATTR_CUDA_API_VERSION
	.align		4
        /*0000*/ 	.byte	0x04, 0x37
        /*0002*/ 	.short	(.L_914 - .L_913)
.L_913:
        /*0004*/ 	.word	0x00000082


	//----- nvinfo : EIATTR_SW2861232_WAR
	.align		4
.L_914:
        /*0008*/ 	.byte	0x01, 0x35
	.zero		2


	//----- nvinfo : EIATTR_PARAM_CBANK
	.align		4
        /*000c*/ 	.byte	0x04, 0x0a
        /*000e*/ 	.short	(.L_916 - .L_915)
	.align		4
.L_915:
        /*0010*/ 	.word	index@(.nv.constant0._ZN2at6native45_GLOBAL__N__efdd3984_12_NLLLoss2d_cu_e9278b4635nll_loss2d_forward_no_reduce_kernelIdEEvlNS_27GenericPackedTensorAccessorIT_Lm4ENS_16DefaultPtrTraitsElEENS3_IlLm3ES5_lEENS3_IS4_Lm3ES5_lEEPKS4_l)
        /*0014*/ 	.short	0x0160
        /*0016*/ 	.short	0x00d0


	//----- nvinfo : EIATTR_CBANK_PARAM_SIZE
	.align		4
.L_916:
        /*0018*/ 	.byte	0x03, 0x19
        /*001a*/ 	.short	0x00d0


	//----- nvinfo : EIATTR_KPARAM_INFO
	.align		4
        /*001c*/ 	.byte	0x04, 0x17
        /*001e*/ 	.short	(.L_918 - .L_917)
.L_917:
        /*0020*/ 	.word	0x00000000
        /*0024*/ 	.short	0x0005
        /*0026*/ 	.short	0x00c8
        /*0028*/ 	.byte	0x00, 0xf0, 0x21, 0x00


	//----- nvinfo : EIATTR_KPARAM_INFO
	.align		4
.L_918:
        /*002c*/ 	.byte	0x04, 0x17
        /*002e*/ 	.short	(.L_920 - .L_919)
.L_919:
        /*0030*/ 	.word	0x00000000
        /*0034*/ 	.short	0x0004
        /*0036*/ 	.short	0x00c0
        /*0038*/ 	.byte	0x00, 0xf0, 0x21, 0x00


	//----- nvinfo : EIATTR_KPARAM_INFO
	.align		4
.L_920:
        /*003c*/ 	.byte	0x04, 0x17
        /*003e*/ 	.short	(.L_922 - .L_921)
.L_921:
        /*0040*/ 	.word	0x00000000
        /*0044*/ 	.short	0x0003
        /*0046*/ 	.short	0x0088
        /*0048*/ 	.byte	0x00, 0xf0, 0xe1, 0x00


	//----- nvinfo : EIATTR_KPARAM_INFO
	.align		4
.L_922:
        /*004c*/ 	.byte	0x04, 0x17
        /*004e*/ 	.short	(.L_924 - .L_923)
.L_923:
        /*0050*/ 	.word	0x00000000
        /*0054*/ 	.short	0x0002
        /*0056*/ 	.short	0x0050
        /*0058*/ 	.byte	0x00, 0xf0, 0xe1, 0x00


	//----- nvinfo : EIATTR_KPARAM_INFO
	.align		4
.L_924:
        /*005c*/ 	.byte	0x04, 0x17
        /*005e*/ 	.short	(.L_926 - .L_925)
.L_925:
        /*0060*/ 	.word	0x00000000
        /*0064*/ 	.short	0x0001
        /*0066*/ 	.short	0x0008
        /*0068*/ 	.byte	0x00, 0xf0, 0x21, 0x01


	//----- nvinfo : EIATTR_KPARAM_INFO
	.align		4
.L_926:
        /*006c*/ 	.byte	0x04, 0x17
        /*006e*/ 	.short	(.L_928 - .L_927)
.L_927:
        /*0070*/ 	.word	0x00000000
        /*0074*/ 	.short	0x0000
        /*0076*/ 	.short	0x0000
        /*0078*/ 	.byte	0x00, 0xf0, 0x21, 0x00


	//----- nvinfo : EIATTR_MAXREG_COUNT
	.align		4
.L_928:
        /*007c*/ 	.byte	0x03, 0x1b
        /*007e*/ 	.short	0x0040


	//----- nvinfo : EIATTR_EXTERNS
	.align		4
        /*0080*/ 	.byte	0x04, 0x0f
        /*0082*/ 	.short	(.L_930 - .L_929)


	//   ....[0]....
	.align		4
.L_929:
        /*0084*/ 	.word	index@(__assertfail)


	//----- nvinfo : EIATTR_MERCURY_ISA_VERSION
	.align		4
.L_930:
        /*0088*/ 	.byte	0x03, 0x5f
        /*008a*/ 	.short	0x0000


	//----- nvinfo : EIATTR_SYSCALL_OFFSETS
	.align		4
        /*008c*/ 	.byte	0x04, 0x46
        /*008e*/ 	.short	(.L_932 - .L_931)


	//   ....[0]....
.L_931:
        /*0090*/ 	.word	0x00000cc0


	//   ....[1]....
        /*0094*/ 	.word	0x00001b20


	//----- nvinfo : EIATTR_EXIT_INSTR_OFFSETS
	.align		4
.L_932:
        /*0098*/ 	.byte	0x04, 0x1c
        /*009a*/ 	.short	(.L_934 - .L_933)


	//   ....[0]....
.L_933:
        /*009c*/ 	.word	0x00000070


	//   ....[1]....
        /*00a0*/ 	.word	0x00000f20


	//   ....[2]....
        /*00a4*/ 	.word	0x00001d40


	//----- nvinfo : EIATTR_MAX_THREADS
	.align		4
.L_934:
        /*00a8*/ 	.byte	0x04, 0x05
        /*00aa*/ 	.short	(.L_936 - .L_935)
.L_935:
        /*00ac*/ 	.word	0x00000400
        /*00b0*/ 	.word	0x00000001
        /*00b4*/ 	.word	0x00000001


	//----- nvinfo : EIATTR_CRS_STACK_SIZE
	.align		4
.L_936:
        /*00b8*/ 	.byte	0x04, 0x1e
        /*00ba*/ 	.short	(.L_938 - .L_937)
.L_937:
        /*00bc*/ 	.word	0x00000000
.L_938:


//--------------------- .nv.callgraph             --------------------------
	.section	.nv.callgraph,"",@"SHT_CUDA_CALLGRAPH"
	.align	4
	.sectionentsize	8
	.align		4
        /*0000*/ 	.word	0x00000000
	.align		4
        /*0004*/ 	.word	0xffffffff
	.align		4
        /*0008*/ 	.word	index@(_ZN2at6native45_GLOBAL__N__efdd3984_12_NLLLoss2d_cu_e9278b4626nll_loss2d_backward_kernelIN3c108BFloat16EEEvPT_PKS5_PKlS8_S8_biiil)
	.align		4
        /*000c*/ 	.word	index@(__assertfail)
	.align		4
        /*0010*/ 	.word	index@(_ZN2at6native45_GLOBAL__N__efdd3984_12_NLLLoss2d_cu_e9278b4626nll_loss2d_backward_kernelIN3c104HalfEEEvPT_PKS5_PKlS8_S8_biiil)
	.align		4
        /*0014*/ 	.word	index@(__assertfail)
	.align		4
        /*0018*/ 	.word	index@(_ZN2at6native45_GLOBAL__N__efdd3984_12_NLLLoss2d_cu_e9278b4626nll_loss2d_backward_kernelIfEEvPT_PKS3_PKlS6_S6_biiil)
	.align		4
        /*001c*/ 	.word	index@(__assertfail)
	.align		4
        /*0020*/ 	.word	index@(_ZN2at6native45_GLOBAL__N__efdd3984_12_NLLLoss2d_cu_e9278b4626nll_loss2d_backward_kernelIdEEvPT_PKS3_PKlS6_S6_biiil)
	.align		4
        /*0024*/ 	.word	index@(__assertfail)
	.align		4
        /*0028*/ 	.word	index@(_ZN2at6native45_GLOBAL__N__efdd3984_12_NLLLoss2d_cu_e9278b4636nll_loss2d_backward_no_reduce_kernelIN3c108BFloat16EEEvlNS_27GenericPackedTensorAccessorIlLm3ENS_16DefaultPtrTraitsElEENS5_IT_Lm3ES6_lEENS5_IS8_Lm4ES6_lEEPKS8_l)
	.align		4
        /*002c*/ 	.word	index@(__assertfail)
	.align		4
        /*0030*/ 	.word	index@(_ZN2at6native45_GLOBAL__N__efdd3984_12_NLLLoss2d_cu_e9278b4636nll_loss2d_backward_no_reduce_kernelIN3c104HalfEEEvlNS_27GenericPackedTensorAccessorIlLm3ENS_16DefaultPtrTraitsElEENS5_IT_Lm3ES6_lEENS5_IS8_Lm4ES6_lEEPKS8_l)
	.align		4
        /*0034*/ 	.word	index@(__assertfail)
	.align		4
        /*0038*/ 	.word	index@(_ZN2at6native45_GLOBAL__N__efdd3984_12_NLLLoss2d_cu_e9278b4636nll_loss2d_backward_no_reduce_kernelIfEEvlNS_27GenericPackedTensorAccessorIlLm3ENS_16DefaultPtrTraitsElEENS3_IT_Lm3ES4_lEENS3_IS6_Lm4ES4_lEEPKS6_l)
	.align		4
        /*003c*/ 	.word	index@(__assertfail)
	.align		4
        /*0040*/ 	.word	index@(_ZN2at6native45_GLOBAL__N__efdd3984_12_NLLLoss2d_cu_e9278b4636nll_loss2d_backward_no_reduce_kernelIdEEvlNS_27GenericPackedTensorAccessorIlLm3ENS_16DefaultPtrTraitsElEENS3_IT_Lm3ES4_lEENS3_IS6_Lm4ES4_lEEPKS6_l)
	.align		4
        /*0044*/ 	.word	index@(__assertfail)
	.align		4
        /*0048*/ 	.word	index@(_ZN2at6native45_GLOBAL__N__efdd3984_12_NLLLoss2d_cu_e9278b4625nll_loss2d_forward_kernelIN3c108BFloat16EflEEvPT_S6_PKS5_PKlS8_iiil)
	.align		4
        /*004c*/ 	.word	index@(__assertfail)
	.align		4
        /*0050*/ 	.word	index@(_ZN2at6native45_GLOBAL__N__efdd3984_12_NLLLoss2d_cu_e9278b4625nll_loss2d_forward_kernelIN3c108BFloat16EfiEEvPT_S6_PKS5_PKlS8_iiil)
	.align		4
        /*0054*/ 	.word	index@(__assertfail)
	.align		4
        /*0058*/ 	.word	index@(_ZN2at6native45_GLOBAL__N__efdd3984_12_NLLLoss2d_cu_e9278b4625nll_loss2d_forward_kernelIN3c104HalfEflEEvPT_S6_PKS5_PKlS8_iiil)
	.align		4
        /*005c*/ 	.word	index@(__assertfail)
	.align		4
        /*0060*/ 	.word	index@(_ZN2at6native45_GLOBAL__N__efdd3984_12_NLLLoss2d_cu_e9278b4625nll_loss2d_forward_kernelIN3c104HalfEfiEEvPT_S6_PKS5_PKlS8_iiil)
	.align		4
        /*0064*/ 	.word	index@(__assertfail)
	.align		4
        /*0068*/ 	.word	index@(_ZN2at6native45_GLOBAL__N__efdd3984_12_NLLLoss2d_cu_e9278b4625nll_loss2d_forward_kernelIfflEEvPT_S4_PKS3_PKlS6_iiil)
	.align		4
        /*006c*/ 	.word	index@(__assertfail)
	.align		4
        /*0070*/ 	.word	index@(_ZN2at6native45_GLOBAL__N__efdd3984_12_NLLLoss2d_cu_e9278b4625nll_loss2d_forward_kernelIffiEEvPT_S4_PKS3_PKlS6_iiil)
	.align		4
        /*0074*/ 	.word	index@(__assertfail)
	.align		4
        /*0078*/ 	.word	index@(_ZN2at6native45_GLOBAL__N__efdd3984_12_NLLLoss2d_cu_e9278b4625nll_loss2d_forward_kernelIddlEEvPT_S4_PKS3_PKlS6_iiil)
	.align		4
        /*007c*/ 	.word	index@(__assertfail)
	.align		4
        /*0080*/ 	.word	index@(_ZN2at6native45_GLOBAL__N__efdd3984_12_NLLLoss2d_cu_e9278b4625nll_loss2d_forward_kernelIddiEEvPT_S4_PKS3_PKlS6_iiil)
	.align		4
        /*0084*/ 	.word	index@(__assertfail)
	.align		4
        /*0088*/ 	.word	index@(_ZN2at6native45_GLOBAL__N__efdd3984_12_NLLLoss2d_cu_e9278b4635nll_loss2d_forward_no_reduce_kernelIN3c108BFloat16EEEvlNS_27GenericPackedTensorAccessorIT_Lm4ENS_16DefaultPtrTraitsElEENS5_IlLm3ES7_lEENS5_IS6_Lm3ES7_lEEPKS6_l)
	.align		4
        /*008c*/ 	.word	index@(__assertfail)
	.align		4
        /*0090*/ 	.word	index@(_ZN2at6native45_GLOBAL__N__efdd3984_12_NLLLoss2d_cu_e9278b4635nll_loss2d_forward_no_reduce_kernelIN3c104HalfEEEvlNS_27GenericPackedTensorAccessorIT_Lm4ENS_16DefaultPtrTraitsElEENS5_IlLm3ES7_lEENS5_IS6_Lm3ES7_lEEPKS6_l)
	.align		4
        /*0094*/ 	.word	index@(__assertfail)
	.align		4
        /*0098*/ 	.word	index@(_ZN2at6native45_GLOBAL__N__efdd3984_12_NLLLoss2d_cu_e9278b4635nll_loss2d_forward_no_reduce_kernelIfEEvlNS_27GenericPackedTensorAccessorIT_Lm4ENS_16DefaultPtrTraitsElEENS3_IlLm3ES5_lEENS3_IS4_Lm3ES5_lEEPKS4_l)
	.align		4
        /*009c*/ 	.word	index@(__assertfail)
	.align		4
        /*00a0*/ 	.word	index@(_ZN2at6native45_GLOBAL__N__efdd3984_12_NLLLoss2d_cu_e9278b4635nll_loss2d_forward_no_reduce_kernelIdEEvlNS_27GenericPackedTensorAccessorIT_Lm4ENS_16DefaultPtrTraitsElEENS3_IlLm3ES5_lEENS3_IS4_Lm3ES5_lEEPKS4_l)
	.align		4
        /*00a4*/ 	.word	index@(__assertfail)
	.align		4
        /*00a8*/ 	.word	0x00000000
	.align		4
        /*00ac*/ 	.word	0xfffffffe
	.align		4
        /*00b0*/ 	.word	0x00000000
	.align		4
        /*00b4*/ 	.word	0xfffffffd
	.align		4
        /*00b8*/ 	.word	0x00000000
	.align		4
        /*00bc*/ 	.word	0xfffffffc


//--------------------- .nv.rel.action            --------------------------
	.section	.nv.rel.action,"",@"SHT_CUDA_RELOCINFO"
	.align	8
	.sectionentsize	8
        /*0000*/ 	.byte	0x73, 0x00, 0x00, 0x00, 0x00, 0x00, 0x00, 0x00, 0x00, 0x00, 0x00, 0x11, 0x25, 0x00, 0x05, 0x36


//--------------------- .nv.constant4             --------------------------
	.section	.nv.constant4,"a",@progbits
	.align	8
	.align		8
.nv.constant4:
        /*0000*/ 	.dword	__assertfail
	.align		8
        /*0008*/ 	.dword	__unnamed_1
	.align		8
        /*0010*/ 	.dword	__unnamed_2
	.align		8
        /*0018*/ 	.dword	__unnamed_3
	.align		8
        /*0020*/ 	.dword	__unnamed_4
	.align		8
        /*0028*/ 	.dword	__unnamed_5
	.align		8
        /*0030*/ 	.dword	__unnamed_6
	.align		8
        /*0038*/ 	.dword	__unnamed_7
	.align		8
        /*0040*/ 	.dword	__unnamed_8
	.align		8
        /*0048*/ 	.dword	__unnamed_9
	.align		8
        /*0050*/ 	.dword	__unnamed_10
	.align		8
        /*0058*/ 	.dword	__unnamed_11
	.align		8
        /*0060*/ 	.dword	__unnamed_12
	.align		8
        /*0068*/ 	.dword	__unnamed_13
	.align		8
        /*0070*/ 	.dword	__unnamed_14
	.align		8
        /*0078*/ 	.dword	__unnamed_15
	.align		8
        /*0080*/ 	.dword	__unnamed_16
	.align		8
        /*0088*/ 	.dword	__unnamed_17
	.align		8
        /*0090*/ 	.dword	__unnamed_18
	.align		8
        /*0098*/ 	.dword	__unnamed_19
	.align		8
        /*00a0*/ 	.dword	__unnamed_20
	.align		8
        /*00a8*/ 	.dword	_ZN43_INTERNAL_efdd3984_12_NLLLoss2d_cu_e9278b464cuda3std3__45__cpo5beginE
	.align		8
        /*00b0*/ 	.dword	_ZN43_INTERNAL_efdd3984_12_NLLLoss2d_cu_e9278b464cuda3std3__45__cpo3endE
	.align		8
        /*00b8*/ 	.dword	_ZN43_INTERNAL_efdd3984_12_NLLLoss2d_cu_e9278b464cuda3std3__45__cpo6cbeginE
	.align		8
        /*00c0*/ 	.dword	_ZN43_INTERNAL_efdd3984_12_NLLLoss2d_cu_e9278b464cuda3std3__45__cpo4cendE
	.align		8
        /*00c8*/ 	.dword	_ZN43_INTERNAL_efdd3984_12_NLLLoss2d_cu_e9278b464cuda3std3__45__cpo6rbeginE
	.align		8
        /*00d0*/ 	.dword	_ZN43_INTERNAL_efdd3984_12_NLLLoss2d_cu_e9278b464cuda3std3__45__cpo4rendE
	.align		8
        /*00d8*/ 	.dword	_ZN43_INTERNAL_efdd3984_12_NLLLoss2d_cu_e9278b464cuda3std3__45__cpo7crbeginE
	.align		8
        /*00e0*/ 	.dword	_ZN43_INTERNAL_efdd3984_12_NLLLoss2d_cu_e9278b464cuda3std3__45__cpo5crendE
	.align		8
        /*00e8*/ 	.dword	_ZN43_INTERNAL_efdd3984_12_NLLLoss2d_cu_e9278b464cuda3std3__445_GLOBAL__N__efdd3984_12_NLLLoss2d_cu_e9278b466ignoreE
	.align		8
        /*00f0*/ 	.dword	_ZN43_INTERNAL_efdd3984_12_NLLLoss2d_cu_e9278b464cuda3std3__419piecewise_constructE
	.align		8
        /*00f8*/ 	.dword	_ZN43_INTERNAL_efdd3984_12_NLLLoss2d_cu_e9278b464cuda3std3__48in_placeE
	.align		8
        /*0100*/ 	.dword	_ZN43_INTERNAL_efdd3984_12_NLLLoss2d_cu_e9278b464cuda3std3__420unreachable_sentinelE
	.align		8
        /*0108*/ 	.dword	_ZN43_INTERNAL_efdd3984_12_NLLLoss2d_cu_e9278b464cuda3std6ranges3__45__cpo4swapE
	.align		8
        /*0110*/ 	.dword	_ZN43_INTERNAL_efdd3984_12_NLLLoss2d_cu_e9278b464cuda3std6ranges3__45__cpo9iter_moveE
	.align		8
        /*0118*/ 	.dword	_ZN43_INTERNAL_efdd3984_12_NLLLoss2d_cu_e9278b464cuda3std6ranges3__45__cpo5beginE
	.align		8
        /*0120*/ 	.dword	_ZN43_INTERNAL_efdd3984_12_NLLLoss2d_cu_e9278b464cuda3std6ranges3__45__cpo3endE
	.align		8
        /*0128*/ 	.dword	_ZN43_INTERNAL_efdd3984_12_NLLLoss2d_cu_e9278b464cuda3std6ranges3__45__cpo6cbeginE
	.align		8
        /*0130*/ 	.dword	_ZN43_INTERNAL_efdd3984_12_NLLLoss2d_cu_e9278b464cuda3std6ranges3__45__cpo4cendE
	.align		8
        /*0138*/ 	.dword	_ZN43_INTERNAL_efdd3984_12_NLLLoss2d_cu_e9278b464cuda3std6ranges3__45__cpo7advanceE
	.align		8
        /*0140*/ 	.dword	_ZN43_INTERNAL_efdd3984_12_NLLLoss2d_cu_e9278b464cuda3std6ranges3__45__cpo9iter_swapE
	.align		8
        /*0148*/ 	.dword	_ZN43_INTERNAL_efdd3984_12_NLLLoss2d_cu_e9278b464cuda3std6ranges3__45__cpo4nextE
	.align		8
        /*0150*/ 	.dword	_ZN43_INTERNAL_efdd3984_12_NLLLoss2d_cu_e9278b464cuda3std6ranges3__45__cpo4prevE
	.align		8
        /*0158*/ 	.dword	_ZN43_INTERNAL_efdd3984_12_NLLLoss2d_cu_e9278b464cuda3std6ranges3__45__cpo4dataE
	.align		8
        /*0160*/ 	.dword	_ZN43_INTERNAL_efdd3984_12_NLLLoss2d_cu_e9278b464cuda3std6ranges3__45__cpo5cdataE
	.align		8
        /*0168*/ 	.dword	_ZN43_INTERNAL_efdd3984_12_NLLLoss2d_cu_e9278b464cuda3std6ranges3__45__cpo4sizeE
	.align		8
        /*0170*/ 	.dword	_ZN43_INTERNAL_efdd3984_12_NLLLoss2d_cu_e9278b464cuda3std6ranges3__45__cpo5ssizeE
	.align		8
        /*0178*/ 	.dword	_ZN43_INTERNAL_efdd3984_12_NLLLoss2d_cu_e9278b464cuda3std6ranges3__45__cpo8distanceE
	.align		8
        /*0180*/ 	.dword	_ZN43_INTERNAL_efdd3984_12_NLLLoss2d_cu_e9278b466thrust23THRUST_300001_SM_800_NS6system6detail10sequential3seqE
	.align		8
        /*0188*/ 	.dword	$str
	.align		8
        /*0190*/ 	.dword	$str$1
	.align		8
        /*0198*/ 	.dword	$str$2
	.align		8
        /*01a0*/ 	.dword	$str$3
	.align		8
        /*01a8*/ 	.dword	$str$4


//--------------------- .nv.constant0._ZN2at6native45_GLOBAL__N__efdd3984_12_NLLLoss2d_cu_e9278b4626nll_loss2d_backward_kernelIN3c108BFloat16EEEvPT_PKS5_PKlS8_S8_biiil --------------------------
	.section	.nv.constant0._ZN2at6native45_GLOBAL__N__efdd3984_12_NLLLoss2d_cu_e9278b4626nll_loss2d_backward_kernelIN3c108BFloat16EEEvPT_PKS5_PKlS8_S8_biiil,"a",@progbits
	.sectionflags	@""
	.align	4
.nv.constant0._ZN2at6native45_GLOBAL__N__efdd3984_12_NLLLoss2d_cu_e9278b4626nll_loss2d_backward_kernelIN3c108BFloat16EEEvPT_PKS5_PKlS8_S8_biiil:
	.zero		416


//--------------------- .nv.constant0._ZN2at6native45_GLOBAL__N__efdd3984_12_NLLLoss2d_cu_e9278b4626nll_loss2d_backward_kernelIN3c104HalfEEEvPT_PKS5_PKlS8_S8_biiil --------------------------
	.section	.nv.constant0._ZN2at6native45_GLOBAL__N__efdd3984_12_NLLLoss2d_cu_e9278b4626nll_loss2d_backward_kernelIN3c104HalfEEEvPT_PKS5_PKlS8_S8_biiil,"a",@progbits
	.sectionflags	@""
	.align	4
.nv.constant0._ZN2at6native45_GLOBAL__N__efdd3984_12_NLLLoss2d_cu_e9278b4626nll_loss2d_backward_kernelIN3c104HalfEEEvPT_PKS5_PKlS8_S8_biiil:
	.zero		416


//--------------------- .nv.constant0._ZN2at6native45_GLOBAL__N__efdd3984_12_NLLLoss2d_cu_e9278b4626nll_loss2d_backward_kernelIfEEvPT_PKS3_PKlS6_S6_biiil --------------------------
	.section	.nv.constant0._ZN2at6native45_GLOBAL__N__efdd3984_12_NLLLoss2d_cu_e9278b4626nll_loss2d_backward_kernelIfEEvPT_PKS3_PKlS6_S6_biiil,"a",@progbits
	.sectionflags	@""
	.align	4
.nv.constant0._ZN2at6native45_GLOBAL__N__efdd3984_12_NLLLoss2d_cu_e9278b4626nll_loss2d_backward_kernelIfEEvPT_PKS3_PKlS6_S6_biiil:
	.zero		416


//--------------------- .nv.constant0._ZN2at6native45_GLOBAL__N__efdd3984_12_NLLLoss2d_cu_e9278b4626nll_loss2d_backward_kernelIdEEvPT_PKS3_PKlS6_S6_biiil --------------------------
	.section	.nv.constant0._ZN2at6native45_GLOBAL__N__efdd3984_12_NLLLoss2d_cu_e9278b4626nll_loss2d_backward_kernelIdEEvPT_PKS3_PKlS6_S6_biiil,"a",@progbits
	.sectionflags	@""
	.align	4
.nv.constant0._ZN2at6native45_GLOBAL__N__efdd3984_12_NLLLoss2d_cu_e9278b4626nll_loss2d_backward_kernelIdEEvPT_PKS3_PKlS6_S6_biiil:
	.zero		416


//--------------------- .nv.constant0._ZN2at6native45_GLOBAL__N__efdd3984_12_NLLLoss2d_cu_e9278b4636nll_loss2d_backward_no_reduce_kernelIN3c108BFloat16EEEvlNS_27GenericPackedTensorAccessorIlLm3ENS_16DefaultPtrTraitsElEENS5_IT_Lm3ES6_lEENS5_IS8_Lm4ES6_lEEPKS8_l --------------------------
	.section	.nv.constant0._ZN2at6native45_GLOBAL__N__efdd3984_12_NLLLoss2d_cu_e9278b4636nll_loss2d_backward_no_reduce_kernelIN3c108BFloat16EEEvlNS_27GenericPackedTensorAccessorIlLm3ENS_16DefaultPtrTraitsElEENS5_IT_Lm3ES6_lEENS5_IS8_Lm4ES6_lEEPKS8_l,"a",@progbits
	.sectionflags	@""
	.align	4
.nv.constant0._ZN2at6native45_GLOBAL__N__efdd3984_12_NLLLoss2d_cu_e9278b4636nll_loss2d_backward_no_reduce_kernelIN3c108BFloat16EEEvlNS_27GenericPackedTensorAccessorIlLm3ENS_16DefaultPtrTraitsElEENS5_IT_Lm3ES6_lEENS5_IS8_Lm4ES6_lEEPKS8_l:
	.zero		560


//--------------------- .nv.constant0._ZN2at6native45_GLOBAL__N__efdd3984_12_NLLLoss2d_cu_e9278b4636nll_loss2d_backward_no_reduce_kernelIN3c104HalfEEEvlNS_27GenericPackedTensorAccessorIlLm3ENS_16DefaultPtrTraitsElEENS5_IT_Lm3ES6_lEENS5_IS8_Lm4ES6_lEEPKS8_l --------------------------
	.section	.nv.constant0._ZN2at6native45_GLOBAL__N__efdd3984_12_NLLLoss2d_cu_e9278b4636nll_loss2d_backward_no_reduce_kernelIN3c104HalfEEEvlNS_27GenericPackedTensorAccessorIlLm3ENS_16DefaultPtrTraitsElEENS5_IT_Lm3ES6_lEENS5_IS8_Lm4ES6_lEEPKS8_l,"a",@progbits
	.sectionflags	@""
	.align	4
.nv.constant0._ZN2at6native45_GLOBAL__N__efdd3984_12_NLLLoss2d_cu_e9278b4636nll_loss2d_backward_no_reduce_kernelIN3c104HalfEEEvlNS_27GenericPackedTensorAccessorIlLm3ENS_16DefaultPtrTraitsElEENS5_IT_Lm3ES6_lEENS5_IS8_Lm4ES6_lEEPKS8_l:
	.zero		560


//--------------------- .nv.constant0._ZN2at6native45_GLOBAL__N__efdd3984_12_NLLLoss2d_cu_e9278b4636nll_loss2d_backward_no_reduce_kernelIfEEvlNS_27GenericPackedTensorAccessorIlLm3ENS_16DefaultPtrTraitsElEENS3_IT_Lm3ES4_lEENS3_IS6_Lm4ES4_lEEPKS6_l --------------------------
	.section	.nv.constant0._ZN2at6native45_GLOBAL__N__efdd3984_12_NLLLoss2d_cu_e9278b4636nll_loss2d_backward_no_reduce_kernelIfEEvlNS_27GenericPackedTensorAccessorIlLm3ENS_16DefaultPtrTraitsElEENS3_IT_Lm3ES4_lEENS3_IS6_Lm4ES4_lEEPKS6_l,"a",@progbits
	.sectionflags	@""
	.align	4
.nv.constant0._ZN2at6native45_GLOBAL__N__efdd3984_12_NLLLoss2d_cu_e9278b4636nll_loss2d_backward_no_reduce_kernelIfEEvlNS_27GenericPackedTensorAccessorIlLm3ENS_16DefaultPtrTraitsElEENS3_IT_Lm3ES4_lEENS3_IS6_Lm4ES4_lEEPKS6_l:
	.zero		560


//--------------------- .nv.constant0._ZN2at6native45_GLOBAL__N__efdd3984_12_NLLLoss2d_cu_e9278b4636nll_loss2d_backward_no_reduce_kernelIdEEvlNS_27GenericPackedTensorAccessorIlLm3ENS_16DefaultPtrTraitsElEENS3_IT_Lm3ES4_lEENS3_IS6_Lm4ES4_lEEPKS6_l --------------------------
	.section	.nv.constant0._ZN2at6native45_GLOBAL__N__efdd3984_12_NLLLoss2d_cu_e9278b4636nll_loss2d_backward_no_reduce_kernelIdEEvlNS_27GenericPackedTensorAccessorIlLm3ENS_16DefaultPtrTraitsElEENS3_IT_Lm3ES4_lEENS3_IS6_Lm4ES4_lEEPKS6_l,"a",@progbits
	.sectionflags	@""
	.align	4
.nv.constant0._ZN2at6native45_GLOBAL__N__efdd3984_12_NLLLoss2d_cu_e9278b4636nll_loss2d_backward_no_reduce_kernelIdEEvlNS_27GenericPackedTensorAccessorIlLm3ENS_16DefaultPtrTraitsElEENS3_IT_Lm3ES4_lEENS3_IS6_Lm4ES4_lEEPKS6_l:
	.zero		560


//--------------------- .nv.constant0._ZN2at6native45_GLOBAL__N__efdd3984_12_NLLLoss2d_cu_e9278b4625nll_loss2d_forward_kernelIN3c108BFloat16EflEEvPT_S6_PKS5_PKlS8_iiil --------------------------
	.section	.nv.constant0._ZN2at6native45_GLOBAL__N__efdd3984_12_NLLLoss2d_cu_e9278b4625nll_loss2d_forward_kernelIN3c108BFloat16EflEEvPT_S6_PKS5_PKlS8_iiil,"a",@progbits
	.sectionflags	@""
	.align	4
.nv.constant0._ZN2at6native45_GLOBAL__N__efdd3984_12_NLLLoss2d_cu_e9278b4625nll_loss2d_forward_kernelIN3c108BFloat16EflEEvPT_S6_PKS5_PKlS8_iiil:
	.zero		416


//--------------------- .nv.constant0._ZN2at6native45_GLOBAL__N__efdd3984_12_NLLLoss2d_cu_e9278b4638nll_loss2d_forward_size_average_kernelIN3c108BFloat16EEEvPT_PKS5_ --------------------------
	.section	.nv.constant0._ZN2at6native45_GLOBAL__N__efdd3984_12_NLLLoss2d_cu_e9278b4638nll_loss2d_forward_size_average_kernelIN3c108BFloat16EEEvPT_PKS5_,"a",@progbits
	.sectionflags	@""
	.align	4
.nv.constant0._ZN2at6native45_GLOBAL__N__efdd3984_12_NLLLoss2d_cu_e9278b4638nll_loss2d_forward_size_average_kernelIN3c108BFloat16EEEvPT_PKS5_:
	.zero		368


//--------------------- .nv.constant0._ZN2at6native45_GLOBAL__N__efdd3984_12_NLLLoss2d_cu_e9278b4625nll_loss2d_forward_kernelIN3c108BFloat16EfiEEvPT_S6_PKS5_PKlS8_iiil --------------------------
	.section	.nv.constant0._ZN2at6native45_GLOBAL__N__efdd3984_12_NLLLoss2d_cu_e9278b4625nll_loss2d_forward_kernelIN3c108BFloat16EfiEEvPT_S6_PKS5_PKlS8_iiil,"a",@progbits
	.sectionflags	@""
	.align	4
.nv.constant0._ZN2at6native45_GLOBAL__N__efdd3984_12_NLLLoss2d_cu_e9278b4625nll_loss2d_forward_kernelIN3c108BFloat16EfiEEvPT_S6_PKS5_PKlS8_iiil:
	.zero		416


//--------------------- .nv.constant0._ZN2at6native45_GLOBAL__N__efdd3984_12_NLLLoss2d_cu_e9278b4625nll_loss2d_forward_kernelIN3c104HalfEflEEvPT_S6_PKS5_PKlS8_iiil --------------------------
	.section	.nv.constant0._ZN2at6native45_GLOBAL__N__efdd3984_12_NLLLoss2d_cu_e9278b4625nll_loss2d_forward_kernelIN3c104HalfEflEEvPT_S6_PKS5_PKlS8_iiil,"a",@progbits
	.sectionflags	@""
	.align	4
.nv.constant0._ZN2at6native45_GLOBAL__N__efdd3984_12_NLLLoss2d_cu_e9278b4625nll_loss2d_forward_kernelIN3c104HalfEflEEvPT_S6_PKS5_PKlS8_iiil:
	.zero		416


//--------------------- .nv.constant0._ZN2at6native45_GLOBAL__N__efdd3984_12_NLLLoss2d_cu_e9278b4638nll_loss2d_forward_size_average_kernelIN3c104HalfEEEvPT_PKS5_ --------------------------
	.section	.nv.constant0._ZN2at6native45_GLOBAL__N__efdd3984_12_NLLLoss2d_cu_e9278b4638nll_loss2d_forward_size_average_kernelIN3c104HalfEEEvPT_PKS5_,"a",@progbits
	.sectionflags	@""
	.align	4
.nv.constant0._ZN2at6native45_GLOBAL__N__efdd3984_12_NLLLoss2d_cu_e9278b4638nll_loss2d_forward_size_average_kernelIN3c104HalfEEEvPT_PKS5_:
	.zero		368


//--------------------- .nv.constant0._ZN2at6native45_GLOBAL__N__efdd3984_12_NLLLoss2d_cu_e9278b4625nll_loss2d_forward_kernelIN3c104HalfEfiEEvPT_S6_PKS5_PKlS8_iiil --------------------------
	.section	.nv.constant0._ZN2at6native45_GLOBAL__N__efdd3984_12_NLLLoss2d_cu_e9278b4625nll_loss2d_forward_kernelIN3c104HalfEfiEEvPT_S6_PKS5_PKlS8_iiil,"a",@progbits
	.sectionflags	@""
	.align	4
.nv.constant0._ZN2at6native45_GLOBAL__N__efdd3984_12_NLLLoss2d_cu_e9278b4625nll_loss2d_forward_kernelIN3c104HalfEfiEEvPT_S6_PKS5_PKlS8_iiil:
	.zero		416


//--------------------- .nv.constant0._ZN2at6native45_GLOBAL__N__efdd3984_12_NLLLoss2d_cu_e9278b4625nll_loss2d_forward_kernelIfflEEvPT_S4_PKS3_PKlS6_iiil --------------------------
	.section	.nv.constant0._ZN2at6native45_GLOBAL__N__efdd3984_12_NLLLoss2d_cu_e9278b4625nll_loss2d_forward_kernelIfflEEvPT_S4_PKS3_PKlS6_iiil,"a",@progbits
	.sectionflags	@""
	.align	4
.nv.constant0._ZN2at6native45_GLOBAL__N__efdd3984_12_NLLLoss2d_cu_e9278b4625nll_loss2d_forward_kernelIfflEEvPT_S4_PKS3_PKlS6_iiil:
	.zero		416


//--------------------- .nv.constant0._ZN2at6native45_GLOBAL__N__efdd3984_12_NLLLoss2d_cu_e9278b4638nll_loss2d_forward_size_average_kernelIfEEvPT_PKS3_ --------------------------
	.section	.nv.constant0._ZN2at6native45_GLOBAL__N__efdd3984_12_NLLLoss2d_cu_e9278b4638nll_loss2d_forward_size_average_kernelIfEEvPT_PKS3_,"a",@progbits
	.sectionflags	@""
	.align	4
.nv.constant0._ZN2at6native45_GLOBAL__N__efdd3984_12_NLLLoss2d_cu_e9278b4638nll_loss2d_forward_size_average_kernelIfEEvPT_PKS3_:
	.zero		368


//--------------------- .nv.constant0._ZN2at6native45_GLOBAL__N__efdd3984_12_NLLLoss2d_cu_e9278b4625nll_loss2d_forward_kernelIffiEEvPT_S4_PKS3_PKlS6_iiil --------------------------
	.section	.nv.constant0._ZN2at6native45_GLOBAL__N__efdd3984_12_NLLLoss2d_cu_e9278b4625nll_loss2d_forward_kernelIffiEEvPT_S4_PKS3_PKlS6_iiil,"a",@progbits
	.sectionflags	@""
	.align	4
.nv.constant0._ZN2at6native45_GLOBAL__N__efdd3984_12_NLLLoss2d_cu_e9278b4625nll_loss2d_forward_kernelIffiEEvPT_S4_PKS3_PKlS6_iiil:
	.zero		416


//--------------------- .nv.constant0._ZN2at6native45_GLOBAL__N__efdd3984_12_NLLLoss2d_cu_e9278b4625nll_loss2d_forward_kernelIddlEEvPT_S4_PKS3_PKlS6_iiil --------------------------
	.section	.nv.constant0._ZN2at6native45_GLOBAL__N__efdd3984_12_NLLLoss2d_cu_e9278b4625nll_loss2d_forward_kernelIddlEEvPT_S4_PKS3_PKlS6_iiil,"a",@progbits
	.sectionflags	@""
	.align	4
.nv.constant0._ZN2at6native45_GLOBAL__N__efdd3984_12_NLLLoss2d_cu_e9278b4625nll_loss2d_forward_kernelIddlEEvPT_S4_PKS3_PKlS6_iiil:
	.zero		416


//--------------------- .nv.constant0._ZN2at6native45_GLOBAL__N__efdd3984_12_NLLLoss2d_cu_e9278b4638nll_loss2d_forward_size_average_kernelIdEEvPT_PKS3_ --------------------------
	.section	.nv.constant0._ZN2at6native45_GLOBAL__N__efdd3984_12_NLLLoss2d_cu_e9278b4638nll_loss2d_forward_size_average_kernelIdEEvPT_PKS3_,"a",@progbits
	.sectionflags	@""
	.align	4
.nv.constant0._ZN2at6native45_GLOBAL__N__efdd3984_12_NLLLoss2d_cu_e9278b4638nll_loss2d_forward_size_average_kernelIdEEvPT_PKS3_:
	.zero		368


//--------------------- .nv.constant0._ZN2at6native45_GLOBAL__N__efdd3984_12_NLLLoss2d_cu_e9278b4625nll_loss2d_forward_kernelIddiEEvPT_S4_PKS3_PKlS6_iiil --------------------------
	.section	.nv.constant0._ZN2at6native45_GLOBAL__N__efdd3984_12_NLLLoss2d_cu_e9278b4625nll_loss2d_forward_kernelIddiEEvPT_S4_PKS3_PKlS6_iiil,"a",@progbits
	.sectionflags	@""
	.align	4
.nv.constant0._ZN2at6native45_GLOBAL__N__efdd3984_12_NLLLoss2d_cu_e9278b4625nll_loss2d_forward_kernelIddiEEvPT_S4_PKS3_PKlS6_iiil:
	.zero		416


//--------------------- .nv.constant0._ZN2at6native45_GLOBAL__N__efdd3984_12_NLLLoss2d_cu_e9278b4635nll_loss2d_forward_no_reduce_kernelIN3c108BFloat16EEEvlNS_27GenericPackedTensorAccessorIT_Lm4ENS_16DefaultPtrTraitsElEENS5_IlLm3ES7_lEENS5_IS6_Lm3ES7_lEEPKS6_l --------------------------
	.section	.nv.constant0._ZN2at6native45_GLOBAL__N__efdd3984_12_NLLLoss2d_cu_e9278b4635nll_loss2d_forward_no_reduce_kernelIN3c108BFloat16EEEvlNS_27GenericPackedTensorAccessorIT_Lm4ENS_16DefaultPtrTraitsElEENS5_IlLm3ES7_lEENS5_IS6_Lm3ES7_lEEPKS6_l,"a",@progbits
	.sectionflags	@""
	.align	4
.nv.constant0._ZN2at6native45_GLOBAL__N__efdd3984_12_NLLLoss2d_cu_e9278b4635nll_loss2d_forward_no_reduce_kernelIN3c108BFloat16EEEvlNS_27GenericPackedTensorAccessorIT_Lm4ENS_16DefaultPtrTraitsElEENS5_IlLm3ES7_lEENS5_IS6_Lm3ES7_lEEPKS6_l:
	.zero		560


//--------------------- .nv.constant0._ZN2at6native45_GLOBAL__N__efdd3984_12_NLLLoss2d_cu_e9278b4635nll_loss2d_forward_no_reduce_kernelIN3c104HalfEEEvlNS_27GenericPackedTensorAccessorIT_Lm4ENS_16DefaultPtrTraitsElEENS5_IlLm3ES7_lEENS5_IS6_Lm3ES7_lEEPKS6_l --------------------------
	.section	.nv.constant0._ZN2at6native45_GLOBAL__N__efdd3984_12_NLLLoss2d_cu_e9278b4635nll_loss2d_forward_no_reduce_kernelIN3c104HalfEEEvlNS_27GenericPackedTensorAccessorIT_Lm4ENS_16DefaultPtrTraitsElEENS5_IlLm3ES7_lEENS5_IS6_Lm3ES7_lEEPKS6_l,"a",@progbits
	.sectionflags	@""
	.align	4
.nv.constant0._ZN2at6native45_GLOBAL__N__efdd3984_12_NLLLoss2d_cu_e9278b4635nll_loss2d_forward_no_reduce_kernelIN3c104HalfEEEvlNS_27GenericPackedTensorAccessorIT_Lm4ENS_16DefaultPtrTraitsElEENS5_IlLm3ES7_lEENS5_IS6_Lm3ES7_lEEPKS6_l:
	.zero		560


//--------------------- .nv.constant0._ZN2at6native45_GLOBAL__N__efdd3984_12_NLLLoss2d_cu_e9278b4635nll_loss2d_forward_no_reduce_kernelIfEEvlNS_27GenericPackedTensorAccessorIT_Lm4ENS_16DefaultPtrTraitsElEENS3_IlLm3ES5_lEENS3_IS4_Lm3ES5_lEEPKS4_l --------------------------
	.section	.nv.constant0._ZN2at6native45_GLOBAL__N__efdd3984_12_NLLLoss2d_cu_e9278b4635nll_loss2d_forward_no_reduce_kernelIfEEvlNS_27GenericPackedTensorAccessorIT_Lm4ENS_16DefaultPtrTraitsElEENS3_IlLm3ES5_lEENS3_IS4_Lm3ES5_lEEPKS4_l,"a",@progbits
	.sectionflags	@""
	.align	4
.nv.constant0._ZN2at6native45_GLOBAL__N__efdd3984_12_NLLLoss2d_cu_e9278b4635nll_loss2d_forward_no_reduce_kernelIfEEvlNS_27GenericPackedTensorAccessorIT_Lm4ENS_16DefaultPtrTraitsElEENS3_IlLm3ES5_lEENS3_IS4_Lm3ES5_lEEPKS4_l:
	.zero		560


//--------------------- .nv.constant0._ZN2at6native45_GLOBAL__N__efdd3984_12_NLLLoss2d_cu_e9278b4635nll_loss2d_forward_no_reduce_kernelIdEEvlNS_27GenericPackedTensorAccessorIT_Lm4ENS_16DefaultPtrTraitsElEENS3_IlLm3ES5_lEENS3_IS4_Lm3ES5_lEEPKS4_l --------------------------
	.section	.nv.constant0._ZN2at6native45_GLOBAL__N__efdd3984_12_NLLLoss2d_cu_e9278b4635nll_loss2d_forward_no_reduce_kernelIdEEvlNS_27GenericPackedTensorAccessorIT_Lm4ENS_16DefaultPtrTraitsElEENS3_IlLm3ES5_lEENS3_IS4_Lm3ES5_lEEPKS4_l,"a",@progbits
	.sectionflags	@""
	.align	4
.nv.constant0._ZN2at6native45_GLOBAL__N__efdd3984_12_NLLLoss2d_cu_e9278b4635nll_loss2d_forward_no_reduce_kernelIdEEvlNS_27GenericPackedTensorAccessorIT_Lm4ENS_16DefaultPtrTraitsElEENS3_IlLm3ES5_lEENS3_IS4_Lm3ES5_lEEPKS4_l:
	.zero		560


//--------------------- .text._ZN2at6native45_GLOBAL__N__efdd3984_12_NLLLoss2d_cu_e9278b4626nll_loss2d_backward_kernelIN3c108BFloat16EEEvPT_PKS5_PKlS8_S8_biiil --------------------------
	.section	.text._ZN2at6native45_GLOBAL__N__efdd3984_12_NLLLoss2d_cu_e9278b4626nll_loss2d_backward_kernelIN3c108BFloat16EEEvPT_PKS5_PKlS8_S8_biiil,"ax",@progbits
	.sectioninfo	@"SHI_REGISTERS=30"
	.align	128
.text._ZN2at6native45_GLOBAL__N__efdd3984_12_NLLLoss2d_cu_e9278b4626nll_loss2d_backward_kernelIN3c108BFloat16EEEvPT_PKS5_PKlS8_S8_biiil:
        .type           _ZN2at6native45_GLOBAL__N__efdd3984_12_NLLLoss2d_cu_e9278b4626nll_loss2d_backward_kernelIN3c108BFloat16EEEvPT_PKS5_PKlS8_S8_biiil,@function
        .size           _ZN2at6native45_GLOBAL__N__efdd3984_12_NLLLoss2d_cu_e9278b4626nll_loss2d_backward_kernelIN3c108BFloat16EEEvPT_PKS5_PKlS8_S8_biiil,(.L_x_709 - _ZN2at6native45_GLOBAL__N__efdd3984_12_NLLLoss2d_cu_e9278b4626nll_loss2d_backward_kernelIN3c108BFloat16EEEvPT_PKS5_PKlS8_S8_biiil)
        .other          _ZN2at6native45_GLOBAL__N__efdd3984_12_NLLLoss2d_cu_e9278b4626nll_loss2d_backward_kernelIN3c108BFloat16EEEvPT_PKS5_PKlS8_S8_biiil,@"STO_CUDA_ENTRY STV_DEFAULT"
_ZN2at6native45_GLOBAL__N__efdd3984_12_NLLLoss2d_cu_e9278b4626nll_loss2d_backward_kernelIN3c108BFloat16EEEvPT_PKS5_PKlS8_S8_biiil:
[----:B------:R-:W-:Y:S02]  /*0000*/  IMAD.MOV.U32 R1, RZ, RZ, c[0x0][0x28] ;  /* 0x00000a00ff017624 */ /* 0x000fe400078e00ff */
[----:B------:R-:W-:Y:S02]  /*0010*/  ULDC.S8 UR4, c[0x0][0x188] ;  /* 0x0000620000047ab9 */ /* 0x000fe40000000200 */
[----:B------:R-:W-:Y:S01]  /*0020*/  ISETP.NE.AND P0, PT, RZ, UR4, PT ;  /* 0x00000004ff007c0c */ /* 0x000fe2000bf05270 */
[----:B------:R-:W-:-:S12]  /*0030*/  ULDC.64 UR36, c[0x0][0x118] ;  /* 0x0000460000247ab9 */ /* 0x000fd80000000a00 */
[----:B------:R-:W-:Y:S02]  /*0040*/  @P0 IMAD.MOV.U32 R4, RZ, RZ, c[0x0][0x180] ;  /* 0x00006000ff040624 */ /* 0x000fe400078e00ff */
[----:B------:R-:W-:-:S05]  /*0050*/  @P0 IMAD.MOV.U32 R5, RZ, RZ, c[0x0][0x184] ;  /* 0x00006100ff050624 */ /* 0x000fca00078e00ff */
[----:B------:R-:W2:Y:S01]  /*0060*/  @P0 LDG.E.U16 R4, [R4.64] ;  /* 0x0000002404040981 */ /* 0x000ea2000c1e1500 */
[----:B------:R-:W-:Y:S02]  /*0070*/  IMAD.MOV.U32 R2, RZ, RZ, c[0x0][0x168] ;  /* 0x00005a00ff027624 */ /* 0x000fe400078e00ff */
[----:B------:R-:W-:-:S05]  /*0080*/  IMAD.MOV.U32 R3, RZ, RZ, c[0x0][0x16c] ;  /* 0x00005b00ff037624 */ /* 0x000fca00078e00ff */
[----:B------:R0:W3:Y:S01]  /*0090*/  LDG.E.U16 R2, [R2.64] ;  /* 0x0000002402027981 */ /* 0x0000e2000c1e1500 */
[----:B------:R-:W1:Y:S01]  /*00a0*/  I2F.U32.RP R0, c[0x0][0x194] ;  /* 0x0000650000007b06 */ /* 0x000e620000209000 */
[----:B------:R-:W-:Y:S02]  /*00b0*/  ISETP.NE.U32.AND P3, PT, RZ, c[0x0][0x194], PT ;  /* 0x00006500ff007a0c */ /* 0x000fe40003f65070 */
[----:B------:R-:W4:Y:S04]  /*00c0*/  S2R R8, SR_CTAID.X ;  /* 0x0000000000087919 */ /* 0x000f280000002500 */
[----:B------:R-:W5:Y:S01]  /*00d0*/  S2R R24, SR_TID.X ;  /* 0x0000000000187919 */ /* 0x000f620000002100 */
[----:B-1----:R-:W1:Y:S02]  /*00e0*/  MUFU.RCP R0, R0 ;  /* 0x0000000000007308 */ /* 0x002e640000001000 */
[----:B-1----:R-:W-:-:S06]  /*00f0*/  IADD3 R6, R0, 0xffffffe, RZ ;  /* 0x0ffffffe00067810 */ /* 0x002fcc0007ffe0ff */
[----:B------:R1:W0:Y:S02]  /*0100*/  F2I.FTZ.U32.TRUNC.NTZ R7, R6 ;  /* 0x0000000600077305 */ /* 0x000224000021f000 */
[----:B-1----:R-:W-:Y:S02]  /*0110*/  IMAD.MOV.U32 R6, RZ, RZ, RZ ;  /* 0x000000ffff067224 */ /* 0x002fe400078e00ff */
[----:B0-----:R-:W-:-:S04]  /*0120*/  IMAD.MOV R9, RZ, RZ, -R7 ;  /* 0x000000ffff097224 */ /* 0x001fc800078e0a07 */
[----:B------:R-:W-:-:S04]  /*0130*/  IMAD R9, R9, c[0x0][0x194], RZ ;  /* 0x0000650009097a24 */ /* 0x000fc800078e02ff */
[----:B------:R-:W-:-:S06]  /*0140*/  IMAD.HI.U32 R7, R7, R9, R6 ;  /* 0x0000000907077227 */ /* 0x000fcc00078e0006 */
[----:B----4-:R-:W-:-:S04]  /*0150*/  IMAD.HI.U32 R7, R7, R8, RZ ;  /* 0x0000000807077227 */ /* 0x010fc800078e00ff */
[----:B------:R-:W-:-:S04]  /*0160*/  IMAD.MOV R3, RZ, RZ, -R7 ;  /* 0x000000ffff037224 */ /* 0x000fc800078e0a07 */
[----:B------:R-:W-:-:S05]  /*0170*/  IMAD R0, R3, c[0x0][0x194], R8 ;  /* 0x0000650003007a24 */ /* 0x000fca00078e0208 */
[----:B------:R-:W-:-:S13]  /*0180*/  ISETP.GE.U32.AND P1, PT, R0, c[0x0][0x194], PT ;  /* 0x0000650000007a0c */ /* 0x000fda0003f26070 */
[----:B------:R-:W-:Y:S02]  /*0190*/  @P1 IADD3 R0, R0, -c[0x0][0x194], RZ ;  /* 0x8000650000001a10 */ /* 0x000fe40007ffe0ff */
[----:B------:R-:W-:Y:S02]  /*01a0*/  @P1 IADD3 R7, R7, 0x1, RZ ;  /* 0x0000000107071810 */ /* 0x000fe40007ffe0ff */
[----:B------:R-:W-:-:S13]  /*01b0*/  ISETP.GE.U32.AND P2, PT, R0, c[0x0][0x194], PT ;  /* 0x0000650000007a0c */ /* 0x000fda0003f46070 */
[----:B------:R-:W-:Y:S02]  /*01c0*/  @P2 IADD3 R7, R7, 0x1, RZ ;  /* 0x0000000107072810 */ /* 0x000fe40007ffe0ff */
[----:B------:R-:W-:-:S05]  /*01d0*/  @!P3 LOP3.LUT R7, RZ, c[0x0][0x194], RZ, 0x33, !PT ;  /* 0x00006500ff07ba12 */ /* 0x000fca00078e33ff */
[----:B------:R-:W-:-:S04]  /*01e0*/  IMAD.MOV R3, RZ, RZ, -R7 ;  /* 0x000000ffff037224 */ /* 0x000fc800078e0a07 */
[----:B------:R-:W-:-:S04]  /*01f0*/  IMAD R3, R3, c[0x0][0x194], R8 ;  /* 0x0000650003037a24 */ /* 0x000fc800078e0208 */
[----:B-----5:R-:W-:-:S05]  /*0200*/  IMAD R24, R3, c[0x0][0x0], R24 ;  /* 0x0000000003187a24 */ /* 0x020fca00078e0218 */
[----:B------:R-:W-:Y:S02]  /*0210*/  ISETP.GE.AND P1, PT, R24, c[0x0][0x190], PT ;  /* 0x0000640018007a0c */ /* 0x000fe40003f26270 */
[----:B--2---:R-:W-:-:S04]  /*0220*/  @P0 PRMT R4, RZ, 0x5410, R4 ;  /* 0x00005410ff040816 */ /* 0x004fc80000000004 */
[----:B------:R-:W0:Y:S01]  /*0230*/  @P0 MUFU.RCP R5, R4 ;  /* 0x0000000400050308 */ /* 0x000e220000001000 */
[----:B---3--:R-:W-:-:S05]  /*0240*/  @P0 PRMT R0, RZ, 0x5410, R2 ;  /* 0x00005410ff000816 */ /* 0x008fca0000000002 */
[----:B0-----:R-:W-:-:S05]  /*0250*/  @P0 FMUL.FTZ R0, R0, R5 ;  /* 0x0000000500000220 */ /* 0x001fca0000410000 */
[----:B------:R-:W-:-:S04]  /*0260*/  @P0 F2FP.BF16.PACK_AB R0, RZ, R0 ;  /* 0x00000000ff00023e */ /* 0x000fc800000010ff */
[----:B------:R-:W-:-:S04]  /*0270*/  @!P0 PRMT R0, R2, 0x7610, R0 ;  /* 0x0000761002008816 */ /* 0x000fc80000000000 */
[----:B------:R-:W-:Y:S01]  /*0280*/  PRMT R0, RZ, 0x5410, R0 ;  /* 0x00005410ff007816 */ /* 0x000fe20000000000 */
[----:B------:R-:W-:Y:S06]  /*0290*/  @P1 EXIT ;  /* 0x000000000000194d */ /* 0x000fec0003800000 */
[----:B------:R-:W-:Y:S01]  /*02a0*/  ISETP.NE.U32.AND P0, PT, RZ, c[0x0][0x178], PT ;  /* 0x00005e00ff007a0c */ /* 0x000fe20003f05070 */
[----:B------:R-:W-:Y:S01]  /*02b0*/  FADD.FTZ R26, -R0, -RZ ;  /* 0x800000ff001a7221 */ /* 0x000fe20000010100 */
[----:B------:R-:W-:Y:S01]  /*02c0*/  ULDC UR38, c[0x0][0x190] ;  /* 0x0000640000267ab9 */ /* 0x000fe20000000800 */
[----:B------:R-:W-:Y:S01]  /*02d0*/  IMAD R23, R7, c[0x0][0x190], RZ ;  /* 0x0000640007177a24 */ /* 0x000fe200078e02ff */
[----:B------:R-:W-:Y:S01]  /*02e0*/  ISETP.NE.AND.EX P0, PT, RZ, c[0x0][0x17c], PT, P0 ;  /* 0x00005f00ff007a0c */ /* 0x000fe20003f05300 */
[----:B------:R-:W-:Y:S01]  /*02f0*/  USHF.R.S32.HI UR38, URZ, 0x1f, UR38 ;  /* 0x0000001f3f267899 */ /* 0x000fe20008011426 */
[----:B------:R-:W-:Y:S02]  /*0300*/  F2FP.BF16.PACK_AB R26, RZ, R26 ;  /* 0x0000001aff1a723e */ /* 0x000fe400000010ff */
[----:B------:R-:W-:-:S09]  /*0310*/  SHF.R.S32.HI R22, RZ, 0x1f, R23 ;  /* 0x0000001fff167819 */ /* 0x000fd20000011417 */
[----:B------:R-:W-:Y:S05]  /*0320*/  @!P0 BRA `(.L_x_0) ;  /* 0x0000056000008947 */ /* 0x000fea0003800000 */
[----:B------:R-:W-:Y:S01]  /*0330*/  IMAD R27, R23, c[0x0][0x18c], RZ ;  /* 0x00006300171b7a24 */ /* 0x000fe200078e02ff */
[----:B------:R-:W-:Y:S02]  /*0340*/  PRMT R26, RZ, 0x5410, R26 ;  /* 0x00005410ff1a7816 */ /* 0x000fe4000000001a */
.L_x_7:
[----:B------:R-:W-:Y:S02]  /*0350*/  SHF.R.S32.HI R25, RZ, 0x1f, R24 ;  /* 0x0000001fff197819 */ /* 0x000fe40000011418 */
[----:B0-----:R-:W-:-:S05]  /*0360*/  IADD3 R0, P0, R23, R24, RZ ;  /* 0x0000001817007210 */ /* 0x001fca0007f1e0ff */
[----:B------:R-:W-:Y:S01]  /*0370*/  IMAD.X R3, R22, 0x1, R25, P0 ;  /* 0x0000000116037824 */ /* 0x000fe200000e0619 */
[----:B------:R-:W-:-:S04]  /*0380*/  LEA R18, P0, R0, c[0x0][0x170], 0x3 ;  /* 0x00005c0000127a11 */ /* 0x000fc800078018ff */
[----:B------:R-:W-:-:S06]  /*0390*/  LEA.HI.X R19, R0, c[0x0][0x174], R3, 0x3, P0 ;  /* 0x00005d0000137a11 */ /* 0x000fcc00000f1c03 */
[----:B------:R-:W2:Y:S01]  /*03a0*/  LDG.E.64 R18, [R18.64] ;  /* 0x0000002412127981 */ /* 0x000ea2000c1e1b00 */
[----:B------:R-:W-:Y:S01]  /*03b0*/  BSSY B7, `(.L_x_1) ;  /* 0x0000048000077945 */ /* 0x000fe20003800000 */
[----:B--2---:R-:W-:-:S04]  /*03c0*/  ISETP.NE.U32.AND P0, PT, R18, c[0x0][0x198], PT ;  /* 0x0000660012007a0c */ /* 0x004fc80003f05070 */
[----:B------:R-:W-:-:S13]  /*03d0*/  ISETP.NE.AND.EX P0, PT, R19, c[0x0][0x19c], PT, P0 ;  /* 0x0000670013007a0c */ /* 0x000fda0003f05300 */
[----:B------:R-:W-:Y:S05]  /*03e0*/  @!P0 BRA `(.L_x_2) ;  /* 0x0000044000008947 */ /* 0x000fea0003800000 */
[----:B------:R-:W-:Y:S01]  /*03f0*/  ULDC UR4, c[0x0][0x18c] ;  /* 0x0000630000047ab9 */ /* 0x000fe20000000800 */
[----:B------:R-:W-:Y:S01]  /*0400*/  ISETP.GE.U32.AND P0, PT, R18, c[0x0][0x18c], PT ;  /* 0x0000630012007a0c */ /* 0x000fe20003f06070 */
[----:B------:R-:W-:Y:S01]  /*0410*/  USHF.R.S32.HI UR4, URZ, 0x1f, UR4 ;  /* 0x0000001f3f047899 */ /* 0x000fe20008011404 */
[----:B------:R-:W-:Y:S01]  /*0420*/  SHF.R.U32.HI R3, RZ, 0x1f, R19 ;  /* 0x0000001fff037819 */ /* 0x000fe20000011613 */
[----:B------:R-:W-:Y:S04]  /*0430*/  BSSY B6, `(.L_x_3) ;  /* 0x0000018000067945 */ /* 0x000fe80003800000 */
[----:B------:R-:W-:-:S04]  /*0440*/  ISETP.GE.AND.EX P0, PT, R19, UR4, PT, P0 ;  /* 0x0000000413007c0c */ /* 0x000fc8000bf06300 */
[----:B------:R-:W-:-:S04]  /*0450*/  SEL R0, RZ, 0x1, !P0 ;  /* 0x00000001ff007807 */ /* 0x000fc80004000000 */
[----:B------:R-:W-:-:S13]  /*0460*/  LOP3.LUT P0, RZ, R0, R3, RZ, 0xfc, !PT ;  /* 0x0000000300ff7212 */ /* 0x000fda000780fcff */
[----:B------:R-:W-:Y:S05]  /*0470*/  @!P0 BRA `(.L_x_4) ;  /* 0x0000013000008947 */ /* 0x000fea0003800000 */
[----:B------:R-:W-:Y:S01]  /*0480*/  MOV R2, 0x0 ;  /* 0x0000000000027802 */ /* 0x000fe20000000f00 */
[----:B------:R-:W-:Y:S02]  /*0490*/  IMAD.MOV.U32 R4, RZ, RZ, c[0x4][0x198] ;  /* 0x01006600ff047624 */ /* 0x000fe400078e00ff */
[----:B------:R-:W-:Y:S02]  /*04a0*/  IMAD.MOV.U32 R5, RZ, RZ, c[0x4][0x19c] ;  /* 0x01006700ff057624 */ /* 0x000fe400078e00ff */
[----:B------:R-:W-:Y:S01]  /*04b0*/  IMAD.MOV.U32 R6, RZ, RZ, c[0x4][0x190] ;  /* 0x01006400ff067624 */ /* 0x000fe200078e00ff */
[----:B------:R-:W0:Y:S01]  /*04c0*/  LDC.64 R2, c[0x4][R2] ;  /* 0x0100000002027b82 */ /* 0x000e220000000a00 */
[----:B------:R-:W-:Y:S02]  /*04d0*/  IMAD.MOV.U32 R7, RZ, RZ, c[0x4][0x194] ;  /* 0x01006500ff077624 */ /* 0x000fe400078e00ff */
[----:B------:R-:W-:Y:S02]  /*04e0*/  IMAD.MOV.U32 R8, RZ, RZ, 0xc5 ;  /* 0x000000c5ff087424 */ /* 0x000fe400078e00ff */
[----:B------:R-:W-:-:S02]  /*04f0*/  IMAD.MOV.U32 R10, RZ, RZ, c[0x4][0xa0] ;  /* 0x01002800ff0a7624 */ /* 0x000fc400078e00ff */
[----:B------:R-:W-:Y:S02]  /*0500*/  IMAD.MOV.U32 R11, RZ, RZ, c[0x4][0xa4] ;  /* 0x01002900ff0b7624 */ /* 0x000fe400078e00ff */
[----:B------:R-:W-:Y:S02]  /*0510*/  IMAD.MOV.U32 R12, RZ, RZ, 0x1 ;  /* 0x00000001ff0c7424 */ /* 0x000fe400078e00ff */
[----:B------:R-:W-:Y:S02]  /*0520*/  IMAD.MOV.U32 R13, RZ, RZ, RZ ;  /* 0x000000ffff0d7224 */ /* 0x000fe400078e00ff */
[----:B------:R-:W-:Y:S01]  /*0530*/  LEPC R14 ;  /* 0x00000000000e734e */ /* 0x000fe20000000000 */
[----:B------:R-:W-:Y:S02]  /*0540*/  MOV R9, 0x5b0 ;  /* 0x000005b000097802 */ /* 0x000fe40000000f00 */
[----:B------:R-:W-:Y:S02]  /*0550*/  MOV R20, 0x530 ;  /* 0x0000053000147802 */ /* 0x000fe40000000f00 */
[----:B------:R-:W-:Y:S02]  /*0560*/  MOV R21, 0x0 ;  /* 0x0000000000157802 */ /* 0x000fe40000000f00 */
[----:B------:R-:W-:-:S02]  /*0570*/  MOV R0, 0x0 ;  /* 0x0000000000007802 */ /* 0x000fc40000000f00 */
[----:B------:R-:W-:-:S04]  /*0580*/  IADD3 R20, P0, P1, -R20, R9, R14 ;  /* 0x0000000914147210 */ /* 0x000fc8000791e10e */
[----:B------:R-:W-:-:S04]  /*0590*/  IADD3.X R21, ~R0, R21, R15, P0, P1 ;  /* 0x0000001500157210 */ /* 0x000fc800007e250f */
[----:B0-----:R-:W-:Y:S05]  /*05a0*/  CALL.ABS.NOINC R2 ;  /* 0x0000000002007343 */ /* 0x001fea0003c00000 */
.L_x_4:
[----:B------:R-:W-:Y:S05]  /*05b0*/  BSYNC B6 ;  /* 0x0000000000067941 */ /* 0x000fea0003800000 */
.L_x_3:
[----:B------:R-:W-:Y:S01]  /*05c0*/  IMAD R3, R19, c[0x0][0x190], RZ ;  /* 0x0000640013037a24 */ /* 0x000fe200078e02ff */
[----:B------:R-:W-:Y:S01]  /*05d0*/  BSSY B6, `(.L_x_5) ;  /* 0x000001a000067945 */ /* 0x000fe20003800000 */
[----:B------:R-:W-:-:S04]  /*05e0*/  IMAD.WIDE.U32 R16, R18, c[0x0][0x190], R24 ;  /* 0x0000640012107a25 */ /* 0x000fc800078e0018 */
[----:B------:R-:W-:Y:S01]  /*05f0*/  IMAD R3, R18, UR38, R3 ;  /* 0x0000002612037c24 */ /* 0x000fe2000f8e0203 */
[----:B------:R-:W-:-:S03]  /*0600*/  ISETP.GT.U32.AND P0, PT, R16, -0x1, PT ;  /* 0xffffffff1000780c */ /* 0x000fc60003f04070 */
[----:B------:R-:W-:-:S05]  /*0610*/  IMAD.IADD R25, R17, 0x1, R3 ;  /* 0x0000000111197824 */ /* 0x000fca00078e0203 */
[----:B------:R-:W-:-:S13]  /*0620*/  ISETP.GT.AND.EX P0, PT, R25, -0x1, PT, P0 ;  /* 0xffffffff1900780c */ /* 0x000fda0003f04300 */
[----:B------:R-:W-:Y:S05]  /*0630*/  @P0 BRA `(.L_x_6) ;  /* 0x0000013000000947 */ /* 0x000fea0003800000 */
        /* <DEDUP_REMOVED lines=19> */
.L_x_6:
[----:B------:R-:W-:Y:S05]  /*0770*/  BSYNC B6 ;  /* 0x0000000000067941 */ /* 0x000fea0003800000 */
.L_x_5:
[----:B------:R-:W-:-:S04]  /*0780*/  LEA R2, P0, R18, c[0x0][0x178], 0x1 ;  /* 0x00005e0012027a11 */ /* 0x000fc800078008ff */
[----:B------:R-:W-:-:S05]  /*0790*/  LEA.HI.X R3, R18, c[0x0][0x17c], R19, 0x1, P0 ;  /* 0x00005f0012037a11 */ /* 0x000fca00000f0c13 */
[----:B------:R-:W2:Y:S01]  /*07a0*/  LDG.E.U16 R2, [R2.64] ;  /* 0x0000002402027981 */ /* 0x000ea2000c1e1500 */
[----:B------:R-:W-:-:S04]  /*07b0*/  IADD3 R16, P0, R27, R16, RZ ;  /* 0x000000101b107210 */ /* 0x000fc80007f1e0ff */
[----:B------:R-:W-:Y:S02]  /*07c0*/  LEA.HI.X.SX32 R25, R27, R25, 0x1, P0 ;  /* 0x000000191b197211 */ /* 0x000fe400000f0eff */
[----:B------:R-:W-:-:S04]  /*07d0*/  LEA R4, P0, R16, c[0x0][0x160], 0x1 ;  /* 0x0000580010047a11 */ /* 0x000fc800078008ff */
[----:B------:R-:W-:Y:S02]  /*07e0*/  LEA.HI.X R5, R16, c[0x0][0x164], R25, 0x1, P0 ;  /* 0x0000590010057a11 */ /* 0x000fe400000f0c19 */
[----:B--2---:R-:W-:-:S05]  /*07f0*/  PRMT R3, RZ, 0x5410, R2 ;  /* 0x00005410ff037816 */ /* 0x004fca0000000002 */
[----:B------:R-:W-:-:S05]  /*0800*/  FMUL.FTZ R0, R26, R3 ;  /* 0x000000031a007220 */ /* 0x000fca0000410000 */
[----:B------:R-:W-:-:S05]  /*0810*/  F2FP.BF16.PACK_AB R0, RZ, R0 ;  /* 0x00000000ff00723e */ /* 0x000fca00000010ff */
[----:B------:R0:W-:Y:S02]  /*0820*/  STG.E.U16 [R4.64], R0 ;  /* 0x0000000004007986 */ /* 0x0001e4000c101524 */
.L_x_2:
[----:B------:R-:W-:Y:S05]  /*0830*/  BSYNC B7 ;  /* 0x0000000000077941 */ /* 0x000fea0003800000 */
.L_x_1:
[----:B------:R-:W-:-:S04]  /*0840*/  IMAD.MOV.U32 R3, RZ, RZ, c[0x0][0x0] ;  /* 0x00000000ff037624 */ /* 0x000fc800078e00ff */
[----:B------:R-:W-:-:S05]  /*0850*/  IMAD R24, R3, c[0x0][0x194], R24 ;  /* 0x0000650003187a24 */ /* 0x000fca00078e0218 */
[----:B------:R-:W-:-:S13]  /*0860*/  ISETP.GE.AND P0, PT, R24, c[0x0][0x190], PT ;  /* 0x0000640018007a0c */ /* 0x000fda0003f06270 */
[----:B------:R-:W-:Y:S05]  /*0870*/  @!P0 BRA `(.L_x_7) ;  /* 0xfffffad000008947 */ /* 0x000fea000383ffff */
[----:B------:R-:W-:Y:S05]  /*0880*/  EXIT ;  /* 0x000000000000794d */ /* 0x000fea0003800000 */
.L_x_0:
[----:B------:R-:W-:Y:S01]  /*0890*/  IMAD R25, R23, c[0x0][0x18c], RZ ;  /* 0x0000630017197a24 */ /* 0x000fe200078e02ff */
[----:B------:R-:W-:Y:S02]  /*08a0*/  ULDC UR4, c[0x0][0x18c] ;  /* 0x0000630000047ab9 */ /* 0x000fe40000000800 */
[----:B------:R-:W-:Y:S02]  /*08b0*/  USHF.R.S32.HI UR39, URZ, 0x1f, UR4 ;  /* 0x0000001f3f277899 */ /* 0x000fe40008011404 */
.L_x_14:
[----:B------:R-:W-:Y:S02]  /*08c0*/  SHF.R.S32.HI R17, RZ, 0x1f, R24 ;  /* 0x0000001fff117819 */ /* 0x000fe40000011418 */
[----:B------:R-:W-:-:S05]  /*08d0*/  IADD3 R0, P0, R23, R24, RZ ;  /* 0x0000001817007210 */ /* 0x000fca0007f1e0ff */
        /* <DEDUP_REMOVED lines=8> */
[----:B------:R-:W-:Y:S01]  /*0960*/  ISETP.GE.U32.AND P0, PT, R18, c[0x0][0x18c], PT ;  /* 0x0000630012007a0c */ /* 0x000fe20003f06070 */
[----:B------:R-:W-:Y:S01]  /*0970*/  BSSY B6, `(.L_x_10) ;  /* 0x0000019000067945 */ /* 0x000fe20003800000 */
[----:B------:R-:W-:Y:S02]  /*0980*/  SHF.R.U32.HI R3, RZ, 0x1f, R19 ;  /* 0x0000001fff037819 */ /* 0x000fe40000011613 */
        /* <DEDUP_REMOVED lines=23> */
.L_x_11:
[----:B------:R-:W-:Y:S05]  /*0b00*/  BSYNC B6 ;  /* 0x0000000000067941 */ /* 0x000fea0003800000 */
.L_x_10:
[----:B------:R-:W-:Y:S01]  /*0b10*/  IMAD R3, R19, c[0x0][0x190], RZ ;  /* 0x0000640013037a24 */ /* 0x000fe200078e02ff */
[----:B------:R-:W-:Y:S01]  /*0b20*/  BSSY B6, `(.L_x_12) ;  /* 0x000001b000067945 */ /* 0x000fe20003800000 */
[----:B------:R-:W-:Y:S02]  /*0b30*/  IMAD.MOV.U32 R16, RZ, RZ, R24 ;  /* 0x000000ffff107224 */ /* 0x000fe400078e0018 */
[C---:B------:R-:W-:Y:S02]  /*0b40*/  IMAD R3, R18.reuse, UR38, R3 ;  /* 0x0000002612037c24 */ /* 0x040fe4000f8e0203 */
[----:B------:R-:W-:-:S04]  /*0b50*/  IMAD.WIDE.U32 R16, R18, c[0x0][0x190], R16 ;  /* 0x0000640012107a25 */ /* 0x000fc800078e0010 */
[----:B------:R-:W-:Y:S01]  /*0b60*/  IMAD.IADD R18, R17, 0x1, R3 ;  /* 0x0000000111127824 */ /* 0x000fe200078e0203 */
[----:B------:R-:W-:-:S04]  /*0b70*/  ISETP.GT.U32.AND P0, PT, R16, -0x1, PT ;  /* 0xffffffff1000780c */ /* 0x000fc80003f04070 */
        /* <DEDUP_REMOVED lines=21> */
.L_x_13:
[----:B------:R-:W-:Y:S05]  /*0cd0*/  BSYNC B6 ;  /* 0x0000000000067941 */ /* 0x000fea0003800000 */
.L_x_12:
[----:B------:R-:W-:-:S04]  /*0ce0*/  IADD3 R16, P0, R25, R16, RZ ;  /* 0x0000001019107210 */ /* 0x000fc80007f1e0ff */
[----:B------:R-:W-:Y:S02]  /*0cf0*/  LEA.HI.X.SX32 R3, R25, R18, 0x1, P0 ;  /* 0x0000001219037211 */ /* 0x000fe400000f0eff */
[----:B------:R-:W-:-:S04]  /*0d00*/  LEA R2, P0, R16, c[0x0][0x160], 0x1 ;  /* 0x0000580010027a11 */ /* 0x000fc800078008ff */
[----:B------:R-:W-:-:S05]  /*0d10*/  LEA.HI.X R3, R16, c[0x0][0x164], R3, 0x1, P0 ;  /* 0x0000590010037a11 */ /* 0x000fca00000f0c03 */
[----:B------:R0:W-:Y:S04]  /*0d20*/  STG.E.U16 [R2.64], R26 ;  /* 0x0000001a02007986 */ /* 0x0001e8000c101524 */
.L_x_9:
[----:B------:R-:W-:Y:S05]  /*0d30*/  BSYNC B7 ;  /* 0x0000000000077941 */ /* 0x000fea0003800000 */
.L_x_8:
[----:B0-----:R-:W-:-:S04]  /*0d40*/  IMAD.MOV.U32 R3, RZ, RZ, c[0x0][0x0] ;  /* 0x00000000ff037624 */ /* 0x001fc800078e00ff */
[----:B------:R-:W-:-:S05]  /*0d50*/  IMAD R24, R3, c[0x0][0x194], R24 ;  /* 0x0000650003187a24 */ /* 0x000fca00078e0218 */
[----:B------:R-:W-:-:S13]  /*0d60*/  ISETP.GE.AND P0, PT, R24, c[0x0][0x190], PT ;  /* 0x0000640018007a0c */ /* 0x000fda0003f06270 */
[----:B------:R-:W-:Y:S05]  /*0d70*/  @!P0 BRA `(.L_x_14) ;  /* 0xfffffb4000008947 */ /* 0x000fea000383ffff */
[----:B------:R-:W-:Y:S05]  /*0d80*/  EXIT ;  /* 0x000000000000794d */ /* 0x000fea0003800000 */
.L_x_15:
[----:B------:R-:W-:-:S00]  /*0d90*/  BRA `(.L_x_15) ;  /* 0xfffffff000007947 */ /* 0x000fc0000383ffff */
[----:B------:R-:W-:-:S00]  /*0da0*/  NOP ;  /* 0x0000000000007918 */ /* 0x000fc00000000000 */
        /* <DEDUP_REMOVED lines=13> */
.L_x_709:


//--------------------- .text._ZN2at6native45_GLOBAL__N__efdd3984_12_NLLLoss2d_cu_e9278b4626nll_loss2d_backward_kernelIN3c104HalfEEEvPT_PKS5_PKlS8_S8_biiil --------------------------
	.section	.text._ZN2at6native45_GLOBAL__N__efdd3984_12_NLLLoss2d_cu_e9278b4626nll_loss2d_backward_kernelIN3c104HalfEEEvPT_PKS5_PKlS8_S8_biiil,"ax",@progbits
	.sectioninfo	@"SHI_REGISTERS=30"
	.align	128
.text._ZN2at6native45_GLOBAL__N__efdd3984_12_NLLLoss2d_cu_e9278b4626nll_loss2d_backward_kernelIN3c104HalfEEEvPT_PKS5_PKlS8_S8_biiil:
        .type           _ZN2at6native45_GLOBAL__N__efdd3984_12_NLLLoss2d_cu_e9278b4626nll_loss2d_backward_kernelIN3c104HalfEEEvPT_PKS5_PKlS8_S8_biiil,@function
        .size           _ZN2at6native45_GLOBAL__N__efdd3984_12_NLLLoss2d_cu_e9278b4626nll_loss2d_backward_kernelIN3c104HalfEEEvPT_PKS5_PKlS8_S8_biiil,(.L_x_710 - _ZN2at6native45_GLOBAL__N__efdd3984_12_NLLLoss2d_cu_e9278b4626nll_loss2d_backward_kernelIN3c104HalfEEEvPT_PKS5_PKlS8_S8_biiil)
        .other          _ZN2at6native45_GLOBAL__N__efdd3984_12_NLLLoss2d_cu_e9278b4626nll_loss2d_backward_kernelIN3c104HalfEEEvPT_PKS5_PKlS8_S8_biiil,@"STO_CUDA_ENTRY STV_DEFAULT"
_ZN2at6native45_GLOBAL__N__efdd3984_12_NLLLoss2d_cu_e9278b4626nll_loss2d_backward_kernelIN3c104HalfEEEvPT_PKS5_PKlS8_S8_biiil:
[----:B------:R-:W-:Y:S02]  /*0000*/  IMAD.MOV.U32 R1, RZ, RZ, c[0x0][0x28] ;  /* 0x00000a00ff017624 */ /* 0x000fe400078e00ff */
[----:B------:R-:W-:Y:S02]  /*0010*/  ULDC.S8 UR4, c[0x0][0x188] ;  /* 0x0000620000047ab9 */ /* 0x000fe40000000200 */
[----:B------:R-:W-:Y:S01]  /*0020*/  ISETP.NE.AND P1, PT, RZ, UR4, PT ;  /* 0x00000004ff007c0c */ /* 0x000fe2000bf25270 */
[----:B------:R-:W-:-:S12]  /*0030*/  ULDC.64 UR36, c[0x0][0x118] ;  /* 0x0000460000247ab9 */ /* 0x000fd80000000a00 */
[----:B------:R-:W-:Y:S02]  /*0040*/  @P1 IMAD.MOV.U32 R4, RZ, RZ, c[0x0][0x180] ;  /* 0x00006000ff041624 */ /* 0x000fe400078e00ff */
[----:B------:R-:W-:-:S05]  /*0050*/  @P1 IMAD.MOV.U32 R5, RZ, RZ, c[0x0][0x184] ;  /* 0x00006100ff051624 */ /* 0x000fca00078e00ff */
[----:B------:R0:W2:Y:S01]  /*0060*/  @P1 LDG.E.U16 R4, [R4.64] ;  /* 0x0000002404041981 */ /* 0x0000a2000c1e1500 */
[----:B------:R-:W-:Y:S02]  /*0070*/  IMAD.MOV.U32 R2, RZ, RZ, c[0x0][0x168] ;  /* 0x00005a00ff027624 */ /* 0x000fe400078e00ff */
[----:B------:R-:W-:-:S05]  /*0080*/  IMAD.MOV.U32 R3, RZ, RZ, c[0x0][0x16c] ;  /* 0x00005b00ff037624 */ /* 0x000fca00078e00ff */
[----:B------:R1:W3:Y:S01]  /*0090*/  LDG.E.U16 R2, [R2.64] ;  /* 0x0000002402027981 */ /* 0x0002e2000c1e1500 */
[----:B------:R-:W4:Y:S01]  /*00a0*/  I2F.U32.RP R0, c[0x0][0x194] ;  /* 0x0000650000007b06 */ /* 0x000f220000209000 */
[----:B------:R-:W-:Y:S02]  /*00b0*/  ISETP.NE.U32.AND P3, PT, RZ, c[0x0][0x194], PT ;  /* 0x00006500ff007a0c */ /* 0x000fe40003f65070 */
[----:B------:R-:W5:Y:S04]  /*00c0*/  S2R R8, SR_CTAID.X ;  /* 0x0000000000087919 */ /* 0x000f680000002500 */
[----:B0-----:R-:W0:Y:S01]  /*00d0*/  S2R R5, SR_TID.X ;  /* 0x0000000000057919 */ /* 0x001e220000002100 */
[----:B----4-:R-:W4:Y:S02]  /*00e0*/  MUFU.RCP R0, R0 ;  /* 0x0000000000007308 */ /* 0x010f240000001000 */
[----:B----4-:R-:W-:-:S06]  /*00f0*/  IADD3 R6, R0, 0xffffffe, RZ ;  /* 0x0ffffffe00067810 */ /* 0x010fcc0007ffe0ff */
[----:B------:R4:W0:Y:S02]  /*0100*/  F2I.FTZ.U32.TRUNC.NTZ R7, R6 ;  /* 0x0000000600077305 */ /* 0x000824000021f000 */
[----:B----4-:R-:W-:Y:S02]  /*0110*/  IMAD.MOV.U32 R6, RZ, RZ, RZ ;  /* 0x000000ffff067224 */ /* 0x010fe400078e00ff */
[----:B0-----:R-:W-:-:S04]  /*0120*/  IMAD.MOV R9, RZ, RZ, -R7 ;  /* 0x000000ffff097224 */ /* 0x001fc800078e0a07 */
[----:B------:R-:W-:-:S04]  /*0130*/  IMAD R9, R9, c[0x0][0x194], RZ ;  /* 0x0000650009097a24 */ /* 0x000fc800078e02ff */
[----:B------:R-:W-:-:S06]  /*0140*/  IMAD.HI.U32 R7, R7, R9, R6 ;  /* 0x0000000907077227 */ /* 0x000fcc00078e0006 */
[----:B-----5:R-:W-:-:S04]  /*0150*/  IMAD.HI.U32 R7, R7, R8, RZ ;  /* 0x0000000807077227 */ /* 0x020fc800078e00ff */
[----:B-1----:R-:W-:-:S04]  /*0160*/  IMAD.MOV R3, RZ, RZ, -R7 ;  /* 0x000000ffff037224 */ /* 0x002fc800078e0a07 */
        /* <DEDUP_REMOVED lines=9> */
[----:B------:R-:W-:-:S05]  /*0200*/  IMAD R24, R0, c[0x0][0x0], R5 ;  /* 0x0000000000187a24 */ /* 0x000fca00078e0205 */
[----:B------:R-:W-:Y:S01]  /*0210*/  ISETP.GE.AND P0, PT, R24, c[0x0][0x190], PT ;  /* 0x0000640018007a0c */ /* 0x000fe20003f06270 */
[----:B--2---:R-:W-:-:S04]  /*0220*/  @P1 HADD2.F32 R4, -RZ, R4.H0_H0 ;  /* 0x20000004ff041230 */ /* 0x004fc80000004100 */
[----:B------:R-:W0:Y:S01]  /*0230*/  @P1 MUFU.RCP R3, R4 ;  /* 0x0000000400031308 */ /* 0x000e220000001000 */
[----:B---3--:R-:W-:-:S05]  /*0240*/  @P1 HADD2.F32 R0, -RZ, R2.H0_H0 ;  /* 0x20000002ff001230 */ /* 0x008fca0000004100 */
[----:B0-----:R-:W-:-:S05]  /*0250*/  @P1 FMUL.FTZ R0, R0, R3 ;  /* 0x0000000300001220 */ /* 0x001fca0000410000 */
[----:B------:R-:W-:Y:S01]  /*0260*/  @P1 F2FP.PACK_AB R0, RZ, R0 ;  /* 0x00000000ff00123e */ /* 0x000fe200000000ff */
[----:B------:R-:W-:Y:S06]  /*0270*/  @P0 EXIT ;  /* 0x000000000000094d */ /* 0x000fec0003800000 */
[----:B------:R-:W-:Y:S01]  /*0280*/  ISETP.NE.U32.AND P0, PT, RZ, c[0x0][0x178], PT ;  /* 0x00005e00ff007a0c */ /* 0x000fe20003f05070 */
[----:B------:R-:W-:Y:S01]  /*0290*/  IMAD R23, R7, c[0x0][0x190], RZ ;  /* 0x0000640007177a24 */ /* 0x000fe200078e02ff */
[----:B------:R-:W-:Y:S01]  /*02a0*/  @!P1 PRMT R0, R2, 0x7610, R0 ;  /* 0x0000761002009816 */ /* 0x000fe20000000000 */
[----:B------:R-:W-:Y:S01]  /*02b0*/  ULDC UR38, c[0x0][0x190] ;  /* 0x0000640000267ab9 */ /* 0x000fe20000000800 */
[----:B------:R-:W-:Y:S01]  /*02c0*/  ISETP.NE.AND.EX P0, PT, RZ, c[0x0][0x17c], PT, P0 ;  /* 0x00005f00ff007a0c */ /* 0x000fe20003f05300 */
[----:B------:R-:W-:Y:S01]  /*02d0*/  USHF.R.S32.HI UR38, URZ, 0x1f, UR38 ;  /* 0x0000001f3f267899 */ /* 0x000fe20008011426 */
[----:B------:R-:W-:Y:S01]  /*02e0*/  SHF.R.S32.HI R22, RZ, 0x1f, R23 ;  /* 0x0000001fff167819 */ /* 0x000fe20000011417 */
[----:B------:R-:W-:-:S05]  /*02f0*/  HADD2 R26, -R0.H0_H0, -RZ.H0_H0 ;  /* 0xa00000ff001a7230 */ /* 0x000fca0000000900 */
[----:B------:R-:W-:-:S05]  /*0300*/  PRMT R26, R26, 0x5410, RZ ;  /* 0x000054101a1a7816 */ /* 0x000fca00000000ff */
[----:B------:R-:W-:Y:S05]  /*0310*/  @!P0 BRA `(.L_x_16) ;  /* 0x0000056000008947 */ /* 0x000fea0003800000 */
[----:B------:R-:W-:Y:S01]  /*0320*/  HADD2.F32 R27, -RZ, -R0.H0_H0 ;  /* 0xa0000000ff1b7230 */ /* 0x000fe20000004100 */
[----:B------:R-:W-:Y:S02]  /*0330*/  IMAD R26, R23, c[0x0][0x18c], RZ ;  /* 0x00006300171a7a24 */ /* 0x000fe400078e02ff */
.L_x_23:
        /* <DEDUP_REMOVED lines=38> */
.L_x_20:
[----:B------:R-:W-:Y:S05]  /*05a0*/  BSYNC B6 ;  /* 0x0000000000067941 */ /* 0x000fea0003800000 */
.L_x_19:
        /* <DEDUP_REMOVED lines=27> */
.L_x_22:
[----:B------:R-:W-:Y:S05]  /*0760*/  BSYNC B6 ;  /* 0x0000000000067941 */ /* 0x000fea0003800000 */
.L_x_21:
[----:B------:R-:W-:-:S04]  /*0770*/  LEA R2, P0, R18, c[0x0][0x178], 0x1 ;  /* 0x00005e0012027a11 */ /* 0x000fc800078008ff */
[----:B------:R-:W-:-:S05]  /*0780*/  LEA.HI.X R3, R18, c[0x0][0x17c], R19, 0x1, P0 ;  /* 0x00005f0012037a11 */ /* 0x000fca00000f0c13 */
[----:B------:R-:W2:Y:S01]  /*0790*/  LDG.E.U16 R2, [R2.64] ;  /* 0x0000002402027981 */ /* 0x000ea2000c1e1500 */
[----:B------:R-:W-:-:S04]  /*07a0*/  IADD3 R16, P0, R26, R16, RZ ;  /* 0x000000101a107210 */ /* 0x000fc80007f1e0ff */
[----:B------:R-:W-:Y:S02]  /*07b0*/  LEA.HI.X.SX32 R25, R26, R25, 0x1, P0 ;  /* 0x000000191a197211 */ /* 0x000fe400000f0eff */
[----:B------:R-:W-:-:S04]  /*07c0*/  LEA R4, P0, R16, c[0x0][0x160], 0x1 ;  /* 0x0000580010047a11 */ /* 0x000fc800078008ff */
[----:B------:R-:W-:Y:S01]  /*07d0*/  LEA.HI.X R5, R16, c[0x0][0x164], R25, 0x1, P0 ;  /* 0x0000590010057a11 */ /* 0x000fe200000f0c19 */
[----:B--2---:R-:W-:-:S05]  /*07e0*/  HADD2.F32 R0, -RZ, R2.H0_H0 ;  /* 0x20000002ff007230 */ /* 0x004fca0000004100 */
[----:B------:R-:W-:-:S05]  /*07f0*/  FMUL.FTZ R0, R27, R0 ;  /* 0x000000001b007220 */ /* 0x000fca0000410000 */
[----:B------:R-:W-:-:S05]  /*0800*/  F2FP.PACK_AB R0, RZ, R0 ;  /* 0x00000000ff00723e */ /* 0x000fca00000000ff */
[----:B------:R0:W-:Y:S02]  /*0810*/  STG.E.U16 [R4.64], R0 ;  /* 0x0000000004007986 */ /* 0x0001e4000c101524 */
.L_x_18:
[----:B------:R-:W-:Y:S05]  /*0820*/  BSYNC B7 ;  /* 0x0000000000077941 */ /* 0x000fea0003800000 */
.L_x_17:
[----:B------:R-:W-:-:S04]  /*0830*/  IMAD.MOV.U32 R3, RZ, RZ, c[0x0][0x0] ;  /* 0x00000000ff037624 */ /* 0x000fc800078e00ff */
[----:B------:R-:W-:-:S05]  /*0840*/  IMAD R24, R3, c[0x0][0x194], R24 ;  /* 0x0000650003187a24 */ /* 0x000fca00078e0218 */
[----:B------:R-:W-:-:S13]  /*0850*/  ISETP.GE.AND P0, PT, R24, c[0x0][0x190], PT ;  /* 0x0000640018007a0c */ /* 0x000fda0003f06270 */
[----:B------:R-:W-:Y:S05]  /*0860*/  @!P0 BRA `(.L_x_23) ;  /* 0xfffffad000008947 */ /* 0x000fea000383ffff */
[----:B------:R-:W-:Y:S05]  /*0870*/  EXIT ;  /* 0x000000000000794d */ /* 0x000fea0003800000 */
.L_x_16:
[----:B------:R-:W-:Y:S01]  /*0880*/  IMAD R25, R23, c[0x0][0x18c], RZ ;  /* 0x0000630017197a24 */ /* 0x000fe200078e02ff */
[----:B------:R-:W-:Y:S02]  /*0890*/  ULDC UR4, c[0x0][0x18c] ;  /* 0x0000630000047ab9 */ /* 0x000fe40000000800 */
[----:B------:R-:W-:Y:S02]  /*08a0*/  USHF.R.S32.HI UR39, URZ, 0x1f, UR4 ;  /* 0x0000001f3f277899 */ /* 0x000fe40008011404 */
.L_x_30:
        /* <DEDUP_REMOVED lines=36> */
.L_x_27:
[----:B------:R-:W-:Y:S05]  /*0af0*/  BSYNC B6 ;  /* 0x0000000000067941 */ /* 0x000fea0003800000 */
.L_x_26:
        /* <DEDUP_REMOVED lines=28> */
.L_x_29:
[----:B------:R-:W-:Y:S05]  /*0cc0*/  BSYNC B6 ;  /* 0x0000000000067941 */ /* 0x000fea0003800000 */
.L_x_28:
[----:B------:R-:W-:-:S04]  /*0cd0*/  IADD3 R16, P0, R25, R16, RZ ;  /* 0x0000001019107210 */ /* 0x000fc80007f1e0ff */
[----:B------:R-:W-:Y:S02]  /*0ce0*/  LEA.HI.X.SX32 R3, R25, R18, 0x1, P0 ;  /* 0x0000001219037211 */ /* 0x000fe400000f0eff */
[----:B------:R-:W-:-:S04]  /*0cf0*/  LEA R2, P0, R16, c[0x0][0x160], 0x1 ;  /* 0x0000580010027a11 */ /* 0x000fc800078008ff */
[----:B------:R-:W-:-:S05]  /*0d00*/  LEA.HI.X R3, R16, c[0x0][0x164], R3, 0x1, P0 ;  /* 0x0000590010037a11 */ /* 0x000fca00000f0c03 */
[----:B------:R0:W-:Y:S04]  /*0d10*/  STG.E.U16 [R2.64], R26 ;  /* 0x0000001a02007986 */ /* 0x0001e8000c101524 */
.L_x_25:
[----:B------:R-:W-:Y:S05]  /*0d20*/  BSYNC B7 ;  /* 0x0000000000077941 */ /* 0x000fea0003800000 */
.L_x_24:
[----:B0-----:R-:W-:-:S04]  /*0d30*/  IMAD.MOV.U32 R3, RZ, RZ, c[0x0][0x0] ;  /* 0x00000000ff037624 */ /* 0x001fc800078e00ff */
[----:B------:R-:W-:-:S05]  /*0d40*/  IMAD R24, R3, c[0x0][0x194], R24 ;  /* 0x0000650003187a24 */ /* 0x000fca00078e0218 */
[----:B------:R-:W-:-:S13]  /*0d50*/  ISETP.GE.AND P0, PT, R24, c[0x0][0x190], PT ;  /* 0x0000640018007a0c */ /* 0x000fda0003f06270 */
[----:B------:R-:W-:Y:S05]  /*0d60*/  @!P0 BRA `(.L_x_30) ;  /* 0xfffffb4000008947 */ /* 0x000fea000383ffff */
[----:B------:R-:W-:Y:S05]  /*0d70*/  EXIT ;  /* 0x000000000000794d */ /* 0x000fea0003800000 */
.L_x_31:
        /* <DEDUP_REMOVED lines=16> */
.L_x_710:


//--------------------- .text._ZN2at6native45_GLOBAL__N__efdd3984_12_NLLLoss2d_cu_e9278b4626nll_loss2d_backward_kernelIfEEvPT_PKS3_PKlS6_S6_biiil --------------------------
	.section	.text._ZN2at6native45_GLOBAL__N__efdd3984_12_NLLLoss2d_cu_e9278b4626nll_loss2d_backward_kernelIfEEvPT_PKS3_PKlS6_S6_biiil,"ax",@progbits
	.sectioninfo	@"SHI_REGISTERS=30"
	.align	128
.text._ZN2at6native45_GLOBAL__N__efdd3984_12_NLLLoss2d_cu_e9278b4626nll_loss2d_backward_kernelIfEEvPT_PKS3_PKlS6_S6_biiil:
        .type           _ZN2at6native45_GLOBAL__N__efdd3984_12_NLLLoss2d_cu_e9278b4626nll_loss2d_backward_kernelIfEEvPT_PKS3_PKlS6_S6_biiil,@function
        .size           _ZN2at6native45_GLOBAL__N__efdd3984_12_NLLLoss2d_cu_e9278b4626nll_loss2d_backward_kernelIfEEvPT_PKS3_PKlS6_S6_biiil,(.L_x_711 - _ZN2at6native45_GLOBAL__N__efdd3984_12_NLLLoss2d_cu_e9278b4626nll_loss2d_backward_kernelIfEEvPT_PKS3_PKlS6_S6_biiil)
        .other          _ZN2at6native45_GLOBAL__N__efdd3984_12_NLLLoss2d_cu_e9278b4626nll_loss2d_backward_kernelIfEEvPT_PKS3_PKlS6_S6_biiil,@"STO_CUDA_ENTRY STV_DEFAULT"
_ZN2at6native45_GLOBAL__N__efdd3984_12_NLLLoss2d_cu_e9278b4626nll_loss2d_backward_kernelIfEEvPT_PKS3_PKlS6_S6_biiil:
[----:B------:R-:W-:Y:S02]  /*0000*/  IMAD.MOV.U32 R1, RZ, RZ, c[0x0][0x28] ;  /* 0x00000a00ff017624 */ /* 0x000fe400078e00ff */
[----:B------:R-:W-:Y:S02]  /*0010*/  ULDC.S8 UR4, c[0x0][0x188] ;  /* 0x0000620000047ab9 */ /* 0x000fe40000000200 */
[----:B------:R-:W-:Y:S01]  /*0020*/  ISETP.NE.AND P1, PT, RZ, UR4, PT ;  /* 0x00000004ff007c0c */ /* 0x000fe2000bf25270 */
[----:B------:R-:W-:-:S12]  /*0030*/  ULDC.64 UR36, c[0x0][0x118] ;  /* 0x0000460000247ab9 */ /* 0x000fd80000000a00 */
[----:B------:R-:W-:Y:S02]  /*0040*/  @P1 IMAD.MOV.U32 R4, RZ, RZ, c[0x0][0x180] ;  /* 0x00006000ff041624 */ /* 0x000fe400078e00ff */
[----:B------:R-:W-:-:S05]  /*0050*/  @P1 IMAD.MOV.U32 R5, RZ, RZ, c[0x0][0x184] ;  /* 0x00006100ff051624 */ /* 0x000fca00078e00ff */
[----:B------:R0:W2:Y:S01]  /*0060*/  @P1 LDG.E R4, [R4.64] ;  /* 0x0000002404041981 */ /* 0x0000a2000c1e1900 */
[----:B------:R-:W1:Y:S01]  /*0070*/  I2F.U32.RP R0, c[0x0][0x194] ;  /* 0x0000650000007b06 */ /* 0x000e620000209000 */
[----:B------:R-:W-:Y:S02]  /*0080*/  IMAD.MOV.U32 R2, RZ, RZ, c[0x0][0x168] ;  /* 0x00005a00ff027624 */ /* 0x000fe400078e00ff */
[----:B------:R-:W-:Y:S01]  /*0090*/  IMAD.MOV.U32 R3, RZ, RZ, c[0x0][0x16c] ;  /* 0x00005b00ff037624 */ /* 0x000fe200078e00ff */
[----:B------:R-:W3:Y:S04]  /*00a0*/  S2R R8, SR_CTAID.X ;  /* 0x0000000000087919 */ /* 0x000ee80000002500 */
[----:B------:R4:W5:Y:S01]  /*00b0*/  LDG.E R27, [R2.64] ;  /* 0x00000024021b7981 */ /* 0x000962000c1e1900 */
[----:B------:R-:W-:Y:S01]  /*00c0*/  ISETP.NE.U32.AND P3, PT, RZ, c[0x0][0x194], PT ;  /* 0x00006500ff007a0c */ /* 0x000fe20003f65070 */
[----:B-1----:R-:W1:Y:S02]  /*00d0*/  MUFU.RCP R0, R0 ;  /* 0x0000000000007308 */ /* 0x002e640000001000 */
[----:B-1----:R-:W-:-:S06]  /*00e0*/  IADD3 R6, R0, 0xffffffe, RZ ;  /* 0x0ffffffe00067810 */ /* 0x002fcc0007ffe0ff */
[----:B------:R1:W0:Y:S02]  /*00f0*/  F2I.FTZ.U32.TRUNC.NTZ R7, R6 ;  /* 0x0000000600077305 */ /* 0x000224000021f000 */
[----:B-1----:R-:W-:Y:S02]  /*0100*/  IMAD.MOV.U32 R6, RZ, RZ, RZ ;  /* 0x000000ffff067224 */ /* 0x002fe400078e00ff */
[----:B0-----:R-:W-:-:S04]  /*0110*/  IMAD.MOV R9, RZ, RZ, -R7 ;  /* 0x000000ffff097224 */ /* 0x001fc800078e0a07 */
[----:B------:R-:W-:-:S04]  /*0120*/  IMAD R9, R9, c[0x0][0x194], RZ ;  /* 0x0000650009097a24 */ /* 0x000fc800078e02ff */
[----:B------:R-:W-:-:S06]  /*0130*/  IMAD.HI.U32 R7, R7, R9, R6 ;  /* 0x0000000907077227 */ /* 0x000fcc00078e0006 */
[----:B---3--:R-:W-:-:S04]  /*0140*/  IMAD.HI.U32 R7, R7, R8, RZ ;  /* 0x0000000807077227 */ /* 0x008fc800078e00ff */
[----:B----4-:R-:W-:-:S04]  /*0150*/  IMAD.MOV R3, RZ, RZ, -R7 ;  /* 0x000000ffff037224 */ /* 0x010fc800078e0a07 */
[----:B------:R-:W-:Y:S02]  /*0160*/  IMAD R0, R3, c[0x0][0x194], R8 ;  /* 0x0000650003007a24 */ /* 0x000fe400078e0208 */
[----:B------:R-:W0:Y:S03]  /*0170*/  S2R R3, SR_TID.X ;  /* 0x0000000000037919 */ /* 0x000e260000002100 */
        /* <DEDUP_REMOVED lines=8> */
[----:B0-----:R-:W-:-:S05]  /*0200*/  IMAD R24, R0, c[0x0][0x0], R3 ;  /* 0x0000000000187a24 */ /* 0x001fca00078e0203 */
[----:B------:R-:W-:Y:S01]  /*0210*/  ISETP.GE.AND P0, PT, R24, c[0x0][0x190], PT ;  /* 0x0000640018007a0c */ /* 0x000fe20003f06270 */
[----:B--2---:R-:W0:-:S12]  /*0220*/  @P1 MUFU.RCP R4, R4 ;  /* 0x0000000400041308 */ /* 0x004e180000001000 */
[----:B------:R-:W-:Y:S05]  /*0230*/  @P0 EXIT ;  /* 0x000000000000094d */ /* 0x000fea0003800000 */
[----:B------:R-:W-:Y:S01]  /*0240*/  ISETP.NE.U32.AND P0, PT, RZ, c[0x0][0x178], PT ;  /* 0x00005e00ff007a0c */ /* 0x000fe20003f05070 */
[----:B------:R-:W-:Y:S01]  /*0250*/  IMAD R23, R7, c[0x0][0x190], RZ ;  /* 0x0000640007177a24 */ /* 0x000fe200078e02ff */
[----:B------:R-:W-:Y:S01]  /*0260*/  ULDC UR38, c[0x0][0x190] ;  /* 0x0000640000267ab9 */ /* 0x000fe20000000800 */
[----:B0----5:R-:W-:Y:S01]  /*0270*/  @P1 FMUL.FTZ R27, R27, R4 ;  /* 0x000000041b1b1220 */ /* 0x021fe20000410000 */
[----:B------:R-:W-:Y:S01]  /*0280*/  ISETP.NE.AND.EX P0, PT, RZ, c[0x0][0x17c], PT, P0 ;  /* 0x00005f00ff007a0c */ /* 0x000fe20003f05300 */
[----:B------:R-:W-:Y:S01]  /*0290*/  USHF.R.S32.HI UR38, URZ, 0x1f, UR38 ;  /* 0x0000001f3f267899 */ /* 0x000fe20008011426 */
[----:B------:R-:W-:Y:S01]  /*02a0*/  SHF.R.S32.HI R22, RZ, 0x1f, R23 ;  /* 0x0000001fff167819 */ /* 0x000fe20000011417 */
[----:B------:R-:W-:-:S10]  /*02b0*/  FADD.FTZ R25, -R27, -RZ ;  /* 0x800000ff1b197221 */ /* 0x000fd40000010100 */
[----:B------:R-:W-:Y:S05]  /*02c0*/  @!P0 BRA `(.L_x_32) ;  /* 0x0000053000008947 */ /* 0x000fea0003800000 */
[----:B------:R-:W-:Y:S02]  /*02d0*/  IMAD R26, R23, c[0x0][0x18c], RZ ;  /* 0x00006300171a7a24 */ /* 0x000fe400078e02ff */
.L_x_39:
        /* <DEDUP_REMOVED lines=9> */
[----:B0-----:R-:W-:Y:S05]  /*0370*/  @!P0 BRA `(.L_x_34) ;  /* 0x0000042000008947 */ /* 0x001fea0003800000 */
        /* <DEDUP_REMOVED lines=28> */
.L_x_36:
[----:B------:R-:W-:Y:S05]  /*0540*/  BSYNC B6 ;  /* 0x0000000000067941 */ /* 0x000fea0003800000 */
.L_x_35:
        /* <DEDUP_REMOVED lines=27> */
.L_x_38:
[----:B------:R-:W-:Y:S05]  /*0700*/  BSYNC B6 ;  /* 0x0000000000067941 */ /* 0x000fea0003800000 */
.L_x_37:
[----:B------:R-:W-:-:S04]  /*0710*/  LEA R2, P0, R18, c[0x0][0x178], 0x2 ;  /* 0x00005e0012027a11 */ /* 0x000fc800078010ff */
[----:B------:R-:W-:-:S05]  /*0720*/  LEA.HI.X R3, R18, c[0x0][0x17c], R19, 0x2, P0 ;  /* 0x00005f0012037a11 */ /* 0x000fca00000f1413 */
[----:B------:R-:W2:Y:S01]  /*0730*/  LDG.E R2, [R2.64] ;  /* 0x0000002402027981 */ /* 0x000ea2000c1e1900 */
[----:B------:R-:W-:-:S04]  /*0740*/  IADD3 R16, P0, R26, R16, RZ ;  /* 0x000000101a107210 */ /* 0x000fc80007f1e0ff */
[----:B------:R-:W-:Y:S02]  /*0750*/  LEA.HI.X.SX32 R25, R26, R25, 0x1, P0 ;  /* 0x000000191a197211 */ /* 0x000fe400000f0eff */
[----:B------:R-:W-:-:S04]  /*0760*/  LEA R4, P0, R16, c[0x0][0x160], 0x2 ;  /* 0x0000580010047a11 */ /* 0x000fc800078010ff */
[----:B------:R-:W-:Y:S01]  /*0770*/  LEA.HI.X R5, R16, c[0x0][0x164], R25, 0x2, P0 ;  /* 0x0000590010057a11 */ /* 0x000fe200000f1419 */
[----:B--2---:R-:W-:-:S05]  /*0780*/  FMUL.FTZ R7, R2, -R27 ;  /* 0x8000001b02077220 */ /* 0x004fca0000410000 */
[----:B------:R0:W-:Y:S03]  /*0790*/  STG.E [R4.64], R7 ;  /* 0x0000000704007986 */ /* 0x0001e6000c101924 */
.L_x_34:
[----:B------:R-:W-:Y:S05]  /*07a0*/  BSYNC B7 ;  /* 0x0000000000077941 */ /* 0x000fea0003800000 */
.L_x_33:
[----:B------:R-:W-:-:S04]  /*07b0*/  IMAD.MOV.U32 R3, RZ, RZ, c[0x0][0x0] ;  /* 0x00000000ff037624 */ /* 0x000fc800078e00ff */
[----:B------:R-:W-:-:S05]  /*07c0*/  IMAD R24, R3, c[0x0][0x194], R24 ;  /* 0x0000650003187a24 */ /* 0x000fca00078e0218 */
[----:B------:R-:W-:-:S13]  /*07d0*/  ISETP.GE.AND P0, PT, R24, c[0x0][0x190], PT ;  /* 0x0000640018007a0c */ /* 0x000fda0003f06270 */
[----:B------:R-:W-:Y:S05]  /*07e0*/  @!P0 BRA `(.L_x_39) ;  /* 0xfffffaf000008947 */ /* 0x000fea000383ffff */
[----:B------:R-:W-:Y:S05]  /*07f0*/  EXIT ;  /* 0x000000000000794d */ /* 0x000fea0003800000 */
.L_x_32:
[----:B------:R-:W-:Y:S01]  /*0800*/  IMAD R27, R23, c[0x0][0x18c], RZ ;  /* 0x00006300171b7a24 */ /* 0x000fe200078e02ff */
[----:B------:R-:W-:Y:S02]  /*0810*/  ULDC UR4, c[0x0][0x18c] ;  /* 0x0000630000047ab9 */ /* 0x000fe40000000800 */
[----:B------:R-:W-:Y:S02]  /*0820*/  USHF.R.S32.HI UR39, URZ, 0x1f, UR4 ;  /* 0x0000001f3f277899 */ /* 0x000fe40008011404 */
.L_x_46:
        /* <DEDUP_REMOVED lines=36> */
.L_x_43:
[----:B------:R-:W-:Y:S05]  /*0a70*/  BSYNC B6 ;  /* 0x0000000000067941 */ /* 0x000fea0003800000 */
.L_x_42:
        /* <DEDUP_REMOVED lines=28> */
.L_x_45:
[----:B------:R-:W-:Y:S05]  /*0c40*/  BSYNC B6 ;  /* 0x0000000000067941 */ /* 0x000fea0003800000 */
.L_x_44:
[----:B------:R-:W-:-:S04]  /*0c50*/  IADD3 R16, P0, R27, R16, RZ ;  /* 0x000000101b107210 */ /* 0x000fc80007f1e0ff */
[----:B------:R-:W-:Y:S02]  /*0c60*/  LEA.HI.X.SX32 R3, R27, R18, 0x1, P0 ;  /* 0x000000121b037211 */ /* 0x000fe400000f0eff */
[----:B------:R-:W-:-:S04]  /*0c70*/  LEA R2, P0, R16, c[0x0][0x160], 0x2 ;  /* 0x0000580010027a11 */ /* 0x000fc800078010ff */
[----:B------:R-:W-:-:S05]  /*0c80*/  LEA.HI.X R3, R16, c[0x0][0x164], R3, 0x2, P0 ;  /* 0x0000590010037a11 */ /* 0x000fca00000f1403 */
[----:B------:R0:W-:Y:S04]  /*0c90*/  STG.E [R2.64], R25 ;  /* 0x0000001902007986 */ /* 0x0001e8000c101924 */
.L_x_41:
[----:B------:R-:W-:Y:S05]  /*0ca0*/  BSYNC B7 ;  /* 0x0000000000077941 */ /* 0x000fea0003800000 */
.L_x_40:
[----:B0-----:R-:W-:-:S04]  /*0cb0*/  IMAD.MOV.U32 R3, RZ, RZ, c[0x0][0x0] ;  /* 0x00000000ff037624 */ /* 0x001fc800078e00ff */
[----:B------:R-:W-:-:S05]  /*0cc0*/  IMAD R24, R3, c[0x0][0x194], R24 ;  /* 0x0000650003187a24 */ /* 0x000fca00078e0218 */
[----:B------:R-:W-:-:S13]  /*0cd0*/  ISETP.GE.AND P0, PT, R24, c[0x0][0x190], PT ;  /* 0x0000640018007a0c */ /* 0x000fda0003f06270 */
[----:B------:R-:W-:Y:S05]  /*0ce0*/  @!P0 BRA `(.L_x_46) ;  /* 0xfffffb4000008947 */ /* 0x000fea000383ffff */
[----:B------:R-:W-:Y:S05]  /*0cf0*/  EXIT ;  /* 0x000000000000794d */ /* 0x000fea0003800000 */
.L_x_47:
        /* <DEDUP_REMOVED lines=16> */
.L_x_711:


//--------------------- .text._ZN2at6native45_GLOBAL__N__efdd3984_12_NLLLoss2d_cu_e9278b4626nll_loss2d_backward_kernelIdEEvPT_PKS3_PKlS6_S6_biiil --------------------------
	.section	.text._ZN2at6native45_GLOBAL__N__efdd3984_12_NLLLoss2d_cu_e9278b4626nll_loss2d_backward_kernelIdEEvPT_PKS3_PKlS6_S6_biiil,"ax",@progbits
	.sectioninfo	@"SHI_REGISTERS=32"
	.align	128
.text._ZN2at6native45_GLOBAL__N__efdd3984_12_NLLLoss2d_cu_e9278b4626nll_loss2d_backward_kernelIdEEvPT_PKS3_PKlS6_S6_biiil:
        .type           _ZN2at6native45_GLOBAL__N__efdd3984_12_NLLLoss2d_cu_e9278b4626nll_loss2d_backward_kernelIdEEvPT_PKS3_PKlS6_S6_biiil,@function
        .size           _ZN2at6native45_GLOBAL__N__efdd3984_12_NLLLoss2d_cu_e9278b4626nll_loss2d_backward_kernelIdEEvPT_PKS3_PKlS6_S6_biiil,(.L_x_712 - _ZN2at6native45_GLOBAL__N__efdd3984_12_NLLLoss2d_cu_e9278b4626nll_loss2d_backward_kernelIdEEvPT_PKS3_PKlS6_S6_biiil)
        .other          _ZN2at6native45_GLOBAL__N__efdd3984_12_NLLLoss2d_cu_e9278b4626nll_loss2d_backward_kernelIdEEvPT_PKS3_PKlS6_S6_biiil,@"STO_CUDA_ENTRY STV_DEFAULT"
_ZN2at6native45_GLOBAL__N__efdd3984_12_NLLLoss2d_cu_e9278b4626nll_loss2d_backward_kernelIdEEvPT_PKS3_PKlS6_S6_biiil:
[----:B------:R-:W-:Y:S02]  /*0000*/  IMAD.MOV.U32 R1, RZ, RZ, c[0x0][0x28] ;  /* 0x00000a00ff017624 */ /* 0x000fe400078e00ff */
[----:B------:R-:W-:Y:S01]  /*0010*/  IMAD.MOV.U32 R22, RZ, RZ, c[0x0][0x168] ;  /* 0x00005a00ff167624 */ /* 0x000fe200078e00ff */
[----:B------:R-:W-:Y:S01]  /*0020*/  ULDC.64 UR36, c[0x0][0x118] ;  /* 0x0000460000247ab9 */ /* 0x000fe20000000a00 */
[----:B------:R-:W-:-:S06]  /*0030*/  IMAD.MOV.U32 R23, RZ, RZ, c[0x0][0x16c] ;  /* 0x00005b00ff177624 */ /* 0x000fcc00078e00ff */
[----:B------:R-:W5:Y:S01]  /*0040*/  LDG.E.64 R22, [R22.64] ;  /* 0x0000002416167981 */ /* 0x000f62000c1e1b00 */
[----:B------:R-:W-:Y:S02]  /*0050*/  ULDC.S8 UR4, c[0x0][0x188] ;  /* 0x0000620000047ab9 */ /* 0x000fe40000000200 */
[----:B------:R-:W-:-:S13]  /*0060*/  ISETP.NE.AND P0, PT, RZ, UR4, PT ;  /* 0x00000004ff007c0c */ /* 0x000fda000bf05270 */
[----:B------:R-:W-:Y:S05]  /*0070*/  @!P0 BRA `(.L_x_48) ;  /* 0x0000017000008947 */ /* 0x000fea0003800000 */
[----:B------:R-:W-:Y:S02]  /*0080*/  IMAD.MOV.U32 R4, RZ, RZ, c[0x0][0x180] ;  /* 0x00006000ff047624 */ /* 0x000fe400078e00ff */
[----:B------:R-:W-:-:S06]  /*0090*/  IMAD.MOV.U32 R5, RZ, RZ, c[0x0][0x184] ;  /* 0x00006100ff057624 */ /* 0x000fcc00078e00ff */
[----:B------:R-:W2:Y:S01]  /*00a0*/  LDG.E.64 R4, [R4.64] ;  /* 0x0000002404047981 */ /* 0x000ea2000c1e1b00 */
[----:B------:R-:W-:Y:S01]  /*00b0*/  IMAD.MOV.U32 R2, RZ, RZ, 0x1 ;  /* 0x00000001ff027424 */ /* 0x000fe200078e00ff */
[----:B-----5:R-:W-:Y:S01]  /*00c0*/  FSETP.GEU.AND P1, PT, |R23|, 6.5827683646048100446e-37, PT ;  /* 0x036000001700780b */ /* 0x020fe20003f2e200 */
[----:B--2---:R-:W0:Y:S04]  /*00d0*/  MUFU.RCP64H R3, R5 ;  /* 0x0000000500037308 */ /* 0x004e280000001800 */
[----:B0-----:R-:W0:-:S06]  /*00e0*/  DFMA R6, -R4, R2, 1 ;  /* 0x3ff000000406742b */ /* 0x001e0c0000000102 */
[----:B0-----:R-:W0:-:S06]  /*00f0*/  DFMA R6, R6, R6, R6 ;  /* 0x000000060606722b */ /* 0x001e0c0000000006 */
[----:B0-----:R-:W0:-:S06]  /*0100*/  DFMA R6, R2, R6, R2 ;  /* 0x000000060206722b */ /* 0x001e0c0000000002 */
[----:B0-----:R-:W0:-:S06]  /*0110*/  DFMA R2, -R4, R6, 1 ;  /* 0x3ff000000402742b */ /* 0x001e0c0000000106 */
[----:B0-----:R-:W0:-:S06]  /*0120*/  DFMA R2, R6, R2, R6 ;  /* 0x000000020602722b */ /* 0x001e0c0000000006 */
[----:B0-----:R-:W0:-:S06]  /*0130*/  DMUL R6, R22, R2 ;  /* 0x0000000216067228 */ /* 0x001e0c0000000000 */
[----:B0-----:R-:W0:-:S06]  /*0140*/  DFMA R8, -R4, R6, R22 ;  /* 0x000000060408722b */ /* 0x001e0c0000000116 */
[----:B0-----:R-:W0:-:S10]  /*0150*/  DFMA R2, R2, R8, R6 ;  /* 0x000000080202722b */ /* 0x001e140000000006 */
[----:B0-----:R-:W-:-:S05]  /*0160*/  FFMA R0, RZ, R5, R3 ;  /* 0x00000005ff007223 */ /* 0x001fca0000000003 */
[----:B------:R-:W-:-:S13]  /*0170*/  FSETP.GT.AND P0, PT, |R0|, 1.469367938527859385e-39, PT ;  /* 0x001000000000780b */ /* 0x000fda0003f04200 */
[----:B------:R-:W-:Y:S05]  /*0180*/  @P0 BRA P1, `(.L_x_49) ;  /* 0x0000004000000947 */ /* 0x000fea0000800000 */
[----:B------:R-:W-:Y:S02]  /*0190*/  MOV R0, 0x1b0 ;  /* 0x000001b000007802 */ /* 0x000fe40000000f00 */
[----:B------:R-:W-:Y:S05]  /*01a0*/  CALL.REL.NOINC `($__internal_0_$__cuda_sm20_div_rn_f64_full) ;  /* 0x00000c9000007944 */ /* 0x000fea0003c00000 */
[----:B------:R-:W-:Y:S02]  /*01b0*/  IMAD.MOV.U32 R2, RZ, RZ, R10 ;  /* 0x000000ffff027224 */ /* 0x000fe400078e000a */
[----:B------:R-:W-:Y:S02]  /*01c0*/  IMAD.MOV.U32 R3, RZ, RZ, R11 ;  /* 0x000000ffff037224 */ /* 0x000fe400078e000b */
.L_x_49:
[----:B------:R-:W-:Y:S02]  /*01d0*/  IMAD.MOV.U32 R22, RZ, RZ, R2 ;  /* 0x000000ffff167224 */ /* 0x000fe400078e0002 */
[----:B------:R-:W-:-:S03]  /*01e0*/  IMAD.MOV.U32 R23, RZ, RZ, R3 ;  /* 0x000000ffff177224 */ /* 0x000fc600078e0003 */
.L_x_48:
[----:B------:R-:W0:Y:S01]  /*01f0*/  I2F.U32.RP R0, c[0x0][0x194] ;  /* 0x0000650000007b06 */ /* 0x000e220000209000 */
[----:B------:R-:W1:Y:S01]  /*0200*/  S2R R4, SR_CTAID.X ;  /* 0x0000000000047919 */ /* 0x000e620000002500 */
[----:B------:R-:W-:-:S06]  /*0210*/  ISETP.NE.U32.AND P2, PT, RZ, c[0x0][0x194], PT ;  /* 0x00006500ff007a0c */ /* 0x000fcc0003f45070 */
[----:B0-----:R-:W0:Y:S02]  /*0220*/  MUFU.RCP R0, R0 ;  /* 0x0000000000007308 */ /* 0x001e240000001000 */
[----:B0-----:R-:W-:-:S06]  /*0230*/  IADD3 R2, R0, 0xffffffe, RZ ;  /* 0x0ffffffe00027810 */ /* 0x001fcc0007ffe0ff */
[----:B------:R0:W2:Y:S02]  /*0240*/  F2I.FTZ.U32.TRUNC.NTZ R3, R2 ;  /* 0x0000000200037305 */ /* 0x0000a4000021f000 */
[----:B0-----:R-:W-:Y:S02]  /*0250*/  IMAD.MOV.U32 R2, RZ, RZ, RZ ;  /* 0x000000ffff027224 */ /* 0x001fe400078e00ff */
[----:B--2---:R-:W-:-:S04]  /*0260*/  IMAD.MOV R5, RZ, RZ, -R3 ;  /* 0x000000ffff057224 */ /* 0x004fc800078e0a03 */
[----:B------:R-:W-:-:S04]  /*0270*/  IMAD R5, R5, c[0x0][0x194], RZ ;  /* 0x0000650005057a24 */ /* 0x000fc800078e02ff */
[----:B------:R-:W-:-:S06]  /*0280*/  IMAD.HI.U32 R3, R3, R5, R2 ;  /* 0x0000000503037227 */ /* 0x000fcc00078e0002 */
[----:B-1----:R-:W-:-:S04]  /*0290*/  IMAD.HI.U32 R3, R3, R4, RZ ;  /* 0x0000000403037227 */ /* 0x002fc800078e00ff */
[----:B------:R-:W-:-:S04]  /*02a0*/  IMAD.MOV R5, RZ, RZ, -R3 ;  /* 0x000000ffff057224 */ /* 0x000fc800078e0a03 */
        /* <DEDUP_REMOVED lines=11> */
[----:B------:R-:W-:-:S13]  /*0360*/  ISETP.GE.AND P0, PT, R24, c[0x0][0x190], PT ;  /* 0x0000640018007a0c */ /* 0x000fda0003f06270 */
[----:B------:R-:W-:Y:S05]  /*0370*/  @P0 EXIT ;  /* 0x000000000000094d */ /* 0x000fea0003800000 */
[----:B------:R-:W-:Y:S01]  /*0380*/  ISETP.NE.U32.AND P0, PT, RZ, c[0x0][0x178], PT ;  /* 0x00005e00ff007a0c */ /* 0x000fe20003f05070 */
[----:B------:R-:W-:Y:S01]  /*0390*/  IMAD R25, R3, c[0x0][0x190], RZ ;  /* 0x0000640003197a24 */ /* 0x000fe200078e02ff */
[----:B------:R-:W-:Y:S02]  /*03a0*/  ULDC UR38, c[0x0][0x190] ;  /* 0x0000640000267ab9 */ /* 0x000fe40000000800 */
[----:B------:R-:W-:Y:S01]  /*03b0*/  ISETP.NE.AND.EX P0, PT, RZ, c[0x0][0x17c], PT, P0 ;  /* 0x00005f00ff007a0c */ /* 0x000fe20003f05300 */
[----:B------:R-:W-:Y:S01]  /*03c0*/  USHF.R.S32.HI UR38, URZ, 0x1f, UR38 ;  /* 0x0000001f3f267899 */ /* 0x000fe20008011426 */
[----:B------:R-:W-:-:S11]  /*03d0*/  SHF.R.S32.HI R2, RZ, 0x1f, R25 ;  /* 0x0000001fff027819 */ /* 0x000fd60000011419 */
[----:B------:R-:W-:Y:S05]  /*03e0*/  @!P0 BRA `(.L_x_50) ;  /* 0x0000054000008947 */ /* 0x000fea0003800000 */
[----:B------:R-:W-:Y:S02]  /*03f0*/  IMAD R27, R25, c[0x0][0x18c], RZ ;  /* 0x00006300191b7a24 */ /* 0x000fe400078e02ff */
.L_x_57:
        /* <DEDUP_REMOVED lines=37> */
[----:B0----5:R-:W-:Y:S05]  /*0650*/  CALL.ABS.NOINC R14 ;  /* 0x000000000e007343 */ /* 0x021fea0003c00000 */
.L_x_54:
[----:B------:R-:W-:Y:S05]  /*0660*/  BSYNC B6 ;  /* 0x0000000000067941 */ /* 0x000fea0003800000 */
.L_x_53:
        /* <DEDUP_REMOVED lines=28> */
.L_x_56:
[----:B------:R-:W-:Y:S05]  /*0830*/  BSYNC B6 ;  /* 0x0000000000067941 */ /* 0x000fea0003800000 */
.L_x_55:
[----:B------:R-:W-:-:S04]  /*0840*/  LEA R6, P0, R18, c[0x0][0x178], 0x3 ;  /* 0x00005e0012067a11 */ /* 0x000fc800078018ff */
[----:B------:R-:W-:-:S05]  /*0850*/  LEA.HI.X R7, R18, c[0x0][0x17c], R19, 0x3, P0 ;  /* 0x00005f0012077a11 */ /* 0x000fca00000f1c13 */
[----:B------:R-:W2:Y:S01]  /*0860*/  LDG.E.64 R4, [R6.64] ;  /* 0x0000002406047981 */ /* 0x000ea2000c1e1b00 */
[----:B------:R-:W-:-:S04]  /*0870*/  IADD3 R16, P0, R27, R16, RZ ;  /* 0x000000101b107210 */ /* 0x000fc80007f1e0ff */
[----:B------:R-:W-:Y:S02]  /*0880*/  LEA.HI.X.SX32 R3, R27, R26, 0x1, P0 ;  /* 0x0000001a1b037211 */ /* 0x000fe400000f0eff */
[----:B------:R-:W-:-:S04]  /*0890*/  LEA R8, P0, R16, c[0x0][0x160], 0x3 ;  /* 0x0000580010087a11 */ /* 0x000fc800078018ff */
[----:B------:R-:W-:Y:S01]  /*08a0*/  LEA.HI.X R9, R16, c[0x0][0x164], R3, 0x3, P0 ;  /* 0x0000590010097a11 */ /* 0x000fe200000f1c03 */
[----:B--2--5:R-:W0:-:S07]  /*08b0*/  DMUL R4, R4, -R22 ;  /* 0x8000001604047228 */ /* 0x024e0e0000000000 */
[----:B0-----:R0:W-:Y:S04]  /*08c0*/  STG.E.64 [R8.64], R4 ;  /* 0x0000000408007986 */ /* 0x0011e8000c101b24 */
.L_x_52:
[----:B------:R-:W-:Y:S05]  /*08d0*/  BSYNC B7 ;  /* 0x0000000000077941 */ /* 0x000fea0003800000 */
.L_x_51:
[----:B------:R-:W-:-:S04]  /*08e0*/  IMAD.MOV.U32 R3, RZ, RZ, c[0x0][0x0] ;  /* 0x00000000ff037624 */ /* 0x000fc800078e00ff */
[----:B------:R-:W-:-:S05]  /*08f0*/  IMAD R24, R3, c[0x0][0x194], R24 ;  /* 0x0000650003187a24 */ /* 0x000fca00078e0218 */
[----:B------:R-:W-:-:S13]  /*0900*/  ISETP.GE.AND P0, PT, R24, c[0x0][0x190], PT ;  /* 0x0000640018007a0c */ /* 0x000fda0003f06270 */
[----:B------:R-:W-:Y:S05]  /*0910*/  @!P0 BRA `(.L_x_57) ;  /* 0xfffffae000008947 */ /* 0x000fea000383ffff */
[----:B------:R-:W-:Y:S05]  /*0920*/  EXIT ;  /* 0x000000000000794d */ /* 0x000fea0003800000 */
.L_x_50:
[----:B------:R-:W-:Y:S01]  /*0930*/  IMAD R27, R25, c[0x0][0x18c], RZ ;  /* 0x00006300191b7a24 */ /* 0x000fe200078e02ff */
[----:B------:R-:W-:Y:S02]  /*0940*/  ULDC UR4, c[0x0][0x18c] ;  /* 0x0000630000047ab9 */ /* 0x000fe40000000800 */
[----:B------:R-:W-:Y:S02]  /*0950*/  USHF.R.S32.HI UR39, URZ, 0x1f, UR4 ;  /* 0x0000001f3f277899 */ /* 0x000fe40008011404 */
.L_x_64:
        /* <DEDUP_REMOVED lines=36> */
.L_x_61:
[----:B------:R-:W-:Y:S05]  /*0ba0*/  BSYNC B6 ;  /* 0x0000000000067941 */ /* 0x000fea0003800000 */
.L_x_60:
        /* <DEDUP_REMOVED lines=28> */
.L_x_63:
[----:B------:R-:W-:Y:S05]  /*0d70*/  BSYNC B6 ;  /* 0x0000000000067941 */ /* 0x000fea0003800000 */
.L_x_62:
[----:B------:R-:W-:Y:S01]  /*0d80*/  IADD3 R16, P0, R27, R16, RZ ;  /* 0x000000101b107210 */ /* 0x000fe20007f1e0ff */
[----:B-----5:R-:W0:-:S03]  /*0d90*/  DADD R6, -RZ, -R22 ;  /* 0x00000000ff067229 */ /* 0x020e060000000916 */
[----:B------:R-:W-:Y:S02]  /*0da0*/  LEA.HI.X.SX32 R3, R27, R26, 0x1, P0 ;  /* 0x0000001a1b037211 */ /* 0x000fe400000f0eff */
[----:B------:R-:W-:-:S04]  /*0db0*/  LEA R4, P0, R16, c[0x0][0x160], 0x3 ;  /* 0x0000580010047a11 */ /* 0x000fc800078018ff */
[----:B------:R-:W-:-:S05]  /*0dc0*/  LEA.HI.X R5, R16, c[0x0][0x164], R3, 0x3, P0 ;  /* 0x0000590010057a11 */ /* 0x000fca00000f1c03 */
[----:B0-----:R0:W-:Y:S04]  /*0dd0*/  STG.E.64 [R4.64], R6 ;  /* 0x0000000604007986 */ /* 0x0011e8000c101b24 */
.L_x_59:
[----:B------:R-:W-:Y:S05]  /*0de0*/  BSYNC B7 ;  /* 0x0000000000077941 */ /* 0x000fea0003800000 */
.L_x_58:
[----:B------:R-:W-:-:S04]  /*0df0*/  IMAD.MOV.U32 R3, RZ, RZ, c[0x0][0x0] ;  /* 0x00000000ff037624 */ /* 0x000fc800078e00ff */
[----:B------:R-:W-:-:S05]  /*0e00*/  IMAD R24, R3, c[0x0][0x194], R24 ;  /* 0x0000650003187a24 */ /* 0x000fca00078e0218 */
[----:B------:R-:W-:-:S13]  /*0e10*/  ISETP.GE.AND P0, PT, R24, c[0x0][0x190], PT ;  /* 0x0000640018007a0c */ /* 0x000fda0003f06270 */
[----:B------:R-:W-:Y:S05]  /*0e20*/  @!P0 BRA `(.L_x_64) ;  /* 0xfffffb3000008947 */ /* 0x000fea000383ffff */
[----:B------:R-:W-:Y:S05]  /*0e30*/  EXIT ;  /* 0x000000000000794d */ /* 0x000fea0003800000 */
        .weak           $__internal_0_$__cuda_sm20_div_rn_f64_full
        .type           $__internal_0_$__cuda_sm20_div_rn_f64_full,@function
        .size           $__internal_0_$__cuda_sm20_div_rn_f64_full,(.L_x_712 - $__internal_0_$__cuda_sm20_div_rn_f64_full)
$__internal_0_$__cuda_sm20_div_rn_f64_full:
[C---:B------:R-:W-:Y:S01]  /*0e40*/  FSETP.GEU.AND P0, PT, |R5|.reuse, 1.469367938527859385e-39, PT ;  /* 0x001000000500780b */ /* 0x040fe20003f0e200 */
[----:B------:R-:W-:Y:S01]  /*0e50*/  IMAD.MOV.U32 R6, RZ, RZ, 0x1 ;  /* 0x00000001ff067424 */ /* 0x000fe200078e00ff */
[C---:B------:R-:W-:Y:S01]  /*0e60*/  LOP3.LUT R2, R5.reuse, 0x800fffff, RZ, 0xc0, !PT ;  /* 0x800fffff05027812 */ /* 0x040fe200078ec0ff */
[----:B------:R-:W-:Y:S01]  /*0e70*/  IMAD.MOV.U32 R11, RZ, RZ, 0x1ca00000 ;  /* 0x1ca00000ff0b7424 */ /* 0x000fe200078e00ff */
[----:B------:R-:W-:Y:S02]  /*0e80*/  LOP3.LUT R12, R5, 0x7ff00000, RZ, 0xc0, !PT ;  /* 0x7ff00000050c7812 */ /* 0x000fe400078ec0ff */
[----:B------:R-:W-:Y:S01]  /*0e90*/  LOP3.LUT R3, R2, 0x3ff00000, RZ, 0xfc, !PT ;  /* 0x3ff0000002037812 */ /* 0x000fe200078efcff */
[----:B------:R-:W-:Y:S01]  /*0ea0*/  IMAD.MOV.U32 R2, RZ, RZ, R4 ;  /* 0x000000ffff027224 */ /* 0x000fe200078e0004 */
[----:B------:R-:W-:-:S04]  /*0eb0*/  LOP3.LUT R10, R23, 0x7ff00000, RZ, 0xc0, !PT ;  /* 0x7ff00000170a7812 */ /* 0x000fc800078ec0ff */
[----:B------:R-:W-:Y:S01]  /*0ec0*/  ISETP.GE.U32.AND P1, PT, R10, R12, PT ;  /* 0x0000000c0a00720c */ /* 0x000fe20003f26070 */
[----:B------:R-:W0:-:S03]  /*0ed0*/  @!P0 DMUL R2, R4, 8.98846567431157953865e+307 ;  /* 0x7fe0000004028828 */ /* 0x000e060000000000 */
[----:B------:R-:W-:Y:S02]  /*0ee0*/  SEL R13, R11, 0x63400000, !P1 ;  /* 0x634000000b0d7807 */ /* 0x000fe40004800000 */
[----:B------:R-:W-:Y:S01]  /*0ef0*/  FSETP.GEU.AND P1, PT, |R23|, 1.469367938527859385e-39, PT ;  /* 0x001000001700780b */ /* 0x000fe20003f2e200 */
[----:B0-----:R-:W0:Y:S04]  /*0f00*/  MUFU.RCP64H R7, R3 ;  /* 0x0000000300077308 */ /* 0x001e280000001800 */
[----:B------:R-:W-:Y:S01]  /*0f10*/  @!P0 LOP3.LUT R12, R3, 0x7ff00000, RZ, 0xc0, !PT ;  /* 0x7ff00000030c8812 */ /* 0x000fe200078ec0ff */
[----:B0-----:R-:W0:-:S06]  /*0f20*/  DFMA R8, R6, -R2, 1 ;  /* 0x3ff000000608742b */ /* 0x001e0c0000000802 */
[----:B0-----:R-:W0:-:S06]  /*0f30*/  DFMA R8, R8, R8, R8 ;  /* 0x000000080808722b */ /* 0x001e0c0000000008 */
[----:B0-----:R-:W0:-:S06]  /*0f40*/  DFMA R8, R6, R8, R6 ;  /* 0x000000080608722b */ /* 0x001e0c0000000006 */
[----:B0-----:R-:W0:-:S06]  /*0f50*/  DFMA R6, R8, -R2, 1 ;  /* 0x3ff000000806742b */ /* 0x001e0c0000000802 */
[----:B0-----:R0:W1:Y:S02]  /*0f60*/  DFMA R8, R8, R6, R8 ;  /* 0x000000060808722b */ /* 0x0010640000000008 */
[----:B0-----:R-:W-:Y:S01]  /*0f70*/  LOP3.LUT R7, R13, 0x800fffff, R23, 0xf8, !PT ;  /* 0x800fffff0d077812 */ /* 0x001fe200078ef817 */
[----:B------:R-:W-:Y:S02]  /*0f80*/  IMAD.MOV.U32 R13, RZ, RZ, R10 ;  /* 0x000000ffff0d7224 */ /* 0x000fe400078e000a */
[----:B------:R-:W-:Y:S01]  /*0f90*/  IMAD.MOV.U32 R6, RZ, RZ, R22 ;  /* 0x000000ffff067224 */ /* 0x000fe200078e0016 */
[----:B------:R-:W-:Y:S05]  /*0fa0*/  @P1 BRA `(.L_x_65) ;  /* 0x0000008000001947 */ /* 0x000fea0003800000 */
[----:B-1----:R-:W-:Y:S01]  /*0fb0*/  LOP3.LUT R13, R5, 0x7ff00000, RZ, 0xc0, !PT ;  /* 0x7ff00000050d7812 */ /* 0x002fe200078ec0ff */
[----:B------:R-:W-:-:S03]  /*0fc0*/  IMAD.MOV.U32 R14, RZ, RZ, RZ ;  /* 0x000000ffff0e7224 */ /* 0x000fc600078e00ff */
[----:B------:R-:W-:-:S04]  /*0fd0*/  ISETP.GE.U32.AND P0, PT, R10, R13, PT ;  /* 0x0000000d0a00720c */ /* 0x000fc80003f06070 */
[----:B------:R-:W-:-:S04]  /*0fe0*/  SEL R13, R11, 0x63400000, !P0 ;  /* 0x634000000b0d7807 */ /* 0x000fc80004000000 */
[----:B------:R-:W-:-:S04]  /*0ff0*/  LOP3.LUT R13, R13, 0x80000000, R23, 0xf8, !PT ;  /* 0x800000000d0d7812 */ /* 0x000fc800078ef817 */
[----:B------:R-:W-:-:S06]  /*1000*/  LOP3.LUT R15, R13, 0x100000, RZ, 0xfc, !PT ;  /* 0x001000000d0f7812 */ /* 0x000fcc00078efcff */
[----:B------:R-:W0:-:S10]  /*1010*/  DFMA R6, R6, 2, -R14 ;  /* 0x400000000606782b */ /* 0x000e14000000080e */
[----:B0-----:R-:W-:-:S04]  /*1020*/  LOP3.LUT R13, R7, 0x7ff00000, RZ, 0xc0, !PT ;  /* 0x7ff00000070d7812 */ /* 0x001fc800078ec0ff */
.L_x_65:
[----:B-1----:R-:W-:Y:S01]  /*1030*/  IADD3 R16, R13, -0x1, RZ ;  /* 0xffffffff0d107810 */ /* 0x002fe20007ffe0ff */
[----:B------:R-:W0:Y:S01]  /*1040*/  DMUL R14, R8, R6 ;  /* 0x00000006080e7228 */ /* 0x000e220000000000 */
[----:B------:R-:W-:Y:S02]  /*1050*/  IADD3 R18, R12, -0x1, RZ ;  /* 0xffffffff0c127810 */ /* 0x000fe40007ffe0ff */
[----:B------:R-:W-:-:S03]  /*1060*/  ISETP.GT.U32.AND P0, PT, R16, 0x7feffffe, PT ;  /* 0x7feffffe1000780c */ /* 0x000fc60003f04070 */
[----:B0-----:R-:W0:Y:S01]  /*1070*/  DFMA R16, R14, -R2, R6 ;  /* 0x800000020e10722b */ /* 0x001e220000000006 */
[----:B------:R-:W-:-:S05]  /*1080*/  ISETP.GT.U32.OR P0, PT, R18, 0x7feffffe, P0 ;  /* 0x7feffffe1200780c */ /* 0x000fca0000704470 */
[----:B0-----:R0:W1:-:S08]  /*1090*/  DFMA R8, R8, R16, R14 ;  /* 0x000000100808722b */ /* 0x001050000000000e */
[----:B------:R-:W-:Y:S05]  /*10a0*/  @P0 BRA `(.L_x_66) ;  /* 0x000001c000000947 */ /* 0x000fea0003800000 */
[----:B01----:R-:W-:-:S04]  /*10b0*/  LOP3.LUT R13, R5, 0x7ff00000, RZ, 0xc0, !PT ;  /* 0x7ff00000050d7812 */ /* 0x003fc800078ec0ff */
[C---:B------:R-:W-:Y:S01]  /*10c0*/  ISETP.GE.U32.AND P0, PT, R10.reuse, R13, PT ;  /* 0x0000000d0a00720c */ /* 0x040fe20003f06070 */
[----:B------:R-:W-:-:S03]  /*10d0*/  IMAD.IADD R12, R10, 0x1, -R13 ;  /* 0x000000010a0c7824 */ /* 0x000fc600078e0a0d */
[----:B------:R-:W-:Y:S02]  /*10e0*/  SEL R11, R11, 0x63400000, !P0 ;  /* 0x634000000b0b7807 */ /* 0x000fe40004000000 */
[----:B------:R-:W-:-:S04]  /*10f0*/  IMNMX R12, R12, -0x46a00000, !PT ;  /* 0xb96000000c0c7817 */ /* 0x000fc80007800200 */
[----:B------:R-:W-:-:S05]  /*1100*/  IMNMX R12, R12, 0x46a00000, PT ;  /* 0x46a000000c0c7817 */ /* 0x000fca0003800200 */
[----:B------:R-:W-:Y:S02]  /*1110*/  IMAD.IADD R14, R12, 0x1, -R11 ;  /* 0x000000010c0e7824 */ /* 0x000fe400078e0a0b */
[----:B------:R-:W-:-:S03]  /*1120*/  IMAD.MOV.U32 R12, RZ, RZ, RZ ;  /* 0x000000ffff0c7224 */ /* 0x000fc600078e00ff */
[----:B------:R-:W-:-:S06]  /*1130*/  IADD3 R13, R14, 0x7fe00000, RZ ;  /* 0x7fe000000e0d7810 */ /* 0x000fcc0007ffe0ff */
[----:B------:R-:W0:-:S10]  /*1140*/  DMUL R10, R8, R12 ;  /* 0x0000000c080a7228 */ /* 0x000e140000000000 */
[----:B0-----:R-:W-:-:S13]  /*1150*/  FSETP.GTU.AND P0, PT, |R11|, 1.469367938527859385e-39, PT ;  /* 0x001000000b00780b */ /* 0x001fda0003f0c200 */
[----:B------:R-:W-:Y:S05]  /*1160*/  @P0 BRA `(.L_x_67) ;  /* 0x0000025000000947 */ /* 0x000fea0003800000 */
[----:B------:R-:W0:Y:S01]  /*1170*/  DFMA R2, R8, -R2, R6 ;  /* 0x800000020802722b */ /* 0x000e220000000006 */
[----:B------:R-:W-:-:S09]  /*1180*/  IMAD.MOV.U32 R12, RZ, RZ, RZ ;  /* 0x000000ffff0c7224 */ /* 0x000fd200078e00ff */
[C---:B0-----:R-:W-:Y:S02]  /*1190*/  FSETP.NEU.AND P0, PT, R3.reuse, RZ, PT ;  /* 0x000000ff0300720b */ /* 0x041fe40003f0d000 */
[----:B------:R-:W-:-:S04]  /*11a0*/  LOP3.LUT R5, R3, 0x80000000, R5, 0x48, !PT ;  /* 0x8000000003057812 */ /* 0x000fc800078e4805 */
[----:B------:R-:W-:-:S07]  /*11b0*/  LOP3.LUT R13, R5, R13, RZ, 0xfc, !PT ;  /* 0x0000000d050d7212 */ /* 0x000fce00078efcff */
[----:B------:R-:W-:Y:S05]  /*11c0*/  @!P0 BRA `(.L_x_67) ;  /* 0x000001f000008947 */ /* 0x000fea0003800000 */
[----:B------:R-:W-:Y:S02]  /*11d0*/  IMAD.MOV R3, RZ, RZ, -R14 ;  /* 0x000000ffff037224 */ /* 0x000fe400078e0a0e */
[----:B------:R-:W-:-:S06]  /*11e0*/  IMAD.MOV.U32 R2, RZ, RZ, RZ ;  /* 0x000000ffff027224 */ /* 0x000fcc00078e00ff */
[----:B------:R-:W0:-:S04]  /*11f0*/  DFMA R2, R10, -R2, R8 ;  /* 0x800000020a02722b */ /* 0x000e080000000008 */
[----:B------:R-:W1:Y:S02]  /*1200*/  DMUL.RP R8, R8, R12 ;  /* 0x0000000c08087228 */ /* 0x000e640000008000 */
[----:B0-----:R-:W-:-:S04]  /*1210*/  IADD3 R2, -R14, -0x43300000, RZ ;  /* 0xbcd000000e027810 */ /* 0x001fc80007ffe1ff */
[----:B------:R-:W-:-:S04]  /*1220*/  FSETP.NEU.AND P0, PT, |R3|, R2, PT ;  /* 0x000000020300720b */ /* 0x000fc80003f0d200 */
[----:B-1----:R-:W-:Y:S02]  /*1230*/  LOP3.LUT R5, R9, R5, RZ, 0x3c, !PT ;  /* 0x0000000509057212 */ /* 0x002fe400078e3cff */
[----:B------:R-:W-:Y:S02]  /*1240*/  FSEL R10, R8, R10, !P0 ;  /* 0x0000000a080a7208 */ /* 0x000fe40004000000 */
[----:B------:R-:W-:Y:S01]  /*1250*/  FSEL R11, R5, R11, !P0 ;  /* 0x0000000b050b7208 */ /* 0x000fe20004000000 */
[----:B------:R-:W-:Y:S05]  /*1260*/  BRA `(.L_x_67) ;  /* 0x0000015000007947 */ /* 0x000fea0003800000 */
.L_x_66:
[----:B01----:R-:W0:-:S14]  /*1270*/  DSETP.NAN.AND P0, PT, R22, R22, PT ;  /* 0x000000161600722a */ /* 0x003e1c0003f08000 */
[----:B0-----:R-:W-:Y:S05]  /*1280*/  @P0 BRA `(.L_x_68) ;  /* 0x0000011000000947 */ /* 0x001fea0003800000 */
[----:B------:R-:W0:-:S14]  /*1290*/  DSETP.NAN.AND P0, PT, R4, R4, PT ;  /* 0x000000040400722a */ /* 0x000e1c0003f08000 */
[----:B0-----:R-:W-:Y:S05]  /*12a0*/  @P0 BRA `(.L_x_69) ;  /* 0x000000c000000947 */ /* 0x001fea0003800000 */
[----:B------:R-:W-:Y:S01]  /*12b0*/  ISETP.NE.AND P0, PT, R13, R12, PT ;  /* 0x0000000c0d00720c */ /* 0x000fe20003f05270 */
[----:B------:R-:W-:Y:S02]  /*12c0*/  IMAD.MOV.U32 R10, RZ, RZ, 0x0 ;  /* 0x00000000ff0a7424 */ /* 0x000fe400078e00ff */
[----:B------:R-:W-:-:S10]  /*12d0*/  IMAD.MOV.U32 R11, RZ, RZ, -0x80000 ;  /* 0xfff80000ff0b7424 */ /* 0x000fd400078e00ff */
[----:B------:R-:W-:Y:S05]  /*12e0*/  @!P0 BRA `(.L_x_67) ;  /* 0x000000d000008947 */ /* 0x000fea0003800000 */
[----:B------:R-:W-:Y:S02]  /*12f0*/  ISETP.NE.AND P0, PT, R13, 0x7ff00000, PT ;  /* 0x7ff000000d00780c */ /* 0x000fe40003f05270 */
[----:B------:R-:W-:Y:S02]  /*1300*/  LOP3.LUT R11, R23, 0x80000000, R5, 0x48, !PT ;  /* 0x80000000170b7812 */ /* 0x000fe400078e4805 */
[----:B------:R-:W-:-:S13]  /*1310*/  ISETP.EQ.OR P0, PT, R12, RZ, !P0 ;  /* 0x000000ff0c00720c */ /* 0x000fda0004702670 */
[----:B------:R-:W-:Y:S01]  /*1320*/  @P0 LOP3.LUT R2, R11, 0x7ff00000, RZ, 0xfc, !PT ;  /* 0x7ff000000b020812 */ /* 0x000fe200078efcff */
[----:B------:R-:W-:Y:S02]  /*1330*/  @!P0 IMAD.MOV.U32 R10, RZ, RZ, RZ ;  /* 0x000000ffff0a8224 */ /* 0x000fe400078e00ff */
[----:B------:R-:W-:Y:S02]  /*1340*/  @P0 IMAD.MOV.U32 R10, RZ, RZ, RZ ;  /* 0x000000ffff0a0224 */ /* 0x000fe400078e00ff */
[----:B------:R-:W-:Y:S01]  /*1350*/  @P0 IMAD.MOV.U32 R11, RZ, RZ, R2 ;  /* 0x000000ffff0b0224 */ /* 0x000fe200078e0002 */
[----:B------:R-:W-:Y:S05]  /*1360*/  BRA `(.L_x_67) ;  /* 0x0000005000007947 */ /* 0x000fea0003800000 */
.L_x_69:
[----:B------:R-:W-:Y:S01]  /*1370*/  LOP3.LUT R11, R5, 0x80000, RZ, 0xfc, !PT ;  /* 0x00080000050b7812 */ /* 0x000fe200078efcff */
[----:B------:R-:W-:Y:S01]  /*1380*/  IMAD.MOV.U32 R10, RZ, RZ, R4 ;  /* 0x000000ffff0a7224 */ /* 0x000fe200078e0004 */
[----:B------:R-:W-:Y:S05]  /*1390*/  BRA `(.L_x_67) ;  /* 0x0000002000007947 */ /* 0x000fea0003800000 */
.L_x_68:
[----:B------:R-:W-:Y:S01]  /*13a0*/  LOP3.LUT R11, R23, 0x80000, RZ, 0xfc, !PT ;  /* 0x00080000170b7812 */ /* 0x000fe200078efcff */
[----:B------:R-:W-:Y:S02]  /*13b0*/  IMAD.MOV.U32 R10, RZ, RZ, R22 ;  /* 0x000000ffff0a7224 */ /* 0x000fe400078e0016 */
.L_x_67:
[----:B------:R-:W-:Y:S02]  /*13c0*/  IMAD.MOV.U32 R2, RZ, RZ, R0 ;  /* 0x000000ffff027224 */ /* 0x000fe400078e0000 */
[----:B------:R-:W-:-:S04]  /*13d0*/  IMAD.MOV.U32 R3, RZ, RZ, 0x0 ;  /* 0x00000000ff037424 */ /* 0x000fc800078e00ff */
[----:B------:R-:W-:Y:S05]  /*13e0*/  RET.REL.NODEC R2 `(_ZN2at6native45_GLOBAL__N__efdd3984_12_NLLLoss2d_cu_e9278b4626nll_loss2d_backward_kernelIdEEvPT_PKS3_PKlS6_S6_biiil) ;  /* 0xffffec1002007950 */ /* 0x000fea0003c3ffff */
.L_x_70:
        /* <DEDUP_REMOVED lines=9> */
.L_x_712:


//--------------------- .text._ZN2at6native45_GLOBAL__N__efdd3984_12_NLLLoss2d_cu_e9278b4636nll_loss2d_backward_no_reduce_kernelIN3c108BFloat16EEEvlNS_27GenericPackedTensorAccessorIlLm3ENS_16DefaultPtrTraitsElEENS5_IT_Lm3ES6_lEENS5_IS8_Lm4ES6_lEEPKS8_l --------------------------
	.section	.text._ZN2at6native45_GLOBAL__N__efdd3984_12_NLLLoss2d_cu_e9278b4636nll_loss2d_backward_no_reduce_kernelIN3c108BFloat16EEEvlNS_27GenericPackedTensorAccessorIlLm3ENS_16DefaultPtrTraitsElEENS5_IT_Lm3ES6_lEENS5_IS8_Lm4ES6_lEEPKS8_l,"ax",@progbits
	.sectioninfo	@"SHI_REGISTERS=30"
	.align	128
.text._ZN2at6native45_GLOBAL__N__efdd3984_12_NLLLoss2d_cu_e9278b4636nll_loss2d_backward_no_reduce_kernelIN3c108BFloat16EEEvlNS_27GenericPackedTensorAccessorIlLm3ENS_16DefaultPtrTraitsElEENS5_IT_Lm3ES6_lEENS5_IS8_Lm4ES6_lEEPKS8_l:
        .type           _ZN2at6native45_GLOBAL__N__efdd3984_12_NLLLoss2d_cu_e9278b4636nll_loss2d_backward_no_reduce_kernelIN3c108BFloat16EEEvlNS_27GenericPackedTensorAccessorIlLm3ENS_16DefaultPtrTraitsElEENS5_IT_Lm3ES6_lEENS5_IS8_Lm4ES6_lEEPKS8_l,@function
        .size           _ZN2at6native45_GLOBAL__N__efdd3984_12_NLLLoss2d_cu_e9278b4636nll_loss2d_backward_no_reduce_kernelIN3c108BFloat16EEEvlNS_27GenericPackedTensorAccessorIlLm3ENS_16DefaultPtrTraitsElEENS5_IT_Lm3ES6_lEENS5_IS8_Lm4ES6_lEEPKS8_l,(.L_x_714 - _ZN2at6native45_GLOBAL__N__efdd3984_12_NLLLoss2d_cu_e9278b4636nll_loss2d_backward_no_reduce_kernelIN3c108BFloat16EEEvlNS_27GenericPackedTensorAccessorIlLm3ENS_16DefaultPtrTraitsElEENS5_IT_Lm3ES6_lEENS5_IS8_Lm4ES6_lEEPKS8_l)
        .other          _ZN2at6native45_GLOBAL__N__efdd3984_12_NLLLoss2d_cu_e9278b4636nll_loss2d_backward_no_reduce_kernelIN3c108BFloat16EEEvlNS_27GenericPackedTensorAccessorIlLm3ENS_16DefaultPtrTraitsElEENS5_IT_Lm3ES6_lEENS5_IS8_Lm4ES6_lEEPKS8_l,@"STO_CUDA_ENTRY STV_DEFAULT"
_ZN2at6native45_GLOBAL__N__efdd3984_12_NLLLoss2d_cu_e9278b4636nll_loss2d_backward_no_reduce_kernelIN3c108BFloat16EEEvlNS_27GenericPackedTensorAccessorIlLm3ENS_16DefaultPtrTraitsElEENS5_IT_Lm3ES6_lEENS5_IS8_Lm4ES6_lEEPKS8_l:
[----:B------:R-:W-:Y:S02]  /*0000*/  IMAD.MOV.U32 R1, RZ, RZ, c[0x0][0x28] ;  /* 0x00000a00ff017624 */ /* 0x000fe400078e00ff */
[----:B------:R-:W0:Y:S01]  /*0010*/  S2R R2, SR_TID.X ;  /* 0x0000000000027919 */ /* 0x000e220000002100 */
[----:B------:R-:W-:-:S03]  /*0020*/  IMAD.MOV.U32 R3, RZ, RZ, RZ ;  /* 0x000000ffff037224 */ /* 0x000fc600078e00ff */
[----:B------:R-:W0:Y:S02]  /*0030*/  S2R R5, SR_CTAID.X ;  /* 0x0000000000057919 */ /* 0x000e240000002500 */
[----:B0-----:R-:W-:-:S05]  /*0040*/  IMAD.WIDE.U32 R2, R5, c[0x0][0x0], R2 ;  /* 0x0000000005027a25 */ /* 0x001fca00078e0002 */
[----:B------:R-:W-:-:S04]  /*0050*/  ISETP.GE.U32.AND P0, PT, R2, c[0x0][0x160], PT ;  /* 0x0000580002007a0c */ /* 0x000fc80003f06070 */
[----:B------:R-:W-:-:S13]  /*0060*/  ISETP.GE.AND.EX P0, PT, R3, c[0x0][0x164], PT, P0 ;  /* 0x0000590003007a0c */ /* 0x000fda0003f06300 */
[----:B------:R-:W-:Y:S05]  /*0070*/  @P0 EXIT ;  /* 0x000000000000094d */ /* 0x000fea0003800000 */
[----:B------:R-:W-:Y:S01]  /*0080*/  ISETP.NE.U32.AND P0, PT, RZ, c[0x0][0x220], PT ;  /* 0x00008800ff007a0c */ /* 0x000fe20003f05070 */
[----:B------:R-:W-:Y:S01]  /*0090*/  ULDC.64 UR36, c[0x0][0x118] ;  /* 0x0000460000247ab9 */ /* 0x000fe20000000a00 */
[----:B------:R-:W-:Y:S02]  /*00a0*/  IMAD.MOV.U32 R25, RZ, RZ, R3 ;  /* 0x000000ffff197224 */ /* 0x000fe400078e0003 */
[----:B------:R-:W-:-:S13]  /*00b0*/  ISETP.NE.AND.EX P0, PT, RZ, c[0x0][0x224], PT, P0 ;  /* 0x00008900ff007a0c */ /* 0x000fda0003f05300 */
[----:B------:R-:W-:Y:S05]  /*00c0*/  @!P0 BRA `(.L_x_71) ;  /* 0x00000ea000008947 */ /* 0x000fea0003800000 */
.L_x_89:
[----:B------:R-:W-:Y:S01]  /*00d0*/  SHF.R.S32.HI R13, RZ, 0x1f, R2 ;  /* 0x0000001fff0d7819 */ /* 0x000fe20000011402 */
[----:B------:R-:W-:Y:S03]  /*00e0*/  BSSY B0, `(.L_x_72) ;  /* 0x0000027000007945 */ /* 0x000fe60003800000 */
[----:B------:R-:W-:-:S04]  /*00f0*/  LOP3.LUT R0, R13, c[0x0][0x174], RZ, 0xfc, !PT ;  /* 0x00005d000d007a12 */ /* 0x000fc800078efcff */
[----:B------:R-:W-:-:S13]  /*0100*/  ISETP.NE.U32.AND P0, PT, R0, RZ, PT ;  /* 0x000000ff0000720c */ /* 0x000fda0003f05070 */
[----:B------:R-:W-:Y:S05]  /*0110*/  @!P0 BRA `(.L_x_73) ;  /* 0x000000d000008947 */ /* 0x000fea0003800000 */
[----:B------:R-:W-:Y:S01]  /*0120*/  MOV R10, c[0x0][0x170] ;  /* 0x00005c00000a7a02 */ /* 0x000fe20000000f00 */
[----:B------:R-:W-:Y:S01]  /*0130*/  IMAD.MOV.U32 R3, RZ, RZ, c[0x0][0x174] ;  /* 0x00005d00ff037624 */ /* 0x000fe200078e00ff */
[----:B------:R-:W-:Y:S02]  /*0140*/  MOV R0, 0x160 ;  /* 0x0000016000007802 */ /* 0x000fe40000000f00 */
[----:B------:R-:W-:Y:S05]  /*0150*/  CALL.REL.NOINC `($__internal_1_$__cuda_sm20_div_s64) ;  /* 0x00001c4000007944 */ /* 0x000fea0003c00000 */
[----:B------:R-:W-:Y:S01]  /*0160*/  IADD3 R9, P0, RZ, -R4, RZ ;  /* 0x80000004ff097210 */ /* 0x000fe20007f1e0ff */
[----:B------:R-:W-:-:S04]  /*0170*/  IMAD.MOV.U32 R3, RZ, RZ, R13 ;  /* 0x000000ffff037224 */ /* 0x000fc800078e000d */
[----:B------:R-:W-:Y:S02]  /*0180*/  IMAD.X R0, RZ, RZ, ~R5, P0 ;  /* 0x000000ffff007224 */ /* 0x000fe400000e0e05 */
[----:B------:R-:W-:-:S04]  /*0190*/  IMAD.WIDE.U32 R6, R9, c[0x0][0x170], R2 ;  /* 0x00005c0009067a25 */ /* 0x000fc800078e0002 */
[----:B------:R-:W-:Y:S01]  /*01a0*/  IMAD R0, R0, c[0x0][0x170], RZ ;  /* 0x00005c0000007a24 */ /* 0x000fe200078e02ff */
[----:B------:R-:W-:-:S03]  /*01b0*/  MOV R24, R6 ;  /* 0x0000000600187202 */ /* 0x000fc60000000f00 */
[----:B------:R-:W-:-:S04]  /*01c0*/  IMAD R3, R9, c[0x0][0x174], R0 ;  /* 0x00005d0009037a24 */ /* 0x000fc800078e0200 */
[----:B------:R-:W-:Y:S01]  /*01d0*/  IMAD.IADD R26, R7, 0x1, R3 ;  /* 0x00000001071a7824 */ /* 0x000fe200078e0203 */
[----:B------:R-:W-:Y:S05]  /*01e0*/  BRA `(.L_x_74) ;  /* 0x0000016000007947 */ /* 0x000fea0003800000 */
.L_x_73:
[----:B------:R-:W0:Y:S01]  /*01f0*/  I2F.U32.RP R0, c[0x0][0x170] ;  /* 0x00005c0000007b06 */ /* 0x000e220000209000 */
[----:B------:R-:W-:Y:S01]  /*0200*/  ISETP.NE.U32.AND P2, PT, RZ, c[0x0][0x170], PT ;  /* 0x00005c00ff007a0c */ /* 0x000fe20003f45070 */
[----:B------:R-:W-:-:S06]  /*0210*/  IMAD.MOV.U32 R26, RZ, RZ, RZ ;  /* 0x000000ffff1a7224 */ /* 0x000fcc00078e00ff */
[----:B0-----:R-:W0:Y:S02]  /*0220*/  MUFU.RCP R0, R0 ;  /* 0x0000000000007308 */ /* 0x001e240000001000 */
[----:B0-----:R-:W-:-:S06]  /*0230*/  IADD3 R4, R0, 0xffffffe, RZ ;  /* 0x0ffffffe00047810 */ /* 0x001fcc0007ffe0ff */
[----:B------:R0:W1:Y:S02]  /*0240*/  F2I.FTZ.U32.TRUNC.NTZ R5, R4 ;  /* 0x0000000400057305 */ /* 0x000064000021f000 */
[----:B0-----:R-:W-:Y:S02]  /*0250*/  IMAD.MOV.U32 R4, RZ, RZ, RZ ;  /* 0x000000ffff047224 */ /* 0x001fe400078e00ff */
[----:B-1----:R-:W-:-:S04]  /*0260*/  IMAD.MOV R3, RZ, RZ, -R5 ;  /* 0x000000ffff037224 */ /* 0x002fc800078e0a05 */
[----:B------:R-:W-:-:S04]  /*0270*/  IMAD R3, R3, c[0x0][0x170], RZ ;  /* 0x00005c0003037a24 */ /* 0x000fc800078e02ff */
[----:B------:R-:W-:-:S06]  /*0280*/  IMAD.HI.U32 R5, R5, R3, R4 ;  /* 0x0000000305057227 */ /* 0x000fcc00078e0004 */
[----:B------:R-:W-:-:S04]  /*0290*/  IMAD.HI.U32 R4, R5, R2, RZ ;  /* 0x0000000205047227 */ /* 0x000fc800078e00ff */
[----:B------:R-:W-:Y:S01]  /*02a0*/  IMAD.MOV.U32 R5, RZ, RZ, RZ ;  /* 0x000000ffff057224 */ /* 0x000fe200078e00ff */
[----:B------:R-:W-:-:S05]  /*02b0*/  IADD3 R3, -R4, RZ, RZ ;  /* 0x000000ff04037210 */ /* 0x000fca0007ffe1ff */
        /* <DEDUP_REMOVED lines=8> */
[----:B------:R-:W-:Y:S02]  /*0340*/  IMAD R24, R3, c[0x0][0x170], R2 ;  /* 0x00005c0003187a24 */ /* 0x000fe400078e0202 */
.L_x_74:
[----:B------:R-:W-:Y:S05]  /*0350*/  BSYNC B0 ;  /* 0x0000000000007941 */ /* 0x000fea0003800000 */
.L_x_72:
[----:B------:R-:W-:Y:S01]  /*0360*/  LOP3.LUT R0, R5, c[0x0][0x17c], RZ, 0xfc, !PT ;  /* 0x00005f0005007a12 */ /* 0x000fe200078efcff */
[----:B------:R-:W-:Y:S03]  /*0370*/  BSSY B0, `(.L_x_75) ;  /* 0x000001d000007945 */ /* 0x000fe60003800000 */
[----:B------:R-:W-:-:S13]  /*0380*/  ISETP.NE.U32.AND P0, PT, R0, RZ, PT ;  /* 0x000000ff0000720c */ /* 0x000fda0003f05070 */
[----:B------:R-:W-:Y:S05]  /*0390*/  @!P0 BRA `(.L_x_76) ;  /* 0x0000008000008947 */ /* 0x000fea0003800000 */
[----:B------:R-:W-:Y:S01]  /*03a0*/  MOV R12, R4 ;  /* 0x00000004000c7202 */ /* 0x000fe20000000f00 */
[----:B------:R-:W-:Y:S01]  /*03b0*/  IMAD.MOV.U32 R4, RZ, RZ, c[0x0][0x178] ;  /* 0x00005e00ff047624 */ /* 0x000fe200078e00ff */
[----:B------:R-:W-:Y:S01]  /*03c0*/  MOV R0, 0x3f0 ;  /* 0x000003f000007802 */ /* 0x000fe20000000f00 */
[----:B------:R-:W-:Y:S02]  /*03d0*/  IMAD.MOV.U32 R3, RZ, RZ, c[0x0][0x17c] ;  /* 0x00005f00ff037624 */ /* 0x000fe400078e00ff */
[----:B------:R-:W-:Y:S05]  /*03e0*/  CALL.REL.NOINC `($__internal_2_$__cuda_sm20_rem_s64) ;  /* 0x00001ef000007944 */ /* 0x000fea0003c00000 */
[----:B------:R-:W-:Y:S01]  /*03f0*/  IMAD.MOV.U32 R22, RZ, RZ, R18 ;  /* 0x000000ffff167224 */ /* 0x000fe200078e0012 */
[----:B------:R-:W-:Y:S01]  /*0400*/  MOV R23, R19 ;  /* 0x0000001300177202 */ /* 0x000fe20000000f00 */
[----:B------:R-:W-:Y:S05]  /*0410*/  BRA `(.L_x_77) ;  /* 0x0000012000007947 */ /* 0x000fea0003800000 */
.L_x_76:
[----:B------:R-:W0:Y:S01]  /*0420*/  I2F.U32.RP R0, c[0x0][0x178] ;  /* 0x00005e0000007b06 */ /* 0x000e220000209000 */
[----:B------:R-:W-:Y:S01]  /*0430*/  ISETP.NE.U32.AND P1, PT, RZ, c[0x0][0x178], PT ;  /* 0x00005e00ff007a0c */ /* 0x000fe20003f25070 */
[----:B------:R-:W-:-:S06]  /*0440*/  HFMA2.MMA R23, -RZ, RZ, 0, 0 ;  /* 0x00000000ff177435 */ /* 0x000fcc00000001ff */
        /* <DEDUP_REMOVED lines=8> */
[----:B------:R-:W-:-:S04]  /*04d0*/  IMAD.MOV R7, RZ, RZ, -R7 ;  /* 0x000000ffff077224 */ /* 0x000fc800078e0a07 */
[----:B------:R-:W-:-:S05]  /*04e0*/  IMAD R22, R7, c[0x0][0x178], R4 ;  /* 0x00005e0007167a24 */ /* 0x000fca00078e0204 */
[----:B------:R-:W-:-:S13]  /*04f0*/  ISETP.GE.U32.AND P0, PT, R22, c[0x0][0x178], PT ;  /* 0x00005e0016007a0c */ /* 0x000fda0003f06070 */
[----:B------:R-:W-:-:S04]  /*0500*/  @P0 IADD3 R22, R22, -c[0x0][0x178], RZ ;  /* 0x80005e0016160a10 */ /* 0x000fc80007ffe0ff */
[----:B------:R-:W-:-:S13]  /*0510*/  ISETP.GE.U32.AND P0, PT, R22, c[0x0][0x178], PT ;  /* 0x00005e0016007a0c */ /* 0x000fda0003f06070 */
[----:B------:R-:W-:Y:S02]  /*0520*/  @P0 IADD3 R22, R22, -c[0x0][0x178], RZ ;  /* 0x80005e0016160a10 */ /* 0x000fe40007ffe0ff */
[----:B------:R-:W-:Y:S02]  /*0530*/  @!P1 LOP3.LUT R22, RZ, c[0x0][0x178], RZ, 0x33, !PT ;  /* 0x00005e00ff169a12 */ /* 0x000fe400078e33ff */
.L_x_77:
[----:B------:R-:W-:Y:S05]  /*0540*/  BSYNC B0 ;  /* 0x0000000000007941 */ /* 0x000fea0003800000 */
.L_x_75:
[----:B------:R-:W-:Y:S01]  /*0550*/  IMAD.MOV.U32 R0, RZ, RZ, c[0x0][0x174] ;  /* 0x00005d00ff007624 */ /* 0x000fe200078e00ff */
[----:B------:R-:W-:Y:S01]  /*0560*/  BSSY B0, `(.L_x_78) ;  /* 0x000001f000007945 */ /* 0x000fe20003800000 */
[----:B------:R-:W-:Y:S02]  /*0570*/  IMAD.MOV.U32 R3, RZ, RZ, c[0x0][0x170] ;  /* 0x00005c00ff037624 */ /* 0x000fe400078e00ff */
[----:B------:R-:W-:Y:S02]  /*0580*/  IMAD R0, R0, c[0x0][0x178], RZ ;  /* 0x00005e0000007a24 */ /* 0x000fe400078e02ff */
[----:B------:R-:W-:-:S04]  /*0590*/  IMAD.WIDE.U32 R10, R3, c[0x0][0x178], RZ ;  /* 0x00005e00030a7a25 */ /* 0x000fc800078e00ff */
[----:B------:R-:W-:-:S04]  /*05a0*/  IMAD R3, R3, c[0x0][0x17c], R0 ;  /* 0x00005f0003037a24 */ /* 0x000fc800078e0200 */
[----:B------:R-:W-:-:S05]  /*05b0*/  IMAD.IADD R3, R11, 0x1, R3 ;  /* 0x000000010b037824 */ /* 0x000fca00078e0203 */
[----:B------:R-:W-:-:S04]  /*05c0*/  LOP3.LUT R0, R13, R3, RZ, 0xfc, !PT ;  /* 0x000000030d007212 */ /* 0x000fc800078efcff */
[----:B------:R-:W-:-:S13]  /*05d0*/  ISETP.NE.U32.AND P0, PT, R0, RZ, PT ;  /* 0x000000ff0000720c */ /* 0x000fda0003f05070 */
[----:B------:R-:W-:Y:S05]  /*05e0*/  @!P0 BRA `(.L_x_79) ;  /* 0x0000003000008947 */ /* 0x000fea0003800000 */
[----:B------:R-:W-:Y:S02]  /*05f0*/  MOV R0, 0x610 ;  /* 0x0000061000007802 */ /* 0x000fe40000000f00 */
[----:B------:R-:W-:Y:S05]  /*0600*/  CALL.REL.NOINC `($__internal_1_$__cuda_sm20_div_s64) ;  /* 0x0000179000007944 */ /* 0x000fea0003c00000 */
[----:B------:R-:W-:Y:S05]  /*0610*/  BRA `(.L_x_80) ;  /* 0x0000013000007947 */ /* 0x000fea0003800000 */
.L_x_79:
[----:B------:R-:W0:Y:S01]  /*0620*/  I2F.U32.RP R0, R10 ;  /* 0x0000000a00007306 */ /* 0x000e220000209000 */
[----:B------:R-:W-:-:S07]  /*0630*/  ISETP.NE.U32.AND P2, PT, R10, RZ, PT ;  /* 0x000000ff0a00720c */ /* 0x000fce0003f45070 */
[----:B0-----:R-:W0:Y:S02]  /*0640*/  MUFU.RCP R0, R0 ;  /* 0x0000000000007308 */ /* 0x001e240000001000 */
[----:B0-----:R-:W-:-:S06]  /*0650*/  IADD3 R4, R0, 0xffffffe, RZ ;  /* 0x0ffffffe00047810 */ /* 0x001fcc0007ffe0ff */
[----:B------:R0:W1:Y:S02]  /*0660*/  F2I.FTZ.U32.TRUNC.NTZ R5, R4 ;  /* 0x0000000400057305 */ /* 0x000064000021f000 */
[----:B0-----:R-:W-:Y:S01]  /*0670*/  IMAD.MOV.U32 R4, RZ, RZ, RZ ;  /* 0x000000ffff047224 */ /* 0x001fe200078e00ff */
[----:B-1----:R-:W-:-:S05]  /*0680*/  IADD3 R3, RZ, -R5, RZ ;  /* 0x80000005ff037210 */ /* 0x002fca0007ffe0ff */
[----:B------:R-:W-:-:S04]  /*0690*/  IMAD R3, R3, R10, RZ ;  /* 0x0000000a03037224 */ /* 0x000fc800078e02ff */
[----:B------:R-:W-:-:S06]  /*06a0*/  IMAD.HI.U32 R5, R5, R3, R4 ;  /* 0x0000000305057227 */ /* 0x000fcc00078e0004 */
[----:B------:R-:W-:Y:S01]  /*06b0*/  IMAD.HI.U32 R4, R5, R2, RZ ;  /* 0x0000000205047227 */ /* 0x000fe200078e00ff */
[----:B------:R-:W-:-:S03]  /*06c0*/  MOV R5, RZ ;  /* 0x000000ff00057202 */ /* 0x000fc60000000f00 */
[----:B------:R-:W-:-:S04]  /*06d0*/  IMAD.MOV R3, RZ, RZ, -R4 ;  /* 0x000000ffff037224 */ /* 0x000fc800078e0a04 */
[----:B------:R-:W-:-:S05]  /*06e0*/  IMAD R3, R10, R3, R2 ;  /* 0x000000030a037224 */ /* 0x000fca00078e0202 */
[----:B------:R-:W-:-:S13]  /*06f0*/  ISETP.GE.U32.AND P0, PT, R3, R10, PT ;  /* 0x0000000a0300720c */ /* 0x000fda0003f06070 */
[----:B------:R-:W-:Y:S01]  /*0700*/  @P0 IMAD.IADD R3, R3, 0x1, -R10 ;  /* 0x0000000103030824 */ /* 0x000fe200078e0a0a */
[----:B------:R-:W-:-:S04]  /*0710*/  @P0 IADD3 R4, R4, 0x1, RZ ;  /* 0x0000000104040810 */ /* 0x000fc80007ffe0ff */
[----:B------:R-:W-:-:S13]  /*0720*/  ISETP.GE.U32.AND P1, PT, R3, R10, PT ;  /* 0x0000000a0300720c */ /* 0x000fda0003f26070 */
[----:B------:R-:W-:Y:S02]  /*0730*/  @P1 IADD3 R4, R4, 0x1, RZ ;  /* 0x0000000104041810 */ /* 0x000fe40007ffe0ff */
[----:B------:R-:W-:Y:S02]  /*0740*/  @!P2 LOP3.LUT R4, RZ, R10, RZ, 0x33, !PT ;  /* 0x0000000aff04a212 */ /* 0x000fe400078e33ff */
.L_x_80:
[----:B------:R-:W-:Y:S05]  /*0750*/  BSYNC B0 ;  /* 0x0000000000007941 */ /* 0x000fea0003800000 */
.L_x_78:
[----:B------:R-:W-:Y:S01]  /*0760*/  LOP3.LUT R0, R5, c[0x0][0x184], RZ, 0xfc, !PT ;  /* 0x0000610005007a12 */ /* 0x000fe200078efcff */
[----:B------:R-:W-:Y:S03]  /*0770*/  BSSY B0, `(.L_x_81) ;  /* 0x000001b000007945 */ /* 0x000fe60003800000 */
[----:B------:R-:W-:-:S13]  /*0780*/  ISETP.NE.U32.AND P0, PT, R0, RZ, PT ;  /* 0x000000ff0000720c */ /* 0x000fda0003f05070 */
[----:B------:R-:W-:Y:S05]  /*0790*/  @!P0 BRA `(.L_x_82) ;  /* 0x0000006000008947 */ /* 0x000fea0003800000 */
[----:B------:R-:W-:Y:S01]  /*07a0*/  IMAD.MOV.U32 R12, RZ, RZ, R4 ;  /* 0x000000ffff0c7224 */ /* 0x000fe200078e0004 */
[----:B------:R-:W-:Y:S01]  /*07b0*/  MOV R3, c[0x0][0x184] ;  /* 0x0000610000037a02 */ /* 0x000fe20000000f00 */
[----:B------:R-:W-:Y:S01]  /*07c0*/  IMAD.MOV.U32 R4, RZ, RZ, c[0x0][0x180] ;  /* 0x00006000ff047624 */ /* 0x000fe200078e00ff */
[----:B------:R-:W-:Y:S02]  /*07d0*/  MOV R0, 0x7f0 ;  /* 0x000007f000007802 */ /* 0x000fe40000000f00 */
[----:B------:R-:W-:Y:S05]  /*07e0*/  CALL.REL.NOINC `($__internal_2_$__cuda_sm20_rem_s64) ;  /* 0x00001af000007944 */ /* 0x000fea0003c00000 */
[----:B------:R-:W-:Y:S05]  /*07f0*/  BRA `(.L_x_83) ;  /* 0x0000012000007947 */ /* 0x000fea0003800000 */
.L_x_82:
        /* <DEDUP_REMOVED lines=10> */
[----:B------:R-:W-:-:S05]  /*08a0*/  IMAD.HI.U32 R7, R7, R4, RZ ;  /* 0x0000000407077227 */ /* 0x000fca00078e00ff */
[----:B------:R-:W-:-:S05]  /*08b0*/  IADD3 R7, -R7, RZ, RZ ;  /* 0x000000ff07077210 */ /* 0x000fca0007ffe1ff */
[----:B------:R-:W-:-:S05]  /*08c0*/  IMAD R18, R7, c[0x0][0x180], R4 ;  /* 0x0000600007127a24 */ /* 0x000fca00078e0204 */
[----:B------:R-:W-:-:S13]  /*08d0*/  ISETP.GE.U32.AND P0, PT, R18, c[0x0][0x180], PT ;  /* 0x0000600012007a0c */ /* 0x000fda0003f06070 */
[----:B------:R-:W-:-:S04]  /*08e0*/  @P0 IADD3 R18, R18, -c[0x0][0x180], RZ ;  /* 0x8000600012120a10 */ /* 0x000fc80007ffe0ff */
[----:B------:R-:W-:-:S13]  /*08f0*/  ISETP.GE.U32.AND P0, PT, R18, c[0x0][0x180], PT ;  /* 0x0000600012007a0c */ /* 0x000fda0003f06070 */
[----:B------:R-:W-:Y:S02]  /*0900*/  @P0 IADD3 R18, R18, -c[0x0][0x180], RZ ;  /* 0x8000600012120a10 */ /* 0x000fe40007ffe0ff */
[----:B------:R-:W-:Y:S02]  /*0910*/  @!P1 LOP3.LUT R18, RZ, c[0x0][0x180], RZ, 0x33, !PT ;  /* 0x00006000ff129a12 */ /* 0x000fe400078e33ff */
.L_x_83:
[----:B------:R-:W-:Y:S05]  /*0920*/  BSYNC B0 ;  /* 0x0000000000007941 */ /* 0x000fea0003800000 */
.L_x_81:
[----:B------:R-:W-:Y:S02]  /*0930*/  IMAD R3, R26, c[0x0][0x188], RZ ;  /* 0x000062001a037a24 */ /* 0x000fe400078e02ff */
[----:B------:R-:W-:-:S04]  /*0940*/  IMAD.WIDE.U32 R4, R24, c[0x0][0x188], RZ ;  /* 0x0000620018047a25 */ /* 0x000fc800078e00ff */
[----:B------:R-:W-:Y:S02]  /*0950*/  IMAD R3, R24, c[0x0][0x18c], R3 ;  /* 0x0000630018037a24 */ /* 0x000fe400078e0203 */
[----:B------:R-:W-:Y:S02]  /*0960*/  IMAD R7, R23, c[0x0][0x190], RZ ;  /* 0x0000640017077a24 */ /* 0x000fe400078e02ff */
[----:B------:R-:W-:Y:S02]  /*0970*/  IMAD.IADD R5, R5, 0x1, R3 ;  /* 0x0000000105057824 */ /* 0x000fe400078e0203 */
[C---:B------:R-:W-:Y:S02]  /*0980*/  IMAD R7, R22.reuse, c[0x0][0x194], R7 ;  /* 0x0000650016077a24 */ /* 0x040fe400078e0207 */
[----:B------:R-:W-:-:S04]  /*0990*/  IMAD.WIDE.U32 R4, R22, c[0x0][0x190], R4 ;  /* 0x0000640016047a25 */ /* 0x000fc800078e0004 */
[----:B------:R-:W-:Y:S01]  /*09a0*/  IMAD R3, R19, c[0x0][0x198], RZ ;  /* 0x0000660013037a24 */ /* 0x000fe200078e02ff */
[----:B------:R-:W-:-:S03]  /*09b0*/  IADD3 R5, R5, R7, RZ ;  /* 0x0000000705057210 */ /* 0x000fc60007ffe0ff */
[C---:B------:R-:W-:Y:S02]  /*09c0*/  IMAD R3, R18.reuse, c[0x0][0x19c], R3 ;  /* 0x0000670012037a24 */ /* 0x040fe400078e0203 */
[----:B------:R-:W-:-:S04]  /*09d0*/  IMAD.WIDE.U32 R4, R18, c[0x0][0x198], R4 ;  /* 0x0000660012047a25 */ /* 0x000fc800078e0004 */
[----:B------:R-:W-:Y:S01]  /*09e0*/  IMAD.IADD R3, R5, 0x1, R3 ;  /* 0x0000000105037824 */ /* 0x000fe200078e0203 */
        /* <DEDUP_REMOVED lines=10> */
[----:B------:R-:W-:-:S04]  /*0a90*/  ISETP.GE.AND.EX P0, PT, R17, c[0x0][0x1ec], PT, P0 ;  /* 0x00007b0011007a0c */ /* 0x000fc80003f06300 */
[----:B------:R-:W-:-:S04]  /*0aa0*/  SEL R0, RZ, 0x1, !P0 ;  /* 0x00000001ff007807 */ /* 0x000fc80004000000 */
[----:B------:R-:W-:-:S13]  /*0ab0*/  LOP3.LUT P0, RZ, R0, R3, RZ, 0xfc, !PT ;  /* 0x0000000300ff7212 */ /* 0x000fda000780fcff */
[----:B------:R-:W-:Y:S05]  /*0ac0*/  @!P0 BRA `(.L_x_87) ;  /* 0x0000013000008947 */ /* 0x000fea0003800000 */
[----:B------:R-:W-:Y:S01]  /*0ad0*/  MOV R14, 0x0 ;  /* 0x00000000000e7802 */ /* 0x000fe20000000f00 */
[----:B------:R-:W-:Y:S01]  /*0ae0*/  HFMA2.MMA R8, -RZ, RZ, 0, 9.5367431640625e-06 ;  /* 0x000000a0ff087435 */ /* 0x000fe200000001ff */
[----:B------:R-:W-:Y:S01]  /*0af0*/  IMAD.MOV.U32 R4, RZ, RZ, c[0x4][0x188] ;  /* 0x01006200ff047624 */ /* 0x000fe200078e00ff */
[----:B------:R-:W-:Y:S01]  /*0b00*/  MOV R5, c[0x4][0x18c] ;  /* 0x0100630000057a02 */ /* 0x000fe20000000f00 */
[----:B------:R-:W-:Y:S01]  /*0b10*/  IMAD.MOV.U32 R6, RZ, RZ, c[0x4][0x190] ;  /* 0x01006400ff067624 */ /* 0x000fe200078e00ff */
[----:B------:R-:W-:Y:S01]  /*0b20*/  MOV R12, 0x1 ;  /* 0x00000001000c7802 */ /* 0x000fe20000000f00 */
[----:B------:R-:W0:Y:S01]  /*0b30*/  LDC.64 R14, c[0x4][R14] ;  /* 0x010000000e0e7b82 */ /* 0x000e220000000a00 */
[----:B------:R-:W-:Y:S02]  /*0b40*/  IMAD.MOV.U32 R7, RZ, RZ, c[0x4][0x194] ;  /* 0x01006500ff077624 */ /* 0x000fe400078e00ff */
[----:B------:R-:W-:Y:S02]  /*0b50*/  IMAD.MOV.U32 R10, RZ, RZ, c[0x4][0x80] ;  /* 0x01002000ff0a7624 */ /* 0x000fe400078e00ff */
[----:B------:R-:W-:-:S02]  /*0b60*/  IMAD.MOV.U32 R11, RZ, RZ, c[0x4][0x84] ;  /* 0x01002100ff0b7624 */ /* 0x000fc400078e00ff */
[----:B------:R-:W-:Y:S02]  /*0b70*/  IMAD.MOV.U32 R13, RZ, RZ, RZ ;  /* 0x000000ffff0d7224 */ /* 0x000fe400078e00ff */
[----:B------:R-:W-:Y:S01]  /*0b80*/  LEPC R20 ;  /* 0x000000000014734e */ /* 0x000fe20000000000 */
[----:B------:R-:W-:Y:S02]  /*0b90*/  MOV R3, 0xc00 ;  /* 0x00000c0000037802 */ /* 0x000fe40000000f00 */
[----:B------:R-:W-:Y:S02]  /*0ba0*/  MOV R0, 0xb80 ;  /* 0x00000b8000007802 */ /* 0x000fe40000000f00 */
[----:B------:R-:W-:Y:S02]  /*0bb0*/  MOV R9, 0x0 ;  /* 0x0000000000097802 */ /* 0x000fe40000000f00 */
[----:B------:R-:W-:Y:S02]  /*0bc0*/  MOV R27, 0x0 ;  /* 0x00000000001b7802 */ /* 0x000fe40000000f00 */
[----:B------:R-:W-:-:S04]  /*0bd0*/  IADD3 R20, P0, P1, -R0, R3, R20 ;  /* 0x0000000300147210 */ /* 0x000fc8000791e114 */
[----:B------:R-:W-:-:S04]  /*0be0*/  IADD3.X R21, ~R27, R9, R21, P0, P1 ;  /* 0x000000091b157210 */ /* 0x000fc800007e2515 */
[----:B0-----:R-:W-:Y:S05]  /*0bf0*/  CALL.ABS.NOINC R14 ;  /* 0x000000000e007343 */ /* 0x001fea0003c00000 */
.L_x_87:
[----:B------:R-:W-:Y:S05]  /*0c00*/  BSYNC B6 ;  /* 0x0000000000067941 */ /* 0x000fea0003800000 */
.L_x_86:
[----:B------:R-:W-:Y:S02]  /*0c10*/  IMAD R3, R26, c[0x0][0x1c0], RZ ;  /* 0x000070001a037a24 */ /* 0x000fe400078e02ff */
[----:B------:R-:W-:-:S04]  /*0c20*/  IMAD.WIDE.U32 R4, R24, c[0x0][0x1c0], RZ ;  /* 0x0000700018047a25 */ /* 0x000fc800078e00ff */
[----:B------:R-:W-:Y:S02]  /*0c30*/  IMAD R3, R24, c[0x0][0x1c4], R3 ;  /* 0x0000710018037a24 */ /* 0x000fe400078e0203 */
[----:B------:R-:W-:Y:S02]  /*0c40*/  IMAD R7, R23, c[0x0][0x1c8], RZ ;  /* 0x0000720017077a24 */ /* 0x000fe400078e02ff */
[----:B------:R-:W-:Y:S02]  /*0c50*/  IMAD.IADD R5, R5, 0x1, R3 ;  /* 0x0000000105057824 */ /* 0x000fe400078e0203 */
[C---:B------:R-:W-:Y:S02]  /*0c60*/  IMAD R3, R22.reuse, c[0x0][0x1cc], R7 ;  /* 0x0000730016037a24 */ /* 0x040fe400078e0207 */
[----:B------:R-:W-:Y:S01]  /*0c70*/  IMAD.WIDE.U32 R6, R22, c[0x0][0x1c8], R4 ;  /* 0x0000720016067a25 */ /* 0x000fe200078e0004 */
[----:B------:R-:W-:-:S03]  /*0c80*/  LEA R4, P0, R16, c[0x0][0x220], 0x1 ;  /* 0x0000880010047a11 */ /* 0x000fc600078008ff */
[----:B------:R-:W-:Y:S01]  /*0c90*/  IMAD R5, R19, c[0x0][0x1d0], RZ ;  /* 0x0000740013057a24 */ /* 0x000fe200078e02ff */
[----:B------:R-:W-:-:S03]  /*0ca0*/  IADD3 R7, R7, R3, RZ ;  /* 0x0000000307077210 */ /* 0x000fc60007ffe0ff */
[----:B------:R-:W-:Y:S01]  /*0cb0*/  IMAD R9, R18, c[0x0][0x1d4], R5 ;  /* 0x0000750012097a24 */ /* 0x000fe200078e0205 */
[----:B------:R-:W-:Y:S01]  /*0cc0*/  LEA.HI.X R5, R16, c[0x0][0x224], R17, 0x1, P0 ;  /* 0x0000890010057a11 */ /* 0x000fe200000f0c11 */
[----:B------:R-:W-:-:S04]  /*0cd0*/  IMAD.WIDE.U32 R6, R18, c[0x0][0x1d0], R6 ;  /* 0x0000740012067a25 */ /* 0x000fc800078e0006 */
[----:B------:R0:W2:Y:S01]  /*0ce0*/  LDG.E.U16 R3, [R4.64] ;  /* 0x0000002404037981 */ /* 0x0000a2000c1e1500 */
[----:B------:R-:W-:Y:S01]  /*0cf0*/  IMAD.IADD R7, R7, 0x1, R9 ;  /* 0x0000000107077824 */ /* 0x000fe200078e0209 */
[----:B------:R-:W-:-:S04]  /*0d00*/  LEA R8, P0, R6, c[0x0][0x1a0], 0x1 ;  /* 0x0000680006087a11 */ /* 0x000fc800078008ff */
[----:B------:R-:W-:-:S05]  /*0d10*/  LEA.HI.X R9, R6, c[0x0][0x1a4], R7, 0x1, P0 ;  /* 0x0000690006097a11 */ /* 0x000fca00000f0c07 */
[----:B------:R-:W3:Y:S01]  /*0d20*/  LDG.E.U16 R0, [R8.64] ;  /* 0x0000002408007981 */ /* 0x000ee2000c1e1500 */
[----:B------:R-:W-:Y:S02]  /*0d30*/  IMAD R7, R26, c[0x0][0x200], RZ ;  /* 0x000080001a077a24 */ /* 0x000fe400078e02ff */
[----:B0-----:R-:W-:Y:S02]  /*0d40*/  IMAD R5, R19, c[0x0][0x218], RZ ;  /* 0x0000860013057a24 */ /* 0x001fe400078e02ff */
[C---:B------:R-:W-:Y:S02]  /*0d50*/  IMAD R11, R24.reuse, c[0x0][0x204], R7 ;  /* 0x00008100180b7a24 */ /* 0x040fe400078e0207 */
[----:B------:R-:W-:-:S04]  /*0d60*/  IMAD.WIDE.U32 R6, R24, c[0x0][0x200], RZ ;  /* 0x0000800018067a25 */ /* 0x000fc800078e00ff */
[----:B------:R-:W-:Y:S02]  /*0d70*/  IMAD.IADD R7, R7, 0x1, R11 ;  /* 0x0000000107077824 */ /* 0x000fe400078e020b */
[----:B------:R-:W-:Y:S02]  /*0d80*/  IMAD R11, R23, c[0x0][0x210], RZ ;  /* 0x00008400170b7a24 */ /* 0x000fe400078e02ff */
[----:B------:R-:W-:Y:S02]  /*0d90*/  IMAD R5, R18, c[0x0][0x21c], R5 ;  /* 0x0000870012057a24 */ /* 0x000fe400078e0205 */
[C---:B------:R-:W-:Y:S02]  /*0da0*/  IMAD R11, R22.reuse, c[0x0][0x214], R11 ;  /* 0x00008500160b7a24 */ /* 0x040fe400078e020b */
[----:B------:R-:W-:-:S05]  /*0db0*/  IMAD.WIDE.U32 R22, R22, c[0x0][0x210], R6 ;  /* 0x0000840016167a25 */ /* 0x000fca00078e0006 */
[----:B------:R-:W-:-:S05]  /*0dc0*/  IADD3 R23, R23, R11, RZ ;  /* 0x0000000b17177210 */ /* 0x000fca0007ffe0ff */
[----:B------:R-:W-:-:S04]  /*0dd0*/  IMAD.WIDE.U32 R18, R18, c[0x0][0x218], R22 ;  /* 0x0000860012127a25 */ /* 0x000fc800078e0016 */
[----:B------:R-:W-:Y:S02]  /*0de0*/  IMAD.IADD R19, R19, 0x1, R5 ;  /* 0x0000000113137824 */ /* 0x000fe400078e0205 */
[----:B------:R-:W-:-:S04]  /*0df0*/  IMAD R5, R17, c[0x0][0x208], RZ ;  /* 0x0000820011057a24 */ /* 0x000fc800078e02ff */
[C---:B------:R-:W-:Y:S02]  /*0e00*/  IMAD R5, R16.reuse, c[0x0][0x20c], R5 ;  /* 0x0000830010057a24 */ /* 0x040fe400078e0205 */
[----:B------:R-:W-:-:S05]  /*0e10*/  IMAD.WIDE.U32 R16, R16, c[0x0][0x208], R18 ;  /* 0x0000820010107a25 */ /* 0x000fca00078e0012 */
[----:B------:R-:W-:Y:S02]  /*0e20*/  LEA R4, P0, R16, c[0x0][0x1d8], 0x1 ;  /* 0x0000760010047a11 */ /* 0x000fe400078008ff */
[----:B--2---:R-:W-:-:S05]  /*0e30*/  PRMT R3, RZ, 0x5410, R3 ;  /* 0x00005410ff037816 */ /* 0x004fca0000000003 */
[----:B------:R-:W-:-:S05]  /*0e40*/  FADD.FTZ R3, -R3, -RZ ;  /* 0x800000ff03037221 */ /* 0x000fca0000010100 */
[----:B------:R-:W-:Y:S02]  /*0e50*/  F2FP.BF16.PACK_AB R3, RZ, R3 ;  /* 0x00000003ff03723e */ /* 0x000fe400000010ff */
[----:B---3--:R-:W-:Y:S02]  /*0e60*/  PRMT R0, RZ, 0x5410, R0 ;  /* 0x00005410ff007816 */ /* 0x008fe40000000000 */
[----:B------:R-:W-:-:S05]  /*0e70*/  PRMT R3, RZ, 0x5410, R3 ;  /* 0x00005410ff037816 */ /* 0x000fca0000000003 */
[----:B------:R-:W-:Y:S02]  /*0e80*/  FMUL.FTZ R0, R3, R0 ;  /* 0x0000000003007220 */ /* 0x000fe40000410000 */
[----:B------:R-:W-:-:S03]  /*0e90*/  IMAD.IADD R3, R17, 0x1, R5 ;  /* 0x0000000111037824 */ /* 0x000fc600078e0205 */
[----:B------:R-:W-:Y:S02]  /*0ea0*/  F2FP.BF16.PACK_AB R0, RZ, R0 ;  /* 0x00000000ff00723e */ /* 0x000fe400000010ff */
[----:B------:R-:W-:-:S05]  /*0eb0*/  LEA.HI.X R5, R16, c[0x0][0x1dc], R3, 0x1, P0 ;  /* 0x0000770010057a11 */ /* 0x000fca00000f0c03 */
[----:B------:R0:W-:Y:S02]  /*0ec0*/  STG.E.U16 [R4.64], R0 ;  /* 0x0000000004007986 */ /* 0x0001e4000c101524 */
.L_x_85:
[----:B------:R-:W-:Y:S05]  /*0ed0*/  BSYNC B7 ;  /* 0x0000000000077941 */ /* 0x000fea0003800000 */
.L_x_84:
[----:B0-----:R-:W-:-:S05]  /*0ee0*/  MOV R0, c[0x0][0x0] ;  /* 0x0000000000007a02 */ /* 0x001fca0000000f00 */
[----:B------:R-:W-:-:S05]  /*0ef0*/  IMAD R3, R0, c[0x0][0xc], RZ ;  /* 0x0000030000037a24 */ /* 0x000fca00078e02ff */
[----:B------:R-:W-:-:S05]  /*0f00*/  IADD3 R2, P0, R3, R2, RZ ;  /* 0x0000000203027210 */ /* 0x000fca0007f1e0ff */
[----:B------:R-:W-:Y:S01]  /*0f10*/  IMAD.X R25, RZ, RZ, R25, P0 ;  /* 0x000000ffff197224 */ /* 0x000fe200000e0619 */
[----:B------:R-:W-:-:S04]  /*0f20*/  ISETP.GE.U32.AND P0, PT, R2, c[0x0][0x160], PT ;  /* 0x0000580002007a0c */ /* 0x000fc80003f06070 */
[----:B------:R-:W-:-:S13]  /*0f30*/  ISETP.GE.AND.EX P0, PT, R25, c[0x0][0x164], PT, P0 ;  /* 0x0000590019007a0c */ /* 0x000fda0003f06300 */
[----:B------:R-:W-:Y:S01]  /*0f40*/  @P0 CALL.REL.NOINC `(.L_x_88) ;  /* 0x0000001000000944 */ /* 0x000fe20003c00000 */
[----:B------:R-:W-:Y:S05]  /*0f50*/  BRA `(.L_x_89) ;  /* 0xfffff17000007947 */ /* 0x000fea000383ffff */
.L_x_88:
[----:B------:R-:W-:Y:S05]  /*0f60*/  EXIT ;  /* 0x000000000000794d */ /* 0x000fea0003800000 */
.L_x_71:
[----:B------:R-:W-:Y:S01]  /*0f70*/  SHF.R.S32.HI R13, RZ, 0x1f, R2 ;  /* 0x0000001fff0d7819 */ /* 0x000fe20000011402 */
[----:B------:R-:W-:Y:S03]  /*0f80*/  BSSY B0, `(.L_x_90) ;  /* 0x0000027000007945 */ /* 0x000fe60003800000 */
[----:B------:R-:W-:-:S04]  /*0f90*/  LOP3.LUT R0, R13, c[0x0][0x174], RZ, 0xfc, !PT ;  /* 0x00005d000d007a12 */ /* 0x000fc800078efcff */
[----:B------:R-:W-:-:S13]  /*0fa0*/  ISETP.NE.U32.AND P0, PT, R0, RZ, PT ;  /* 0x000000ff0000720c */ /* 0x000fda0003f05070 */
[----:B------:R-:W-:Y:S05]  /*0fb0*/  @!P0 BRA `(.L_x_91) ;  /* 0x000000d000008947 */ /* 0x000fea0003800000 */
[----:B------:R-:W-:Y:S01]  /*0fc0*/  IMAD.MOV.U32 R10, RZ, RZ, c[0x0][0x170] ;  /* 0x00005c00ff0a7624 */ /* 0x000fe200078e00ff */
[----:B------:R-:W-:Y:S02]  /*0fd0*/  MOV R3, c[0x0][0x174] ;  /* 0x00005d0000037a02 */ /* 0x000fe40000000f00 */
        /* <DEDUP_REMOVED lines=11> */
.L_x_91:
[----:B------:R-:W0:Y:S01]  /*1090*/  I2F.U32.RP R6, c[0x0][0x170] ;  /* 0x00005c0000067b06 */ /* 0x000e220000209000 */
[----:B------:R-:W-:Y:S01]  /*10a0*/  HFMA2.MMA R4, -RZ, RZ, 0, 0 ;  /* 0x00000000ff047435 */ /* 0x000fe200000001ff */
[----:B------:R-:W-:Y:S02]  /*10b0*/  ISETP.NE.U32.AND P2, PT, RZ, c[0x0][0x170], PT ;  /* 0x00005c00ff007a0c */ /* 0x000fe40003f45070 */
[----:B------:R-:W-:-:S04]  /*10c0*/  MOV R26, RZ ;  /* 0x000000ff001a7202 */ /* 0x000fc80000000f00 */
[----:B0-----:R-:W0:Y:S02]  /*10d0*/  MUFU.RCP R6, R6 ;  /* 0x0000000600067308 */ /* 0x001e240000001000 */
[----:B0-----:R-:W-:-:S06]  /*10e0*/  IADD3 R5, R6, 0xffffffe, RZ ;  /* 0x0ffffffe06057810 */ /* 0x001fcc0007ffe0ff */
[----:B------:R-:W0:Y:S02]  /*10f0*/  F2I.FTZ.U32.TRUNC.NTZ R5, R5 ;  /* 0x0000000500057305 */ /* 0x000e24000021f000 */
[----:B0-----:R-:W-:-:S04]  /*1100*/  IMAD.MOV R3, RZ, RZ, -R5 ;  /* 0x000000ffff037224 */ /* 0x001fc800078e0a05 */
[----:B------:R-:W-:-:S04]  /*1110*/  IMAD R3, R3, c[0x0][0x170], RZ ;  /* 0x00005c0003037a24 */ /* 0x000fc800078e02ff */
[----:B------:R-:W-:-:S04]  /*1120*/  IMAD.HI.U32 R3, R5, R3, R4 ;  /* 0x0000000305037227 */ /* 0x000fc800078e0004 */
[----:B------:R-:W-:Y:S02]  /*1130*/  IMAD.MOV.U32 R5, RZ, RZ, RZ ;  /* 0x000000ffff057224 */ /* 0x000fe400078e00ff */
[----:B------:R-:W-:-:S04]  /*1140*/  IMAD.HI.U32 R4, R3, R2, RZ ;  /* 0x0000000203047227 */ /* 0x000fc800078e00ff */
        /* <DEDUP_REMOVED lines=10> */
.L_x_92:
[----:B------:R-:W-:Y:S05]  /*11f0*/  BSYNC B0 ;  /* 0x0000000000007941 */ /* 0x000fea0003800000 */
.L_x_90:
        /* <DEDUP_REMOVED lines=9> */
[----:B------:R-:W-:Y:S01]  /*1290*/  IMAD.MOV.U32 R22, RZ, RZ, R18 ;  /* 0x000000ffff167224 */ /* 0x000fe200078e0012 */
[----:B------:R-:W-:Y:S01]  /*12a0*/  MOV R23, R19 ;  /* 0x0000001300177202 */ /* 0x000fe20000000f00 */
[----:B------:R-:W-:Y:S05]  /*12b0*/  BRA `(.L_x_95) ;  /* 0x0000012000007947 */ /* 0x000fea0003800000 */
.L_x_94:
        /* <DEDUP_REMOVED lines=18> */
.L_x_95:
[----:B------:R-:W-:Y:S05]  /*13e0*/  BSYNC B0 ;  /* 0x0000000000007941 */ /* 0x000fea0003800000 */
.L_x_93:
[----:B------:R-:W-:Y:S01]  /*13f0*/  IMAD.MOV.U32 R3, RZ, RZ, c[0x0][0x174] ;  /* 0x00005d00ff037624 */ /* 0x000fe200078e00ff */
[----:B------:R-:W-:Y:S01]  /*1400*/  MOV R0, c[0x0][0x170] ;  /* 0x00005c0000007a02 */ /* 0x000fe20000000f00 */
[----:B------:R-:W-:Y:S02]  /*1410*/  BSSY B0, `(.L_x_96) ;  /* 0x000001e000007945 */ /* 0x000fe40003800000 */
        /* <DEDUP_REMOVED lines=10> */
.L_x_97:
[----:B------:R-:W0:Y:S01]  /*14c0*/  I2F.U32.RP R0, R10 ;  /* 0x0000000a00007306 */ /* 0x000e220000209000 */
[----:B------:R-:W-:Y:S01]  /*14d0*/  HFMA2.MMA R4, -RZ, RZ, 0, 0 ;  /* 0x00000000ff047435 */ /* 0x000fe200000001ff */
[----:B------:R-:W-:-:S06]  /*14e0*/  ISETP.NE.U32.AND P2, PT, R10, RZ, PT ;  /* 0x000000ff0a00720c */ /* 0x000fcc0003f45070 */
[----:B0-----:R-:W0:Y:S02]  /*14f0*/  MUFU.RCP R0, R0 ;  /* 0x0000000000007308 */ /* 0x001e240000001000 */
[----:B0-----:R-:W-:-:S06]  /*1500*/  IADD3 R5, R0, 0xffffffe, RZ ;  /* 0x0ffffffe00057810 */ /* 0x001fcc0007ffe0ff */
[----:B------:R-:W0:Y:S02]  /*1510*/  F2I.FTZ.U32.TRUNC.NTZ R5, R5 ;  /* 0x0000000500057305 */ /* 0x000e24000021f000 */
[----:B0-----:R-:W-:-:S04]  /*1520*/  IMAD.MOV R3, RZ, RZ, -R5 ;  /* 0x000000ffff037224 */ /* 0x001fc800078e0a05 */
[----:B------:R-:W-:-:S04]  /*1530*/  IMAD R3, R3, R10, RZ ;  /* 0x0000000a03037224 */ /* 0x000fc800078e02ff */
[----:B------:R-:W-:Y:S01]  /*1540*/  IMAD.HI.U32 R3, R5, R3, R4 ;  /* 0x0000000305037227 */ /* 0x000fe200078e0004 */
[----:B------:R-:W-:-:S05]  /*1550*/  MOV R5, RZ ;  /* 0x000000ff00057202 */ /* 0x000fca0000000f00 */
[----:B------:R-:W-:-:S04]  /*1560*/  IMAD.HI.U32 R4, R3, R2, RZ ;  /* 0x0000000203047227 */ /* 0x000fc800078e00ff */
        /* <DEDUP_REMOVED lines=8> */
.L_x_98:
[----:B------:R-:W-:Y:S05]  /*15f0*/  BSYNC B0 ;  /* 0x0000000000007941 */ /* 0x000fea0003800000 */
.L_x_96:
        /* <DEDUP_REMOVED lines=10> */
.L_x_100:
        /* <DEDUP_REMOVED lines=18> */
.L_x_101:
[----:B------:R-:W-:Y:S05]  /*17c0*/  BSYNC B0 ;  /* 0x0000000000007941 */ /* 0x000fea0003800000 */
.L_x_99:
        /* <DEDUP_REMOVED lines=45> */
.L_x_105:
[----:B------:R-:W-:Y:S05]  /*1aa0*/  BSYNC B6 ;  /* 0x0000000000067941 */ /* 0x000fea0003800000 */
.L_x_104:
        /* <DEDUP_REMOVED lines=13> */
[----:B------:R-:W-:-:S05]  /*1b80*/  LEA.HI.X R7, R4, c[0x0][0x1a4], R3, 0x1, P0 ;  /* 0x0000690004077a11 */ /* 0x000fca00000f0c03 */
[----:B------:R-:W2:Y:S01]  /*1b90*/  LDG.E.U16 R0, [R6.64] ;  /* 0x0000002406007981 */ /* 0x000ea2000c1e1500 */
        /* <DEDUP_REMOVED lines=8> */
[----:B------:R-:W-:Y:S01]  /*1c20*/  IADD3 R23, R23, R9, RZ ;  /* 0x0000000917177210 */ /* 0x000fe20007ffe0ff */
[----:B------:R-:W-:Y:S02]  /*1c30*/  IMAD R5, R17, c[0x0][0x208], RZ ;  /* 0x0000820011057a24 */ /* 0x000fe400078e02ff */
[C---:B------:R-:W-:Y:S02]  /*1c40*/  IMAD R3, R18.reuse, c[0x0][0x21c], R3 ;  /* 0x0000870012037a24 */ /* 0x040fe400078e0203 */
[----:B------:R-:W-:-:S04]  /*1c50*/  IMAD.WIDE.U32 R18, R18, c[0x0][0x218], R22 ;  /* 0x0000860012127a25 */ /* 0x000fc800078e0016 */
[----:B------:R-:W-:Y:S02]  /*1c60*/  IMAD.IADD R19, R19, 0x1, R3 ;  /* 0x0000000113137824 */ /* 0x000fe400078e0203 */
[C---:B------:R-:W-:Y:S02]  /*1c70*/  IMAD R3, R16.reuse, c[0x0][0x20c], R5 ;  /* 0x0000830010037a24 */ /* 0x040fe400078e0205 */
[----:B------:R-:W-:-:S04]  /*1c80*/  IMAD.WIDE.U32 R16, R16, c[0x0][0x208], R18 ;  /* 0x0000820010107a25 */ /* 0x000fc800078e0012 */
[----:B------:R-:W-:Y:S01]  /*1c90*/  IMAD.IADD R3, R17, 0x1, R3 ;  /* 0x0000000111037824 */ /* 0x000fe200078e0203 */
[----:B------:R-:W-:-:S04]  /*1ca0*/  LEA R4, P0, R16, c[0x0][0x1d8], 0x1 ;  /* 0x0000760010047a11 */ /* 0x000fc800078008ff */
[----:B------:R-:W-:Y:S02]  /*1cb0*/  LEA.HI.X R5, R16, c[0x0][0x1dc], R3, 0x1, P0 ;  /* 0x0000770010057a11 */ /* 0x000fe400000f0c03 */
[----:B--2---:R-:W-:-:S05]  /*1cc0*/  PRMT R0, RZ, 0x5410, R0 ;  /* 0x00005410ff007816 */ /* 0x004fca0000000000 */
[----:B------:R-:W-:-:S05]  /*1cd0*/  FADD.FTZ R0, -R0, -RZ ;  /* 0x800000ff00007221 */ /* 0x000fca0000010100 */
[----:B------:R-:W-:-:S05]  /*1ce0*/  F2FP.BF16.PACK_AB R0, RZ, R0 ;  /* 0x00000000ff00723e */ /* 0x000fca00000010ff */
[----:B------:R0:W-:Y:S02]  /*1cf0*/  STG.E.U16 [R4.64], R0 ;  /* 0x0000000004007986 */ /* 0x0001e4000c101524 */
.L_x_103:
[----:B------:R-:W-:Y:S05]  /*1d00*/  BSYNC B7 ;  /* 0x0000000000077941 */ /* 0x000fea0003800000 */
.L_x_102:
        /* <DEDUP_REMOVED lines=8> */
.L_x_106:
[----:B------:R-:W-:Y:S05]  /*1d90*/  EXIT ;  /* 0x000000000000794d */ /* 0x000fea0003800000 */
        .weak           $__internal_1_$__cuda_sm20_div_s64
        .type           $__internal_1_$__cuda_sm20_div_s64,@function
        .size           $__internal_1_$__cuda_sm20_div_s64,($__internal_2_$__cuda_sm20_rem_s64 - $__internal_1_$__cuda_sm20_div_s64)
$__internal_1_$__cuda_sm20_div_s64:
[-C--:B------:R-:W-:Y:S02]  /*1da0*/  IADD3 R7, P1, RZ, -R10.reuse, RZ ;  /* 0x8000000aff077210 */ /* 0x080fe40007f3e0ff */
[----:B------:R-:W-:Y:S02]  /*1db0*/  ISETP.GE.AND P0, PT, R3, RZ, PT ;  /* 0x000000ff0300720c */ /* 0x000fe40003f06270 */
[----:B------:R-:W-:Y:S01]  /*1dc0*/  ISETP.GE.AND P3, PT, R13, RZ, PT ;  /* 0x000000ff0d00720c */ /* 0x000fe20003f66270 */
[----:B------:R-:W-:Y:S01]  /*1dd0*/  IMAD.X R4, RZ, RZ, ~R3, P1 ;  /* 0x000000ffff047224 */ /* 0x000fe200008e0e03 */
[----:B------:R-:W-:-:S04]  /*1de0*/  SEL R6, R7, R10, !P0 ;  /* 0x0000000a07067207 */ /* 0x000fc80004000000 */
[----:B------:R-:W-:-:S04]  /*1df0*/  SEL R7, R4, R3, !P0 ;  /* 0x0000000304077207 */ /* 0x000fc80004000000 */
[----:B------:R-:W0:Y:S08]  /*1e00*/  I2F.U64.RP R12, R6 ;  /* 0x00000006000c7312 */ /* 0x000e300000309000 */
[----:B0-----:R-:W0:Y:S02]  /*1e10*/  MUFU.RCP R12, R12 ;  /* 0x0000000c000c7308 */ /* 0x001e240000001000 */
[----:B0-----:R-:W-:-:S06]  /*1e20*/  IADD3 R4, R12, 0x1ffffffe, RZ ;  /* 0x1ffffffe0c047810 */ /* 0x001fcc0007ffe0ff */
[----:B------:R-:W0:Y:S02]  /*1e30*/  F2I.U64.TRUNC R4, R4 ;  /* 0x0000000400047311 */ /* 0x000e24000020d800 */
[----:B0-----:R-:W-:-:S04]  /*1e40*/  IMAD.WIDE.U32 R8, R4, R6, RZ ;  /* 0x0000000604087225 */ /* 0x001fc800078e00ff */
[----:B------:R-:W-:Y:S01]  /*1e50*/  IMAD R9, R4, R7, R9 ;  /* 0x0000000704097224 */ /* 0x000fe200078e0209 */
[----:B------:R-:W-:-:S03]  /*1e60*/  IADD3 R11, P0, RZ, -R8, RZ ;  /* 0x80000008ff0b7210 */ /* 0x000fc60007f1e0ff */
[----:B------:R-:W-:Y:S02]  /*1e70*/  IMAD R9, R5, R6, R9 ;  /* 0x0000000605097224 */ /* 0x000fe400078e0209 */
[----:B------:R-:W-:-:S03]  /*1e80*/  IMAD.HI.U32 R8, R4, R11, RZ ;  /* 0x0000000b04087227 */ /* 0x000fc600078e00ff */
[----:B------:R-:W-:Y:S01]  /*1e90*/  IADD3.X R15, RZ, ~R9, RZ, P0, !PT ;  /* 0x80000009ff0f7210 */ /* 0x000fe200007fe4ff */
[----:B------:R-:W-:-:S04]  /*1ea0*/  IMAD.MOV.U32 R9, RZ, RZ, R4 ;  /* 0x000000ffff097224 */ /* 0x000fc800078e0004 */
[----:B------:R-:W-:-:S04]  /*1eb0*/  IMAD.WIDE.U32 R8, P0, R4, R15, R8 ;  /* 0x0000000f04087225 */ /* 0x000fc80007800008 */
[C---:B------:R-:W-:Y:S02]  /*1ec0*/  IMAD R17, R5.reuse, R15, RZ ;  /* 0x0000000f05117224 */ /* 0x040fe400078e02ff */
[----:B------:R-:W-:-:S04]  /*1ed0*/  IMAD.HI.U32 R8, P1, R5, R11, R8 ;  /* 0x0000000b05087227 */ /* 0x000fc80007820008 */
[----:B------:R-:W-:Y:S01]  /*1ee0*/  IMAD.HI.U32 R11, R5, R15, RZ ;  /* 0x0000000f050b7227 */ /* 0x000fe200078e00ff */
[----:B------:R-:W-:-:S03]  /*1ef0*/  IADD3 R9, P2, R17, R8, RZ ;  /* 0x0000000811097210 */ /* 0x000fc60007f5e0ff */
[----:B------:R-:W-:Y:S02]  /*1f00*/  IMAD.X R11, R11, 0x1, R5, P0 ;  /* 0x000000010b0b7824 */ /* 0x000fe400000e0605 */
[----:B------:R-:W-:-:S03]  /*1f10*/  IMAD.WIDE.U32 R4, R9, R6, RZ ;  /* 0x0000000609047225 */ /* 0x000fc600078e00ff */
[----:B------:R-:W-:Y:S01]  /*1f20*/  IADD3.X R11, RZ, RZ, R11, P2, P1 ;  /* 0x000000ffff0b7210 */ /* 0x000fe200017e240b */
[----:B------:R-:W-:Y:S01]  /*1f30*/  IMAD R5, R9, R7, R5 ;  /* 0x0000000709057224 */ /* 0x000fe200078e0205 */
[----:B------:R-:W-:-:S03]  /*1f40*/  IADD3 R15, P0, RZ, -R4, RZ ;  /* 0x80000004ff0f7210 */ /* 0x000fc60007f1e0ff */
[----:B------:R-:W-:Y:S01]  /*1f50*/  IMAD R4, R11, R6, R5 ;  /* 0x000000060b047224 */ /* 0x000fe200078e0205 */
[----:B------:R-:W-:Y:S01]  /*1f60*/  IADD3 R5, P4, RZ, -R2, RZ ;  /* 0x80000002ff057210 */ /* 0x000fe20007f9e0ff */
[----:B------:R-:W-:-:S03]  /*1f70*/  IMAD.HI.U32 R8, R9, R15, RZ ;  /* 0x0000000f09087227 */ /* 0x000fc600078e00ff */
[----:B------:R-:W-:Y:S01]  /*1f80*/  IADD3.X R4, RZ, ~R4, RZ, P0, !PT ;  /* 0x80000004ff047210 */ /* 0x000fe200007fe4ff */
[----:B------:R-:W-:-:S04]  /*1f90*/  IMAD.X R12, RZ, RZ, ~R13, P4 ;  /* 0x000000ffff0c7224 */ /* 0x000fc800020e0e0d */
[----:B------:R-:W-:-:S06]  /*1fa0*/  IMAD.WIDE.U32 R8, P0, R9, R4, R8 ;  /* 0x0000000409087225 */ /* 0x000fcc0007800008 */
[----:B------:R-:W-:Y:S01]  /*1fb0*/  IMAD.HI.U32 R8, P1, R11, R15, R8 ;  /* 0x0000000f0b087227 */ /* 0x000fe20007820008 */
[----:B------:R-:W-:-:S03]  /*1fc0*/  SEL R9, R5, R2, !P3 ;  /* 0x0000000205097207 */ /* 0x000fc60005800000 */
[CC--:B------:R-:W-:Y:S02]  /*1fd0*/  IMAD R15, R11.reuse, R4.reuse, RZ ;  /* 0x000000040b0f7224 */ /* 0x0c0fe400078e02ff */
[----:B------:R-:W-:-:S03]  /*1fe0*/  IMAD.HI.U32 R4, R11, R4, RZ ;  /* 0x000000040b047227 */ /* 0x000fc600078e00ff */
[----:B------:R-:W-:Y:S01]  /*1ff0*/  IADD3 R8, P2, R15, R8, RZ ;  /* 0x000000080f087210 */ /* 0x000fe20007f5e0ff */
[----:B------:R-:W-:Y:S01]  /*2000*/  IMAD.X R5, R4, 0x1, R11, P0 ;  /* 0x0000000104057824 */ /* 0x000fe200000e060b */
[----:B------:R-:W-:-:S03]  /*2010*/  SEL R11, R12, R13, !P3 ;  /* 0x0000000d0c0b7207 */ /* 0x000fc60005800000 */
[----:B------:R-:W-:Y:S01]  /*2020*/  IMAD.HI.U32 R4, R8, R9, RZ ;  /* 0x0000000908047227 */ /* 0x000fe200078e00ff */
[----:B------:R-:W-:Y:S01]  /*2030*/  IADD3.X R12, RZ, RZ, R5, P2, P1 ;  /* 0x000000ffff0c7210 */ /* 0x000fe200017e2405 */
[----:B------:R-:W-:-:S04]  /*2040*/  HFMA2.MMA R5, -RZ, RZ, 0, 0 ;  /* 0x00000000ff057435 */ /* 0x000fc800000001ff */
[CC--:B------:R-:W-:Y:S02]  /*2050*/  IMAD R15, R12.reuse, R11.reuse, RZ ;  /* 0x0000000b0c0f7224 */ /* 0x0c0fe400078e02ff */
[----:B------:R-:W-:-:S04]  /*2060*/  IMAD.HI.U32 R17, R12, R11, RZ ;  /* 0x0000000b0c117227 */ /* 0x000fc800078e00ff */
[----:B------:R-:W-:-:S06]  /*2070*/  IMAD.WIDE.U32 R4, R8, R11, R4 ;  /* 0x0000000b08047225 */ /* 0x000fcc00078e0004 */
[----:B------:R-:W-:-:S04]  /*2080*/  IMAD.HI.U32 R4, P0, R12, R9, R4 ;  /* 0x000000090c047227 */ /* 0x000fc80007800004 */
[----:B------:R-:W-:Y:S01]  /*2090*/  IMAD.X R17, RZ, RZ, R17, P0 ;  /* 0x000000ffff117224 */ /* 0x000fe200000e0611 */
[----:B------:R-:W-:-:S05]  /*20a0*/  IADD3 R15, P1, R15, R4, RZ ;  /* 0x000000040f0f7210 */ /* 0x000fca0007f3e0ff */
[----:B------:R-:W-:-:S04]  /*20b0*/  IMAD.WIDE.U32 R4, R15, R6, RZ ;  /* 0x000000060f047225 */ /* 0x000fc800078e00ff */
[----:B------:R-:W-:Y:S01]  /*20c0*/  IMAD.X R17, RZ, RZ, R17, P1 ;  /* 0x000000ffff117224 */ /* 0x000fe200008e0611 */
[----:B------:R-:W-:Y:S01]  /*20d0*/  IADD3 R19, P1, -R4, R9, RZ ;  /* 0x0000000904137210 */ /* 0x000fe20007f3e1ff */
[----:B------:R-:W-:-:S03]  /*20e0*/  IMAD R5, R15, R7, R5 ;  /* 0x000000070f057224 */ /* 0x000fc600078e0205 */
[-C--:B------:R-:W-:Y:S01]  /*20f0*/  ISETP.GE.U32.AND P0, PT, R19, R6.reuse, PT ;  /* 0x000000061300720c */ /* 0x080fe20003f06070 */
[----:B------:R-:W-:-:S05]  /*2100*/  IMAD R4, R17, R6, R5 ;  /* 0x0000000611047224 */ /* 0x000fca00078e0205 */
[----:B------:R-:W-:Y:S02]  /*2110*/  IADD3.X R11, ~R4, R11, RZ, P1, !PT ;  /* 0x0000000b040b7210 */ /* 0x000fe40000ffe5ff */
[----:B------:R-:W-:Y:S02]  /*2120*/  IADD3 R5, P1, R19, -R6, RZ ;  /* 0x8000000613057210 */ /* 0x000fe40007f3e0ff */
[----:B------:R-:W-:Y:S02]  /*2130*/  ISETP.GE.U32.AND.EX P0, PT, R11, R7, PT, P0 ;  /* 0x000000070b00720c */ /* 0x000fe40003f06100 */
[----:B------:R-:W-:Y:S01]  /*2140*/  IADD3 R4, P2, R15, 0x1, RZ ;  /* 0x000000010f047810 */ /* 0x000fe20007f5e0ff */
[----:B------:R-:W-:Y:S01]  /*2150*/  IMAD.X R9, R11, 0x1, ~R7, P1 ;  /* 0x000000010b097824 */ /* 0x000fe200008e0e07 */
[----:B------:R-:W-:Y:S02]  /*2160*/  SEL R5, R5, R19, P0 ;  /* 0x0000001305057207 */ /* 0x000fe40000000000 */
[----:B------:R-:W-:Y:S01]  /*2170*/  SEL R15, R4, R15, P0 ;  /* 0x0000000f040f7207 */ /* 0x000fe20000000000 */
[----:B------:R-:W-:Y:S01]  /*2180*/  IMAD.X R8, RZ, RZ, R17, P2 ;  /* 0x000000ffff087224 */ /* 0x000fe200010e0611 */
[----:B------:R-:W-:-:S02]  /*2190*/  SEL R9, R9, R11, P0 ;  /* 0x0000000b09097207 */ /* 0x000fc40000000000 */
[----:B------:R-:W-:Y:S02]  /*21a0*/  ISETP.GE.U32.AND P1, PT, R5, R6, PT ;  /* 0x000000060500720c */ /* 0x000fe40003f26070 */
[----:B------:R-:W-:Y:S02]  /*21b0*/  SEL R6, R8, R17, P0 ;  /* 0x0000001108067207 */ /* 0x000fe40000000000 */
[----:B------:R-:W-:Y:S02]  /*21c0*/  IADD3 R4, P2, R15, 0x1, RZ ;  /* 0x000000010f047810 */ /* 0x000fe40007f5e0ff */
[----:B------:R-:W-:Y:S02]  /*21d0*/  ISETP.GE.U32.AND.EX P0, PT, R9, R7, PT, P1 ;  /* 0x000000070900720c */ /* 0x000fe40003f06110 */
[----:B------:R-:W-:Y:S02]  /*21e0*/  IADD3.X R5, RZ, R6, RZ, P2, !PT ;  /* 0x00000006ff057210 */ /* 0x000fe400017fe4ff */
[----:B------:R-:W-:-:S02]  /*21f0*/  SEL R4, R4, R15, P0 ;  /* 0x0000000f04047207 */ /* 0x000fc40000000000 */
[----:B------:R-:W-:Y:S02]  /*2200*/  SEL R5, R5, R6, P0 ;  /* 0x0000000605057207 */ /* 0x000fe40000000000 */
[----:B------:R-:W-:Y:S02]  /*2210*/  IADD3 R7, P2, RZ, -R4, RZ ;  /* 0x80000004ff077210 */ /* 0x000fe40007f5e0ff */
[C---:B------:R-:W-:Y:S02]  /*2220*/  LOP3.LUT R8, R3.reuse, R13, RZ, 0x3c, !PT ;  /* 0x0000000d03087212 */ /* 0x040fe400078e3cff */
[----:B------:R-:W-:Y:S01]  /*2230*/  ISETP.NE.U32.AND P0, PT, R10, RZ, PT ;  /* 0x000000ff0a00720c */ /* 0x000fe20003f05070 */
[----:B------:R-:W-:Y:S01]  /*2240*/  IMAD.X R6, RZ, RZ, ~R5, P2 ;  /* 0x000000ffff067224 */ /* 0x000fe200010e0e05 */
[----:B------:R-:W-:Y:S02]  /*2250*/  ISETP.GE.AND P1, PT, R8, RZ, PT ;  /* 0x000000ff0800720c */ /* 0x000fe40003f26270 */
[----:B------:R-:W-:-:S02]  /*2260*/  ISETP.NE.AND.EX P0, PT, R3, RZ, PT, P0 ;  /* 0x000000ff0300720c */ /* 0x000fc40003f05300 */
[----:B------:R-:W-:Y:S02]  /*2270*/  SEL R4, R7, R4, !P1 ;  /* 0x0000000407047207 */ /* 0x000fe40004800000 */
[----:B------:R-:W-:Y:S01]  /*2280*/  SEL R5, R6, R5, !P1 ;  /* 0x0000000506057207 */ /* 0x000fe20004800000 */
[----:B------:R-:W-:Y:S01]  /*2290*/  IMAD.MOV.U32 R6, RZ, RZ, R0 ;  /* 0x000000ffff067224 */ /* 0x000fe200078e0000 */
[----:B------:R-:W-:Y:S02]  /*22a0*/  MOV R7, 0x0 ;  /* 0x0000000000077802 */ /* 0x000fe40000000f00 */
[----:B------:R-:W-:Y:S02]  /*22b0*/  SEL R4, R4, 0xffffffff, P0 ;  /* 0xffffffff04047807 */ /* 0x000fe40000000000 */
[----:B------:R-:W-:Y:S01]  /*22c0*/  SEL R5, R5, 0xffffffff, P0 ;  /* 0xffffffff05057807 */ /* 0x000fe20000000000 */
[----:B------:R-:W-:Y:S06]  /*22d0*/  RET.REL.NODEC R6 `(_ZN2at6native45_GLOBAL__N__efdd3984_12_NLLLoss2d_cu_e9278b4636nll_loss2d_backward_no_reduce_kernelIN3c108BFloat16EEEvlNS_27GenericPackedTensorAccessorIlLm3ENS_16DefaultPtrTraitsElEENS5_IT_Lm3ES6_lEENS5_IS8_Lm4ES6_lEEPKS8_l) ;  /* 0xffffdd2006007950 */ /* 0x000fec0003c3ffff */
        .weak           $__internal_2_$__cuda_sm20_rem_s64
        .type           $__internal_2_$__cuda_sm20_rem_s64,@function
        .size           $__internal_2_$__cuda_sm20_rem_s64,(.L_x_714 - $__internal_2_$__cuda_sm20_rem_s64)
$__internal_2_$__cuda_sm20_rem_s64:
[----:B------:R-:W-:Y:S02]  /*22e0*/  IADD3 R7, P1, RZ, -R4, RZ ;  /* 0x80000004ff077210 */ /* 0x000fe40007f3e0ff */
[----:B------:R-:W-:-:S03]  /*22f0*/  ISETP.GE.AND P0, PT, R3, RZ, PT ;  /* 0x000000ff0300720c */ /* 0x000fc60003f06270 */
        /* <DEDUP_REMOVED lines=11> */
[----:B------:R-:W-:-:S04]  /*23b0*/  IMAD.HI.U32 R10, R8, R15, RZ ;  /* 0x0000000f080a7227 */ /* 0x000fc800078e00ff */
[----:B------:R-:W-:Y:S01]  /*23c0*/  IMAD.X R17, RZ, RZ, ~R11, P0 ;  /* 0x000000ffff117224 */ /* 0x000fe200000e0e0b */
[----:B------:R-:W-:-:S03]  /*23d0*/  MOV R11, R8 ;  /* 0x00000008000b7202 */ /* 0x000fc60000000f00 */
[-C--:B------:R-:W-:Y:S02]  /*23e0*/  IMAD R19, R9, R17.reuse, RZ ;  /* 0x0000001109137224 */ /* 0x080fe400078e02ff */
[----:B------:R-:W-:-:S06]  /*23f0*/  IMAD.WIDE.U32 R10, P0, R8, R17, R10 ;  /* 0x00000011080a7225 */ /* 0x000fcc000780000a */
[----:B------:R-:W-:-:S04]  /*2400*/  IMAD.HI.U32 R10, P1, R9, R15, R10 ;  /* 0x0000000f090a7227 */ /* 0x000fc8000782000a */
[----:B------:R-:W-:Y:S01]  /*2410*/  IMAD.HI.U32 R15, R9, R17, RZ ;  /* 0x00000011090f7227 */ /* 0x000fe200078e00ff */
[----:B------:R-:W-:-:S03]  /*2420*/  IADD3 R11, P2, R19, R10, RZ ;  /* 0x0000000a130b7210 */ /* 0x000fc60007f5e0ff */
[----:B------:R-:W-:Y:S02]  /*2430*/  IMAD.X R15, R15, 0x1, R9, P0 ;  /* 0x000000010f0f7824 */ /* 0x000fe400000e0609 */
[----:B------:R-:W-:-:S03]  /*2440*/  IMAD.WIDE.U32 R8, R11, R6, RZ ;  /* 0x000000060b087225 */ /* 0x000fc600078e00ff */
[----:B------:R-:W-:Y:S01]  /*2450*/  IADD3.X R15, RZ, RZ, R15, P2, P1 ;  /* 0x000000ffff0f7210 */ /* 0x000fe200017e240f */
[----:B------:R-:W-:Y:S01]  /*2460*/  IMAD R9, R11, R7, R9 ;  /* 0x000000070b097224 */ /* 0x000fe200078e0209 */
[----:B------:R-:W-:Y:S02]  /*2470*/  IADD3 R17, P0, RZ, -R8, RZ ;  /* 0x80000008ff117210 */ /* 0x000fe40007f1e0ff */
[----:B------:R-:W-:Y:S01]  /*2480*/  ISETP.GE.AND P1, PT, R5, RZ, PT ;  /* 0x000000ff0500720c */ /* 0x000fe20003f26270 */
[----:B------:R-:W-:Y:S01]  /*2490*/  IMAD R8, R15, R6, R9 ;  /* 0x000000060f087224 */ /* 0x000fe200078e0209 */
[----:B------:R-:W-:Y:S01]  /*24a0*/  IADD3 R9, P4, RZ, -R12, RZ ;  /* 0x8000000cff097210 */ /* 0x000fe20007f9e0ff */
[----:B------:R-:W-:-:S04]  /*24b0*/  IMAD.HI.U32 R10, R11, R17, RZ ;  /* 0x000000110b0a7227 */ /* 0x000fc800078e00ff */
[----:B------:R-:W-:-:S04]  /*24c0*/  IMAD.X R8, RZ, RZ, ~R8, P0 ;  /* 0x000000ffff087224 */ /* 0x000fc800000e0e08 */
[----:B------:R-:W-:-:S06]  /*24d0*/  IMAD.WIDE.U32 R10, P0, R11, R8, R10 ;  /* 0x000000080b0a7225 */ /* 0x000fcc000780000a */
[----:B------:R-:W-:Y:S01]  /*24e0*/  IMAD.HI.U32 R10, P2, R15, R17, R10 ;  /* 0x000000110f0a7227 */ /* 0x000fe2000784000a */
[----:B------:R-:W-:Y:S02]  /*24f0*/  SEL R11, R9, R12, !P1 ;  /* 0x0000000c090b7207 */ /* 0x000fe40004800000 */
[-C--:B------:R-:W-:Y:S01]  /*2500*/  IADD3.X R12, RZ, ~R5.reuse, RZ, P4, !PT ;  /* 0x80000005ff0c7210 */ /* 0x080fe200027fe4ff */
[CC--:B------:R-:W-:Y:S02]  /*2510*/  IMAD R17, R15.reuse, R8.reuse, RZ ;  /* 0x000000080f117224 */ /* 0x0c0fe400078e02ff */
[----:B------:R-:W-:Y:S01]  /*2520*/  IMAD.HI.U32 R8, R15, R8, RZ ;  /* 0x000000080f087227 */ /* 0x000fe200078e00ff */
[----:B------:R-:W-:Y:S02]  /*2530*/  SEL R5, R12, R5, !P1 ;  /* 0x000000050c057207 */ /* 0x000fe40004800000 */
[----:B------:R-:W-:Y:S01]  /*2540*/  IADD3 R10, P3, R17, R10, RZ ;  /* 0x0000000a110a7210 */ /* 0x000fe20007f7e0ff */
[----:B------:R-:W-:-:S02]  /*2550*/  IMAD.X R15, R8, 0x1, R15, P0 ;  /* 0x00000001080f7824 */ /* 0x000fc400000e060f */
[----:B------:R-:W-:Y:S02]  /*2560*/  IMAD.MOV.U32 R9, RZ, RZ, RZ ;  /* 0x000000ffff097224 */ /* 0x000fe400078e00ff */
[----:B------:R-:W-:Y:S01]  /*2570*/  IMAD.HI.U32 R8, R10, R11, RZ ;  /* 0x0000000b0a087227 */ /* 0x000fe200078e00ff */
[----:B------:R-:W-:-:S05]  /*2580*/  IADD3.X R12, RZ, RZ, R15, P3, P2 ;  /* 0x000000ffff0c7210 */ /* 0x000fca0001fe440f */
[----:B------:R-:W-:-:S04]  /*2590*/  IMAD.WIDE.U32 R8, R10, R5, R8 ;  /* 0x000000050a087225 */ /* 0x000fc800078e0008 */
[C---:B------:R-:W-:Y:S02]  /*25a0*/  IMAD R15, R12.reuse, R5, RZ ;  /* 0x000000050c0f7224 */ /* 0x040fe400078e02ff */
[----:B------:R-:W-:-:S04]  /*25b0*/  IMAD.HI.U32 R8, P0, R12, R11, R8 ;  /* 0x0000000b0c087227 */ /* 0x000fc80007800008 */
[----:B------:R-:W-:Y:S01]  /*25c0*/  IMAD.HI.U32 R10, R12, R5, RZ ;  /* 0x000000050c0a7227 */ /* 0x000fe200078e00ff */
[----:B------:R-:W-:-:S04]  /*25d0*/  IADD3 R15, P2, R15, R8, RZ ;  /* 0x000000080f0f7210 */ /* 0x000fc80007f5e0ff */
[----:B------:R-:W-:Y:S01]  /*25e0*/  IADD3.X R10, R10, RZ, RZ, P0, !PT ;  /* 0x000000ff0a0a7210 */ /* 0x000fe200007fe4ff */
[----:B------:R-:W-:-:S04]  /*25f0*/  IMAD.WIDE.U32 R8, R15, R6, RZ ;  /* 0x000000060f087225 */ /* 0x000fc800078e00ff */
[----:B------:R-:W-:Y:S01]  /*2600*/  IMAD.X R17, RZ, RZ, R10, P2 ;  /* 0x000000ffff117224 */ /* 0x000fe200010e060a */
[----:B------:R-:W-:Y:S01]  /*2610*/  IADD3 R11, P2, -R8, R11, RZ ;  /* 0x0000000b080b7210 */ /* 0x000fe20007f5e1ff */
[----:B------:R-:W-:-:S03]  /*2620*/  IMAD R15, R15, R7, R9 ;  /* 0x000000070f0f7224 */ /* 0x000fc600078e0209 */
[-C--:B------:R-:W-:Y:S01]  /*2630*/  ISETP.GE.U32.AND P0, PT, R11, R6.reuse, PT ;  /* 0x000000060b00720c */ /* 0x080fe20003f06070 */
[----:B------:R-:W-:-:S04]  /*2640*/  IMAD R8, R17, R6, R15 ;  /* 0x0000000611087224 */ /* 0x000fc800078e020f */
[----:B------:R-:W-:Y:S01]  /*2650*/  IMAD.X R15, R5, 0x1, ~R8, P2 ;  /* 0x00000001050f7824 */ /* 0x000fe200010e0e08 */
[----:B------:R-:W-:-:S04]  /*2660*/  IADD3 R5, P2, R11, -R6, RZ ;  /* 0x800000060b057210 */ /* 0x000fc80007f5e0ff */
[CC--:B------:R-:W-:Y:S02]  /*2670*/  ISETP.GE.U32.AND.EX P0, PT, R15.reuse, R7.reuse, PT, P0 ;  /* 0x000000070f00720c */ /* 0x0c0fe40003f06100 */
[----:B------:R-:W-:Y:S02]  /*2680*/  IADD3.X R9, R15, ~R7, RZ, P2, !PT ;  /* 0x800000070f097210 */ /* 0x000fe400017fe4ff */
[----:B------:R-:W-:Y:S02]  /*2690*/  SEL R5, R5, R11, P0 ;  /* 0x0000000b05057207 */ /* 0x000fe40000000000 */
[----:B------:R-:W-:Y:S02]  /*26a0*/  SEL R9, R9, R15, P0 ;  /* 0x0000000f09097207 */ /* 0x000fe40000000000 */
[CC--:B------:R-:W-:Y:S02]  /*26b0*/  ISETP.GE.U32.AND P0, PT, R5.reuse, R6.reuse, PT ;  /* 0x000000060500720c */ /* 0x0c0fe40003f06070 */
[----:B------:R-:W-:-:S02]  /*26c0*/  IADD3 R18, P2, R5, -R6, RZ ;  /* 0x8000000605127210 */ /* 0x000fc40007f5e0ff */
[----:B------:R-:W-:-:S03]  /*26d0*/  ISETP.GE.U32.AND.EX P0, PT, R9, R7, PT, P0 ;  /* 0x000000070900720c */ /* 0x000fc60003f06100 */
[----:B------:R-:W-:Y:S01]  /*26e0*/  IMAD.X R19, R9, 0x1, ~R7, P2 ;  /* 0x0000000109137824 */ /* 0x000fe200010e0e07 */
[----:B------:R-:W-:-:S04]  /*26f0*/  SEL R18, R18, R5, P0 ;  /* 0x0000000512127207 */ /* 0x000fc80000000000 */
[----:B------:R-:W-:Y:S02]  /*2700*/  SEL R19, R19, R9, P0 ;  /* 0x0000000913137207 */ /* 0x000fe40000000000 */
[-C--:B------:R-:W-:Y:S02]  /*2710*/  IADD3 R5, P2, RZ, -R18.reuse, RZ ;  /* 0x80000012ff057210 */ /* 0x080fe40007f5e0ff */
[----:B------:R-:W-:Y:S02]  /*2720*/  ISETP.NE.U32.AND P0, PT, R4, RZ, PT ;  /* 0x000000ff0400720c */ /* 0x000fe40003f05070 */
[----:B------:R-:W-:Y:S01]  /*2730*/  SEL R18, R5, R18, !P1 ;  /* 0x0000001205127207 */ /* 0x000fe20004800000 */
[----:B------:R-:W-:Y:S01]  /*2740*/  IMAD.X R4, RZ, RZ, ~R19, P2 ;  /* 0x000000ffff047224 */ /* 0x000fe200010e0e13 */
[----:B------:R-:W-:Y:S01]  /*2750*/  ISETP.NE.AND.EX P0, PT, R3, RZ, PT, P0 ;  /* 0x000000ff0300720c */ /* 0x000fe20003f05300 */
[----:B------:R-:W-:-:S03]  /*2760*/  IMAD.MOV.U32 R5, RZ, RZ, 0x0 ;  /* 0x00000000ff057424 */ /* 0x000fc600078e00ff */
[----:B------:R-:W-:Y:S02]  /*2770*/  SEL R19, R4, R19, !P1 ;  /* 0x0000001304137207 */ /* 0x000fe40004800000 */
[----:B------:R-:W-:Y:S02]  /*2780*/  MOV R4, R0 ;  /* 0x0000000000047202 */ /* 0x000fe40000000f00 */
[----:B------:R-:W-:Y:S02]  /*2790*/  SEL R18, R18, 0xffffffff, P0 ;  /* 0xffffffff12127807 */ /* 0x000fe40000000000 */
[----:B------:R-:W-:Y:S01]  /*27a0*/  SEL R19, R19, 0xffffffff, P0 ;  /* 0xffffffff13137807 */ /* 0x000fe20000000000 */
[----:B------:R-:W-:Y:S06]  /*27b0*/  RET.REL.NODEC R4 `(_ZN2at6native45_GLOBAL__N__efdd3984_12_NLLLoss2d_cu_e9278b4636nll_loss2d_backward_no_reduce_kernelIN3c108BFloat16EEEvlNS_27GenericPackedTensorAccessorIlLm3ENS_16DefaultPtrTraitsElEENS5_IT_Lm3ES6_lEENS5_IS8_Lm4ES6_lEEPKS8_l) ;  /* 0xffffd84004007950 */ /* 0x000fec0003c3ffff */
.L_x_107:
        /* <DEDUP_REMOVED lines=12> */
.L_x_714:


//--------------------- .text._ZN2at6native45_GLOBAL__N__efdd3984_12_NLLLoss2d_cu_e9278b4636nll_loss2d_backward_no_reduce_kernelIN3c104HalfEEEvlNS_27GenericPackedTensorAccessorIlLm3ENS_16DefaultPtrTraitsElEENS5_IT_Lm3ES6_lEENS5_IS8_Lm4ES6_lEEPKS8_l --------------------------
	.section	.text._ZN2at6native45_GLOBAL__N__efdd3984_12_NLLLoss2d_cu_e9278b4636nll_loss2d_backward_no_reduce_kernelIN3c104HalfEEEvlNS_27GenericPackedTensorAccessorIlLm3ENS_16DefaultPtrTraitsElEENS5_IT_Lm3ES6_lEENS5_IS8_Lm4ES6_lEEPKS8_l,"ax",@progbits
	.sectioninfo	@"SHI_REGISTERS=30"
	.align	128
.text._ZN2at6native45_GLOBAL__N__efdd3984_12_NLLLoss2d_cu_e9278b4636nll_loss2d_backward_no_reduce_kernelIN3c104HalfEEEvlNS_27GenericPackedTensorAccessorIlLm3ENS_16DefaultPtrTraitsElEENS5_IT_Lm3ES6_lEENS5_IS8_Lm4ES6_lEEPKS8_l:
        .type           _ZN2at6native45_GLOBAL__N__efdd3984_12_NLLLoss2d_cu_e9278b4636nll_loss2d_backward_no_reduce_kernelIN3c104HalfEEEvlNS_27GenericPackedTensorAccessorIlLm3ENS_16DefaultPtrTraitsElEENS5_IT_Lm3ES6_lEENS5_IS8_Lm4ES6_lEEPKS8_l,@function
        .size           _ZN2at6native45_GLOBAL__N__efdd3984_12_NLLLoss2d_cu_e9278b4636nll_loss2d_backward_no_reduce_kernelIN3c104HalfEEEvlNS_27GenericPackedTensorAccessorIlLm3ENS_16DefaultPtrTraitsElEENS5_IT_Lm3ES6_lEENS5_IS8_Lm4ES6_lEEPKS8_l,(.L_x_717 - _ZN2at6native45_GLOBAL__N__efdd3984_12_NLLLoss2d_cu_e9278b4636nll_loss2d_backward_no_reduce_kernelIN3c104HalfEEEvlNS_27GenericPackedTensorAccessorIlLm3ENS_16DefaultPtrTraitsElEENS5_IT_Lm3ES6_lEENS5_IS8_Lm4ES6_lEEPKS8_l)
        .other          _ZN2at6native45_GLOBAL__N__efdd3984_12_NLLLoss2d_cu_e9278b4636nll_loss2d_backward_no_reduce_kernelIN3c104HalfEEEvlNS_27GenericPackedTensorAccessorIlLm3ENS_16DefaultPtrTraitsElEENS5_IT_Lm3ES6_lEENS5_IS8_Lm4ES6_lEEPKS8_l,@"STO_CUDA_ENTRY STV_DEFAULT"
_ZN2at6native45_GLOBAL__N__efdd3984_12_NLLLoss2d_cu_e9278b4636nll_loss2d_backward_no_reduce_kernelIN3c104HalfEEEvlNS_27GenericPackedTensorAccessorIlLm3ENS_16DefaultPtrTraitsElEENS5_IT_Lm3ES6_lEENS5_IS8_Lm4ES6_lEEPKS8_l:
        /* <DEDUP_REMOVED lines=13> */
.L_x_126:
        /* <DEDUP_REMOVED lines=8> */
[----:B------:R-:W-:Y:S05]  /*0150*/  CALL.REL.NOINC `($__internal_3_$__cuda_sm20_div_s64) ;  /* 0x00001c1000007944 */ /* 0x000fea0003c00000 */
        /* <DEDUP_REMOVED lines=9> */
.L_x_110:
[----:B------:R-:W0:Y:S01]  /*01f0*/  I2F.U32.RP R0, c[0x0][0x170] ;  /* 0x00005c0000007b06 */ /* 0x000e220000209000 */
[----:B------:R-:W-:Y:S02]  /*0200*/  ISETP.NE.U32.AND P2, PT, RZ, c[0x0][0x170], PT ;  /* 0x00005c00ff007a0c */ /* 0x000fe40003f45070 */
[----:B------:R-:W-:-:S05]  /*0210*/  MOV R26, RZ ;  /* 0x000000ff001a7202 */ /* 0x000fca0000000f00 */
[----:B0-----:R-:W0:Y:S02]  /*0220*/  MUFU.RCP R0, R0 ;  /* 0x0000000000007308 */ /* 0x001e240000001000 */
[----:B0-----:R-:W-:-:S06]  /*0230*/  IADD3 R4, R0, 0xffffffe, RZ ;  /* 0x0ffffffe00047810 */ /* 0x001fcc0007ffe0ff */
[----:B------:R0:W1:Y:S02]  /*0240*/  F2I.FTZ.U32.TRUNC.NTZ R5, R4 ;  /* 0x0000000400057305 */ /* 0x000064000021f000 */
[----:B0-----:R-:W-:Y:S01]  /*0250*/  HFMA2.MMA R4, -RZ, RZ, 0, 0 ;  /* 0x00000000ff047435 */ /* 0x001fe200000001ff */
[----:B-1----:R-:W-:-:S04]  /*0260*/  IMAD.MOV R3, RZ, RZ, -R5 ;  /* 0x000000ffff037224 */ /* 0x002fc800078e0a05 */
[----:B------:R-:W-:-:S05]  /*0270*/  IMAD R3, R3, c[0x0][0x170], RZ ;  /* 0x00005c0003037a24 */ /* 0x000fca00078e02ff */
[----:B------:R-:W-:-:S06]  /*0280*/  IMAD.HI.U32 R5, R5, R3, R4 ;  /* 0x0000000305057227 */ /* 0x000fcc00078e0004 */
[----:B------:R-:W-:-:S04]  /*0290*/  IMAD.HI.U32 R4, R5, R2, RZ ;  /* 0x0000000205047227 */ /* 0x000fc800078e00ff */
[----:B------:R-:W-:Y:S02]  /*02a0*/  IMAD.MOV R3, RZ, RZ, -R4 ;  /* 0x000000ffff037224 */ /* 0x000fe400078e0a04 */
[----:B------:R-:W-:Y:S02]  /*02b0*/  IMAD.MOV.U32 R5, RZ, RZ, RZ ;  /* 0x000000ffff057224 */ /* 0x000fe400078e00ff */
        /* <DEDUP_REMOVED lines=9> */
.L_x_111:
[----:B------:R-:W-:Y:S05]  /*0350*/  BSYNC B0 ;  /* 0x0000000000007941 */ /* 0x000fea0003800000 */
.L_x_109:
        /* <DEDUP_REMOVED lines=8> */
[----:B------:R-:W-:Y:S05]  /*03e0*/  CALL.REL.NOINC `($__internal_4_$__cuda_sm20_rem_s64) ;  /* 0x00001ec000007944 */ /* 0x000fea0003c00000 */
[----:B------:R-:W-:Y:S01]  /*03f0*/  IMAD.MOV.U32 R22, RZ, RZ, R18 ;  /* 0x000000ffff167224 */ /* 0x000fe200078e0012 */
[----:B------:R-:W-:Y:S01]  /*0400*/  MOV R23, R19 ;  /* 0x0000001300177202 */ /* 0x000fe20000000f00 */
[----:B------:R-:W-:Y:S05]  /*0410*/  BRA `(.L_x_114) ;  /* 0x0000012000007947 */ /* 0x000fea0003800000 */
.L_x_113:
        /* <DEDUP_REMOVED lines=18> */
.L_x_114:
[----:B------:R-:W-:Y:S05]  /*0540*/  BSYNC B0 ;  /* 0x0000000000007941 */ /* 0x000fea0003800000 */
.L_x_112:
        /* <DEDUP_REMOVED lines=11> */
[----:B------:R-:W-:Y:S05]  /*0600*/  CALL.REL.NOINC `($__internal_3_$__cuda_sm20_div_s64) ;  /* 0x0000176000007944 */ /* 0x000fea0003c00000 */
[----:B------:R-:W-:Y:S05]  /*0610*/  BRA `(.L_x_117) ;  /* 0x0000013000007947 */ /* 0x000fea0003800000 */
.L_x_116:
[----:B------:R-:W0:Y:S01]  /*0620*/  I2F.U32.RP R0, R10 ;  /* 0x0000000a00007306 */ /* 0x000e220000209000 */
[----:B------:R-:W-:-:S07]  /*0630*/  ISETP.NE.U32.AND P2, PT, R10, RZ, PT ;  /* 0x000000ff0a00720c */ /* 0x000fce0003f45070 */
[----:B0-----:R-:W0:Y:S02]  /*0640*/  MUFU.RCP R0, R0 ;  /* 0x0000000000007308 */ /* 0x001e240000001000 */
[----:B0-----:R-:W-:-:S06]  /*0650*/  IADD3 R4, R0, 0xffffffe, RZ ;  /* 0x0ffffffe00047810 */ /* 0x001fcc0007ffe0ff */
[----:B------:R0:W1:Y:S02]  /*0660*/  F2I.FTZ.U32.TRUNC.NTZ R5, R4 ;  /* 0x0000000400057305 */ /* 0x000064000021f000 */
[----:B0-----:R-:W-:Y:S01]  /*0670*/  HFMA2.MMA R4, -RZ, RZ, 0, 0 ;  /* 0x00000000ff047435 */ /* 0x001fe200000001ff */
[----:B-1----:R-:W-:-:S04]  /*0680*/  IMAD.MOV R3, RZ, RZ, -R5 ;  /* 0x000000ffff037224 */ /* 0x002fc800078e0a05 */
[----:B------:R-:W-:-:S05]  /*0690*/  IMAD R3, R3, R10, RZ ;  /* 0x0000000a03037224 */ /* 0x000fca00078e02ff */
        /* <DEDUP_REMOVED lines=11> */
.L_x_117:
[----:B------:R-:W-:Y:S05]  /*0750*/  BSYNC B0 ;  /* 0x0000000000007941 */ /* 0x000fea0003800000 */
.L_x_115:
        /* <DEDUP_REMOVED lines=9> */
[----:B------:R-:W-:Y:S05]  /*07f0*/  BRA `(.L_x_120) ;  /* 0x0000012000007947 */ /* 0x000fea0003800000 */
.L_x_119:
        /* <DEDUP_REMOVED lines=18> */
.L_x_120:
[----:B------:R-:W-:Y:S05]  /*0920*/  BSYNC B0 ;  /* 0x0000000000007941 */ /* 0x000fea0003800000 */
.L_x_118:
        /* <DEDUP_REMOVED lines=45> */
.L_x_124:
[----:B------:R-:W-:Y:S05]  /*0c00*/  BSYNC B6 ;  /* 0x0000000000067941 */ /* 0x000fea0003800000 */
.L_x_123:
        /* <DEDUP_REMOVED lines=10> */
[----:B------:R-:W-:Y:S01]  /*0cb0*/  IMAD.WIDE.U32 R6, R18, c[0x0][0x1d0], R4 ;  /* 0x0000740012067a25 */ /* 0x000fe200078e0004 */
[----:B------:R-:W-:-:S03]  /*0cc0*/  LEA R4, P0, R16, c[0x0][0x220], 0x1 ;  /* 0x0000880010047a11 */ /* 0x000fc600078008ff */
[----:B------:R-:W-:Y:S01]  /*0cd0*/  IMAD.IADD R3, R7, 0x1, R3 ;  /* 0x0000000107037824 */ /* 0x000fe200078e0203 */
[----:B------:R-:W-:Y:S02]  /*0ce0*/  LEA R8, P1, R6, c[0x0][0x1a0], 0x1 ;  /* 0x0000680006087a11 */ /* 0x000fe400078208ff */
[----:B------:R-:W-:Y:S02]  /*0cf0*/  LEA.HI.X R5, R16, c[0x0][0x224], R17, 0x1, P0 ;  /* 0x0000890010057a11 */ /* 0x000fe400000f0c11 */
[----:B------:R-:W-:-:S03]  /*0d00*/  LEA.HI.X R9, R6, c[0x0][0x1a4], R3, 0x1, P1 ;  /* 0x0000690006097a11 */ /* 0x000fc600008f0c03 */
[----:B------:R0:W2:Y:S04]  /*0d10*/  LDG.E.U16 R0, [R4.64] ;  /* 0x0000002404007981 */ /* 0x0000a8000c1e1500 */
[----:B------:R-:W3:Y:S01]  /*0d20*/  LDG.E.U16 R3, [R8.64] ;  /* 0x0000002408037981 */ /* 0x000ee2000c1e1500 */
[----:B------:R-:W-:-:S04]  /*0d30*/  IMAD R7, R26, c[0x0][0x200], RZ ;  /* 0x000080001a077a24 */ /* 0x000fc800078e02ff */
[C---:B------:R-:W-:Y:S02]  /*0d40*/  IMAD R11, R24.reuse, c[0x0][0x204], R7 ;  /* 0x00008100180b7a24 */ /* 0x040fe400078e0207 */
[----:B------:R-:W-:-:S04]  /*0d50*/  IMAD.WIDE.U32 R6, R24, c[0x0][0x200], RZ ;  /* 0x0000800018067a25 */ /* 0x000fc800078e00ff */
[----:B------:R-:W-:Y:S02]  /*0d60*/  IMAD.IADD R7, R7, 0x1, R11 ;  /* 0x0000000107077824 */ /* 0x000fe400078e020b */
[----:B------:R-:W-:Y:S02]  /*0d70*/  IMAD R11, R23, c[0x0][0x210], RZ ;  /* 0x00008400170b7a24 */ /* 0x000fe400078e02ff */
[----:B0-----:R-:W-:Y:S02]  /*0d80*/  IMAD R5, R19, c[0x0][0x218], RZ ;  /* 0x0000860013057a24 */ /* 0x001fe400078e02ff */
[C---:B------:R-:W-:Y:S02]  /*0d90*/  IMAD R11, R22.reuse, c[0x0][0x214], R11 ;  /* 0x00008500160b7a24 */ /* 0x040fe400078e020b */
[----:B------:R-:W-:-:S04]  /*0da0*/  IMAD.WIDE.U32 R22, R22, c[0x0][0x210], R6 ;  /* 0x0000840016167a25 */ /* 0x000fc800078e0006 */
[----:B------:R-:W-:Y:S01]  /*0db0*/  IMAD R5, R18, c[0x0][0x21c], R5 ;  /* 0x0000870012057a24 */ /* 0x000fe200078e0205 */
[----:B------:R-:W-:-:S05]  /*0dc0*/  IADD3 R23, R23, R11, RZ ;  /* 0x0000000b17177210 */ /* 0x000fca0007ffe0ff */
[----:B------:R-:W-:-:S04]  /*0dd0*/  IMAD.WIDE.U32 R18, R18, c[0x0][0x218], R22 ;  /* 0x0000860012127a25 */ /* 0x000fc800078e0016 */
[----:B------:R-:W-:Y:S02]  /*0de0*/  IMAD.IADD R19, R19, 0x1, R5 ;  /* 0x0000000113137824 */ /* 0x000fe400078e0205 */
[----:B------:R-:W-:-:S04]  /*0df0*/  IMAD R5, R17, c[0x0][0x208], RZ ;  /* 0x0000820011057a24 */ /* 0x000fc800078e02ff */
[C---:B------:R-:W-:Y:S02]  /*0e00*/  IMAD R5, R16.reuse, c[0x0][0x20c], R5 ;  /* 0x0000830010057a24 */ /* 0x040fe400078e0205 */
[----:B------:R-:W-:-:S05]  /*0e10*/  IMAD.WIDE.U32 R16, R16, c[0x0][0x208], R18 ;  /* 0x0000820010107a25 */ /* 0x000fca00078e0012 */
[----:B------:R-:W-:Y:S01]  /*0e20*/  LEA R4, P0, R16, c[0x0][0x1d8], 0x1 ;  /* 0x0000760010047a11 */ /* 0x000fe200078008ff */
[----:B--2---:R-:W-:Y:S02]  /*0e30*/  HADD2.F32 R0, -RZ, -R0.H0_H0 ;  /* 0xa0000000ff007230 */ /* 0x004fe40000004100 */
[----:B---3--:R-:W-:-:S05]  /*0e40*/  HADD2.F32 R3, -RZ, R3.H0_H0 ;  /* 0x20000003ff037230 */ /* 0x008fca0000004100 */
[----:B------:R-:W-:Y:S02]  /*0e50*/  FMUL.FTZ R0, R0, R3 ;  /* 0x0000000300007220 */ /* 0x000fe40000410000 */
[----:B------:R-:W-:-:S03]  /*0e60*/  IMAD.IADD R3, R17, 0x1, R5 ;  /* 0x0000000111037824 */ /* 0x000fc600078e0205 */
[----:B------:R-:W-:Y:S02]  /*0e70*/  F2FP.PACK_AB R0, RZ, R0 ;  /* 0x00000000ff00723e */ /* 0x000fe400000000ff */
[----:B------:R-:W-:-:S05]  /*0e80*/  LEA.HI.X R5, R16, c[0x0][0x1dc], R3, 0x1, P0 ;  /* 0x0000770010057a11 */ /* 0x000fca00000f0c03 */
[----:B------:R0:W-:Y:S02]  /*0e90*/  STG.E.U16 [R4.64], R0 ;  /* 0x0000000004007986 */ /* 0x0001e4000c101524 */
.L_x_122:
[----:B------:R-:W-:Y:S05]  /*0ea0*/  BSYNC B7 ;  /* 0x0000000000077941 */ /* 0x000fea0003800000 */
.L_x_121:
        /* <DEDUP_REMOVED lines=8> */
.L_x_125:
[----:B------:R-:W-:Y:S05]  /*0f30*/  EXIT ;  /* 0x000000000000794d */ /* 0x000fea0003800000 */
.L_x_108:
        /* <DEDUP_REMOVED lines=18> */
.L_x_128:
        /* <DEDUP_REMOVED lines=22> */
.L_x_129:
[----:B------:R-:W-:Y:S05]  /*11c0*/  BSYNC B0 ;  /* 0x0000000000007941 */ /* 0x000fea0003800000 */
.L_x_127:
        /* <DEDUP_REMOVED lines=12> */
.L_x_131:
        /* <DEDUP_REMOVED lines=18> */
.L_x_132:
[----:B------:R-:W-:Y:S05]  /*13b0*/  BSYNC B0 ;  /* 0x0000000000007941 */ /* 0x000fea0003800000 */
.L_x_130:
        /* <DEDUP_REMOVED lines=13> */
.L_x_134:
        /* <DEDUP_REMOVED lines=19> */
.L_x_135:
[----:B------:R-:W-:Y:S05]  /*15c0*/  BSYNC B0 ;  /* 0x0000000000007941 */ /* 0x000fea0003800000 */
.L_x_133:
        /* <DEDUP_REMOVED lines=10> */
.L_x_137:
        /* <DEDUP_REMOVED lines=18> */
.L_x_138:
[----:B------:R-:W-:Y:S05]  /*1790*/  BSYNC B0 ;  /* 0x0000000000007941 */ /* 0x000fea0003800000 */
.L_x_136:
        /* <DEDUP_REMOVED lines=45> */
.L_x_142:
[----:B------:R-:W-:Y:S05]  /*1a70*/  BSYNC B6 ;  /* 0x0000000000067941 */ /* 0x000fea0003800000 */
.L_x_141:
        /* <DEDUP_REMOVED lines=32> */
[----:B------:R-:W-:Y:S01]  /*1c80*/  LEA.HI.X R5, R16, c[0x0][0x1dc], R3, 0x1, P0 ;  /* 0x0000770010057a11 */ /* 0x000fe200000f0c03 */
[----:B--2---:R-:W-:-:S05]  /*1c90*/  HADD2.F32 R0, -RZ, R0.H0_H0 ;  /* 0x20000000ff007230 */ /* 0x004fca0000004100 */
[----:B------:R-:W-:-:S05]  /*1ca0*/  FADD.FTZ R0, -R0, -RZ ;  /* 0x800000ff00007221 */ /* 0x000fca0000010100 */
[----:B------:R-:W-:-:S05]  /*1cb0*/  F2FP.PACK_AB R0, RZ, R0 ;  /* 0x00000000ff00723e */ /* 0x000fca00000000ff */
[----:B------:R0:W-:Y:S02]  /*1cc0*/  STG.E.U16 [R4.64], R0 ;  /* 0x0000000004007986 */ /* 0x0001e4000c101524 */
.L_x_140:
[----:B------:R-:W-:Y:S05]  /*1cd0*/  BSYNC B7 ;  /* 0x0000000000077941 */ /* 0x000fea0003800000 */
.L_x_139:
        /* <DEDUP_REMOVED lines=8> */
.L_x_143:
[----:B------:R-:W-:Y:S05]  /*1d60*/  EXIT ;  /* 0x000000000000794d */ /* 0x000fea0003800000 */
        .weak           $__internal_3_$__cuda_sm20_div_s64
        .type           $__internal_3_$__cuda_sm20_div_s64,@function
        .size           $__internal_3_$__cuda_sm20_div_s64,($__internal_4_$__cuda_sm20_rem_s64 - $__internal_3_$__cuda_sm20_div_s64)
$__internal_3_$__cuda_sm20_div_s64:
        /* <DEDUP_REMOVED lines=83> */
[----:B------:R-:W-:Y:S06]  /*22a0*/  RET.REL.NODEC R6 `(_ZN2at6native45_GLOBAL__N__efdd3984_12_NLLLoss2d_cu_e9278b4636nll_loss2d_backward_no_reduce_kernelIN3c104HalfEEEvlNS_27GenericPackedTensorAccessorIlLm3ENS_16DefaultPtrTraitsElEENS5_IT_Lm3ES6_lEENS5_IS8_Lm4ES6_lEEPKS8_l) ;  /* 0xffffdd5006007950 */ /* 0x000fec0003c3ffff */
        .weak           $__internal_4_$__cuda_sm20_rem_s64
        .type           $__internal_4_$__cuda_sm20_rem_s64,@function
        .size           $__internal_4_$__cuda_sm20_rem_s64,(.L_x_717 - $__internal_4_$__cuda_sm20_rem_s64)
$__internal_4_$__cuda_sm20_rem_s64:
        /* <DEDUP_REMOVED lines=77> */
[----:B------:R-:W-:Y:S06]  /*2780*/  RET.REL.NODEC R4 `(_ZN2at6native45_GLOBAL__N__efdd3984_12_NLLLoss2d_cu_e9278b4636nll_loss2d_backward_no_reduce_kernelIN3c104HalfEEEvlNS_27GenericPackedTensorAccessorIlLm3ENS_16DefaultPtrTraitsElEENS5_IT_Lm3ES6_lEENS5_IS8_Lm4ES6_lEEPKS8_l) ;  /* 0xffffd87004007950 */ /* 0x000fec0003c3ffff */
.L_x_144:
        /* <DEDUP_REMOVED lines=15> */
.L_x_717:


//--------------------- .text._ZN2at6native45_GLOBAL__N__efdd3984_12_NLLLoss2d_cu_e9278b4636nll_loss2d_backward_no_reduce_kernelIfEEvlNS_27GenericPackedTensorAccessorIlLm3ENS_16DefaultPtrTraitsElEENS3_IT_Lm3ES4_lEENS3_IS6_Lm4ES4_lEEPKS6_l --------------------------
	.section	.text._ZN2at6native45_GLOBAL__N__efdd3984_12_NLLLoss2d_cu_e9278b4636nll_loss2d_backward_no_reduce_kernelIfEEvlNS_27GenericPackedTensorAccessorIlLm3ENS_16DefaultPtrTraitsElEENS3_IT_Lm3ES4_lEENS3_IS6_Lm4ES4_lEEPKS6_l,"ax",@progbits
	.sectioninfo	@"SHI_REGISTERS=30"
	.align	128
.text._ZN2at6native45_GLOBAL__N__efdd3984_12_NLLLoss2d_cu_e9278b4636nll_loss2d_backward_no_reduce_kernelIfEEvlNS_27GenericPackedTensorAccessorIlLm3ENS_16DefaultPtrTraitsElEENS3_IT_Lm3ES4_lEENS3_IS6_Lm4ES4_lEEPKS6_l:
        .type           _ZN2at6native45_GLOBAL__N__efdd3984_12_NLLLoss2d_cu_e9278b4636nll_loss2d_backward_no_reduce_kernelIfEEvlNS_27GenericPackedTensorAccessorIlLm3ENS_16DefaultPtrTraitsElEENS3_IT_Lm3ES4_lEENS3_IS6_Lm4ES4_lEEPKS6_l,@function
        .size           _ZN2at6native45_GLOBAL__N__efdd3984_12_NLLLoss2d_cu_e9278b4636nll_loss2d_backward_no_reduce_kernelIfEEvlNS_27GenericPackedTensorAccessorIlLm3ENS_16DefaultPtrTraitsElEENS3_IT_Lm3ES4_lEENS3_IS6_Lm4ES4_lEEPKS6_l,(.L_x_720 - _ZN2at6native45_GLOBAL__N__efdd3984_12_NLLLoss2d_cu_e9278b4636nll_loss2d_backward_no_reduce_kernelIfEEvlNS_27GenericPackedTensorAccessorIlLm3ENS_16DefaultPtrTraitsElEENS3_IT_Lm3ES4_lEENS3_IS6_Lm4ES4_lEEPKS6_l)
        .other          _ZN2at6native45_GLOBAL__N__efdd3984_12_NLLLoss2d_cu_e9278b4636nll_loss2d_backward_no_reduce_kernelIfEEvlNS_27GenericPackedTensorAccessorIlLm3ENS_16DefaultPtrTraitsElEENS3_IT_Lm3ES4_lEENS3_IS6_Lm4ES4_lEEPKS6_l,@"STO_CUDA_ENTRY STV_DEFAULT"
_ZN2at6native45_GLOBAL__N__efdd3984_12_NLLLoss2d_cu_e9278b4636nll_loss2d_backward_no_reduce_kernelIfEEvlNS_27GenericPackedTensorAccessorIlLm3ENS_16DefaultPtrTraitsElEENS3_IT_Lm3ES4_lEENS3_IS6_Lm4ES4_lEEPKS6_l:
        /* <DEDUP_REMOVED lines=13> */
.L_x_163:
        /* <DEDUP_REMOVED lines=8> */
[----:B------:R-:W-:Y:S05]  /*0150*/  CALL.REL.NOINC `($__internal_5_$__cuda_sm20_div_s64) ;  /* 0x00001bc000007944 */ /* 0x000fea0003c00000 */
[----:B------:R-:W-:Y:S02]  /*0160*/  IADD3 R9, P0, RZ, -R4, RZ ;  /* 0x80000004ff097210 */ /* 0x000fe40007f1e0ff */
[----:B------:R-:W-:-:S03]  /*0170*/  MOV R3, R13 ;  /* 0x0000000d00037202 */ /* 0x000fc60000000f00 */
[----:B------:R-:W-:Y:S02]  /*0180*/  IMAD.X R0, RZ, RZ, ~R5, P0 ;  /* 0x000000ffff007224 */ /* 0x000fe400000e0e05 */
[----:B------:R-:W-:-:S04]  /*0190*/  IMAD.WIDE.U32 R6, R9, c[0x0][0x170], R2 ;  /* 0x00005c0009067a25 */ /* 0x000fc800078e0002 */
[----:B------:R-:W-:Y:S02]  /*01a0*/  IMAD R0, R0, c[0x0][0x170], RZ ;  /* 0x00005c0000007a24 */ /* 0x000fe400078e02ff */
[----:B------:R-:W-:Y:S02]  /*01b0*/  IMAD.MOV.U32 R24, RZ, RZ, R6 ;  /* 0x000000ffff187224 */ /* 0x000fe400078e0006 */
[----:B------:R-:W-:-:S04]  /*01c0*/  IMAD R3, R9, c[0x0][0x174], R0 ;  /* 0x00005d0009037a24 */ /* 0x000fc800078e0200 */
[----:B------:R-:W-:Y:S01]  /*01d0*/  IMAD.IADD R26, R7, 0x1, R3 ;  /* 0x00000001071a7824 */ /* 0x000fe200078e0203 */
[----:B------:R-:W-:Y:S05]  /*01e0*/  BRA `(.L_x_148) ;  /* 0x0000016000007947 */ /* 0x000fea0003800000 */
.L_x_147:
[----:B------:R-:W0:Y:S01]  /*01f0*/  I2F.U32.RP R0, c[0x0][0x170] ;  /* 0x00005c0000007b06 */ /* 0x000e220000209000 */
[----:B------:R-:W-:Y:S01]  /*0200*/  ISETP.NE.U32.AND P2, PT, RZ, c[0x0][0x170], PT ;  /* 0x00005c00ff007a0c */ /* 0x000fe20003f45070 */
[----:B------:R-:W-:-:S06]  /*0210*/  IMAD.MOV.U32 R26, RZ, RZ, RZ ;  /* 0x000000ffff1a7224 */ /* 0x000fcc00078e00ff */
[----:B0-----:R-:W0:Y:S02]  /*0220*/  MUFU.RCP R0, R0 ;  /* 0x0000000000007308 */ /* 0x001e240000001000 */
[----:B0-----:R-:W-:-:S06]  /*0230*/  IADD3 R4, R0, 0xffffffe, RZ ;  /* 0x0ffffffe00047810 */ /* 0x001fcc0007ffe0ff */
[----:B------:R0:W1:Y:S02]  /*0240*/  F2I.FTZ.U32.TRUNC.NTZ R5, R4 ;  /* 0x0000000400057305 */ /* 0x000064000021f000 */
[----:B0-----:R-:W-:Y:S01]  /*0250*/  IMAD.MOV.U32 R4, RZ, RZ, RZ ;  /* 0x000000ffff047224 */ /* 0x001fe200078e00ff */
[----:B-1----:R-:W-:-:S05]  /*0260*/  IADD3 R3, RZ, -R5, RZ ;  /* 0x80000005ff037210 */ /* 0x002fca0007ffe0ff */
[----:B------:R-:W-:-:S04]  /*0270*/  IMAD R3, R3, c[0x0][0x170], RZ ;  /* 0x00005c0003037a24 */ /* 0x000fc800078e02ff */
        /* <DEDUP_REMOVED lines=10> */
[----:B------:R-:W-:-:S04]  /*0320*/  @!P2 LOP3.LUT R4, RZ, c[0x0][0x170], RZ, 0x33, !PT ;  /* 0x00005c00ff04aa12 */ /* 0x000fc800078e33ff */
[----:B------:R-:W-:-:S05]  /*0330*/  IADD3 R3, -R4, RZ, RZ ;  /* 0x000000ff04037210 */ /* 0x000fca0007ffe1ff */
[----:B------:R-:W-:Y:S02]  /*0340*/  IMAD R24, R3, c[0x0][0x170], R2 ;  /* 0x00005c0003187a24 */ /* 0x000fe400078e0202 */
.L_x_148:
[----:B------:R-:W-:Y:S05]  /*0350*/  BSYNC B0 ;  /* 0x0000000000007941 */ /* 0x000fea0003800000 */
.L_x_146:
        /* <DEDUP_REMOVED lines=8> */
[----:B------:R-:W-:Y:S05]  /*03e0*/  CALL.REL.NOINC `($__internal_6_$__cuda_sm20_rem_s64) ;  /* 0x00001e7000007944 */ /* 0x000fea0003c00000 */
[----:B------:R-:W-:Y:S01]  /*03f0*/  MOV R22, R18 ;  /* 0x0000001200167202 */ /* 0x000fe20000000f00 */
[----:B------:R-:W-:Y:S01]  /*0400*/  IMAD.MOV.U32 R23, RZ, RZ, R19 ;  /* 0x000000ffff177224 */ /* 0x000fe200078e0013 */
[----:B------:R-:W-:Y:S05]  /*0410*/  BRA `(.L_x_151) ;  /* 0x0000012000007947 */ /* 0x000fea0003800000 */
.L_x_150:
[----:B------:R-:W0:Y:S01]  /*0420*/  I2F.U32.RP R0, c[0x0][0x178] ;  /* 0x00005e0000007b06 */ /* 0x000e220000209000 */
[----:B------:R-:W-:Y:S01]  /*0430*/  ISETP.NE.U32.AND P1, PT, RZ, c[0x0][0x178], PT ;  /* 0x00005e00ff007a0c */ /* 0x000fe20003f25070 */
[----:B------:R-:W-:-:S06]  /*0440*/  IMAD.MOV.U32 R23, RZ, RZ, RZ ;  /* 0x000000ffff177224 */ /* 0x000fcc00078e00ff */
        /* <DEDUP_REMOVED lines=15> */
.L_x_151:
[----:B------:R-:W-:Y:S05]  /*0540*/  BSYNC B0 ;  /* 0x0000000000007941 */ /* 0x000fea0003800000 */
.L_x_149:
[----:B------:R-:W-:Y:S01]  /*0550*/  MOV R0, c[0x0][0x174] ;  /* 0x00005d0000007a02 */ /* 0x000fe20000000f00 */
[----:B------:R-:W-:Y:S01]  /*0560*/  IMAD.MOV.U32 R3, RZ, RZ, c[0x0][0x170] ;  /* 0x00005c00ff037624 */ /* 0x000fe200078e00ff */
[----:B------:R-:W-:Y:S03]  /*0570*/  BSSY B0, `(.L_x_152) ;  /* 0x000001e000007945 */ /* 0x000fe60003800000 */
        /* <DEDUP_REMOVED lines=8> */
[----:B------:R-:W-:Y:S05]  /*0600*/  CALL.REL.NOINC `($__internal_5_$__cuda_sm20_div_s64) ;  /* 0x0000171000007944 */ /* 0x000fea0003c00000 */
[----:B------:R-:W-:Y:S05]  /*0610*/  BRA `(.L_x_154) ;  /* 0x0000013000007947 */ /* 0x000fea0003800000 */
.L_x_153:
        /* <DEDUP_REMOVED lines=9> */
[----:B------:R-:W-:-:S04]  /*06b0*/  IMAD.HI.U32 R4, R5, R2, RZ ;  /* 0x0000000205047227 */ /* 0x000fc800078e00ff */
[----:B------:R-:W-:Y:S02]  /*06c0*/  IMAD.MOV R3, RZ, RZ, -R4 ;  /* 0x000000ffff037224 */ /* 0x000fe400078e0a04 */
[----:B------:R-:W-:Y:S02]  /*06d0*/  IMAD.MOV.U32 R5, RZ, RZ, RZ ;  /* 0x000000ffff057224 */ /* 0x000fe400078e00ff */
[----:B------:R-:W-:-:S05]  /*06e0*/  IMAD R3, R10, R3, R2 ;  /* 0x000000030a037224 */ /* 0x000fca00078e0202 */
[----:B------:R-:W-:-:S13]  /*06f0*/  ISETP.GE.U32.AND P0, PT, R3, R10, PT ;  /* 0x0000000a0300720c */ /* 0x000fda0003f06070 */
[-C--:B------:R-:W-:Y:S02]  /*0700*/  @P0 IADD3 R3, R3, -R10.reuse, RZ ;  /* 0x8000000a03030210 */ /* 0x080fe40007ffe0ff */
[----:B------:R-:W-:Y:S02]  /*0710*/  @P0 IADD3 R4, R4, 0x1, RZ ;  /* 0x0000000104040810 */ /* 0x000fe40007ffe0ff */
[----:B------:R-:W-:-:S13]  /*0720*/  ISETP.GE.U32.AND P1, PT, R3, R10, PT ;  /* 0x0000000a0300720c */ /* 0x000fda0003f26070 */
[----:B------:R-:W-:Y:S02]  /*0730*/  @P1 IADD3 R4, R4, 0x1, RZ ;  /* 0x0000000104041810 */ /* 0x000fe40007ffe0ff */
[----:B------:R-:W-:Y:S02]  /*0740*/  @!P2 LOP3.LUT R4, RZ, R10, RZ, 0x33, !PT ;  /* 0x0000000aff04a212 */ /* 0x000fe400078e33ff */
.L_x_154:
[----:B------:R-:W-:Y:S05]  /*0750*/  BSYNC B0 ;  /* 0x0000000000007941 */ /* 0x000fea0003800000 */
.L_x_152:
        /* <DEDUP_REMOVED lines=8> */
[----:B------:R-:W-:Y:S05]  /*07e0*/  CALL.REL.NOINC `($__internal_6_$__cuda_sm20_rem_s64) ;  /* 0x00001a7000007944 */ /* 0x000fea0003c00000 */
[----:B------:R-:W-:Y:S05]  /*07f0*/  BRA `(.L_x_157) ;  /* 0x0000012000007947 */ /* 0x000fea0003800000 */
.L_x_156:
        /* <DEDUP_REMOVED lines=18> */
.L_x_157:
[----:B------:R-:W-:Y:S05]  /*0920*/  BSYNC B0 ;  /* 0x0000000000007941 */ /* 0x000fea0003800000 */
.L_x_155:
[----:B------:R-:W-:Y:S02]  /*0930*/  IMAD R3, R26, c[0x0][0x188], RZ ;  /* 0x000062001a037a24 */ /* 0x000fe400078e02ff */
[----:B------:R-:W-:-:S04]  /*0940*/  IMAD.WIDE.U32 R4, R24, c[0x0][0x188], RZ ;  /* 0x0000620018047a25 */ /* 0x000fc800078e00ff */
[----:B------:R-:W-:Y:S02]  /*0950*/  IMAD R3, R24, c[0x0][0x18c], R3 ;  /* 0x0000630018037a24 */ /* 0x000fe400078e0203 */
[----:B------:R-:W-:-:S03]  /*0960*/  IMAD R7, R23, c[0x0][0x190], RZ ;  /* 0x0000640017077a24 */ /* 0x000fc600078e02ff */
[----:B------:R-:W-:Y:S01]  /*0970*/  IADD3 R5, R5, R3, RZ ;  /* 0x0000000305057210 */ /* 0x000fe20007ffe0ff */
[C---:B------:R-:W-:Y:S02]  /*0980*/  IMAD R7, R22.reuse, c[0x0][0x194], R7 ;  /* 0x0000650016077a24 */ /* 0x040fe400078e0207 */
[----:B------:R-:W-:Y:S02]  /*0990*/  IMAD R3, R19, c[0x0][0x198], RZ ;  /* 0x0000660013037a24 */ /* 0x000fe400078e02ff */
[----:B------:R-:W-:-:S04]  /*09a0*/  IMAD.WIDE.U32 R4, R22, c[0x0][0x190], R4 ;  /* 0x0000640016047a25 */ /* 0x000fc800078e0004 */
[----:B------:R-:W-:Y:S02]  /*09b0*/  IMAD.IADD R5, R5, 0x1, R7 ;  /* 0x0000000105057824 */ /* 0x000fe400078e0207 */
        /* <DEDUP_REMOVED lines=18> */
[----:B------:R-:W-:Y:S01]  /*0ae0*/  IMAD.MOV.U32 R5, RZ, RZ, c[0x4][0x18c] ;  /* 0x01006300ff057624 */ /* 0x000fe200078e00ff */
[----:B------:R-:W-:Y:S01]  /*0af0*/  MOV R4, c[0x4][0x188] ;  /* 0x0100620000047a02 */ /* 0x000fe20000000f00 */
[----:B------:R-:W-:Y:S01]  /*0b00*/  IMAD.MOV.U32 R6, RZ, RZ, c[0x4][0x190] ;  /* 0x01006400ff067624 */ /* 0x000fe200078e00ff */
[----:B------:R-:W-:Y:S01]  /*0b10*/  MOV R7, c[0x4][0x194] ;  /* 0x0100650000077a02 */ /* 0x000fe20000000f00 */
[----:B------:R-:W-:Y:S01]  /*0b20*/  IMAD.MOV.U32 R8, RZ, RZ, 0xa0 ;  /* 0x000000a0ff087424 */ /* 0x000fe200078e00ff */
[----:B------:R-:W0:Y:S01]  /*0b30*/  LDC.64 R14, c[0x4][R14] ;  /* 0x010000000e0e7b82 */ /* 0x000e220000000a00 */
[----:B------:R-:W-:Y:S01]  /*0b40*/  IMAD.MOV.U32 R10, RZ, RZ, c[0x4][0x70] ;  /* 0x01001c00ff0a7624 */ /* 0x000fe200078e00ff */
[----:B------:R-:W-:Y:S01]  /*0b50*/  MOV R11, c[0x4][0x74] ;  /* 0x01001d00000b7a02 */ /* 0x000fe20000000f00 */
[----:B------:R-:W-:Y:S02]  /*0b60*/  IMAD.MOV.U32 R12, RZ, RZ, 0x1 ;  /* 0x00000001ff0c7424 */ /* 0x000fe400078e00ff */
[----:B------:R-:W-:-:S03]  /*0b70*/  IMAD.MOV.U32 R13, RZ, RZ, RZ ;  /* 0x000000ffff0d7224 */ /* 0x000fc600078e00ff */
[----:B------:R-:W-:Y:S01]  /*0b80*/  LEPC R20 ;  /* 0x000000000014734e */ /* 0x000fe20000000000 */
[----:B------:R-:W-:-:S02]  /*0b90*/  MOV R3, 0xc00 ;  /* 0x00000c0000037802 */ /* 0x000fc40000000f00 */
[----:B------:R-:W-:Y:S02]  /*0ba0*/  MOV R0, 0xb80 ;  /* 0x00000b8000007802 */ /* 0x000fe40000000f00 */
[----:B------:R-:W-:Y:S02]  /*0bb0*/  MOV R9, 0x0 ;  /* 0x0000000000097802 */ /* 0x000fe40000000f00 */
[----:B------:R-:W-:Y:S02]  /*0bc0*/  MOV R27, 0x0 ;  /* 0x00000000001b7802 */ /* 0x000fe40000000f00 */
[----:B------:R-:W-:-:S04]  /*0bd0*/  IADD3 R20, P0, P1, -R0, R3, R20 ;  /* 0x0000000300147210 */ /* 0x000fc8000791e114 */
[----:B------:R-:W-:-:S04]  /*0be0*/  IADD3.X R21, ~R27, R9, R21, P0, P1 ;  /* 0x000000091b157210 */ /* 0x000fc800007e2515 */
[----:B0-----:R-:W-:Y:S05]  /*0bf0*/  CALL.ABS.NOINC R14 ;  /* 0x000000000e007343 */ /* 0x001fea0003c00000 */
.L_x_161:
[----:B------:R-:W-:Y:S05]  /*0c00*/  BSYNC B6 ;  /* 0x0000000000067941 */ /* 0x000fea0003800000 */
.L_x_160:
[----:B------:R-:W-:Y:S01]  /*0c10*/  IMAD R3, R26, c[0x0][0x1c0], RZ ;  /* 0x000070001a037a24 */ /* 0x000fe200078e02ff */
[----:B------:R-:W-:Y:S01]  /*0c20*/  LEA R8, P0, R16, c[0x0][0x220], 0x2 ;  /* 0x0000880010087a11 */ /* 0x000fe200078010ff */
[----:B------:R-:W-:-:S03]  /*0c30*/  IMAD.WIDE.U32 R4, R24, c[0x0][0x1c0], RZ ;  /* 0x0000700018047a25 */ /* 0x000fc600078e00ff */
[----:B------:R-:W-:Y:S01]  /*0c40*/  LEA.HI.X R9, R16, c[0x0][0x224], R17, 0x2, P0 ;  /* 0x0000890010097a11 */ /* 0x000fe200000f1411 */
[----:B------:R-:W-:Y:S02]  /*0c50*/  IMAD R3, R24, c[0x0][0x1c4], R3 ;  /* 0x0000710018037a24 */ /* 0x000fe400078e0203 */
[----:B------:R-:W-:Y:S02]  /*0c60*/  IMAD R7, R23, c[0x0][0x1c8], RZ ;  /* 0x0000720017077a24 */ /* 0x000fe400078e02ff */
[----:B------:R-:W2:Y:S01]  /*0c70*/  LDG.E R0, [R8.64] ;  /* 0x0000002408007981 */ /* 0x000ea2000c1e1900 */
        /* <DEDUP_REMOVED lines=9> */
[----:B------:R-:W-:-:S05]  /*0d10*/  LEA.HI.X R7, R4, c[0x0][0x1a4], R3, 0x2, P1 ;  /* 0x0000690004077a11 */ /* 0x000fca00008f1403 */
[----:B------:R-:W2:Y:S01]  /*0d20*/  LDG.E R3, [R6.64] ;  /* 0x0000002406037981 */ /* 0x000ea2000c1e1900 */
[----:B------:R-:W-:-:S04]  /*0d30*/  IMAD R5, R26, c[0x0][0x200], RZ ;  /* 0x000080001a057a24 */ /* 0x000fc800078e02ff */
[C---:B------:R-:W-:Y:S02]  /*0d40*/  IMAD R11, R24.reuse, c[0x0][0x204], R5 ;  /* 0x00008100180b7a24 */ /* 0x040fe400078e0205 */
[----:B------:R-:W-:-:S05]  /*0d50*/  IMAD.WIDE.U32 R4, R24, c[0x0][0x200], RZ ;  /* 0x0000800018047a25 */ /* 0x000fca00078e00ff */
[----:B------:R-:W-:Y:S01]  /*0d60*/  IADD3 R5, R5, R11, RZ ;  /* 0x0000000b05057210 */ /* 0x000fe20007ffe0ff */
[----:B------:R-:W-:-:S04]  /*0d70*/  IMAD R11, R23, c[0x0][0x210], RZ ;  /* 0x00008400170b7a24 */ /* 0x000fc800078e02ff */
[C---:B------:R-:W-:Y:S02]  /*0d80*/  IMAD R11, R22.reuse, c[0x0][0x214], R11 ;  /* 0x00008500160b7a24 */ /* 0x040fe400078e020b */
[----:B------:R-:W-:-:S04]  /*0d90*/  IMAD.WIDE.U32 R22, R22, c[0x0][0x210], R4 ;  /* 0x0000840016167a25 */ /* 0x000fc800078e0004 */
[----:B------:R-:W-:Y:S02]  /*0da0*/  IMAD R5, R19, c[0x0][0x218], RZ ;  /* 0x0000860013057a24 */ /* 0x000fe400078e02ff */
[----:B------:R-:W-:Y:S02]  /*0db0*/  IMAD.IADD R23, R23, 0x1, R11 ;  /* 0x0000000117177824 */ /* 0x000fe400078e020b */
[C---:B------:R-:W-:Y:S02]  /*0dc0*/  IMAD R5, R18.reuse, c[0x0][0x21c], R5 ;  /* 0x0000870012057a24 */ /* 0x040fe400078e0205 */
[----:B------:R-:W-:-:S04]  /*0dd0*/  IMAD.WIDE.U32 R18, R18, c[0x0][0x218], R22 ;  /* 0x0000860012127a25 */ /* 0x000fc800078e0016 */
[----:B------:R-:W-:Y:S02]  /*0de0*/  IMAD.IADD R19, R19, 0x1, R5 ;  /* 0x0000000113137824 */ /* 0x000fe400078e0205 */
[----:B------:R-:W-:-:S04]  /*0df0*/  IMAD R5, R17, c[0x0][0x208], RZ ;  /* 0x0000820011057a24 */ /* 0x000fc800078e02ff */
[C---:B------:R-:W-:Y:S02]  /*0e00*/  IMAD R5, R16.reuse, c[0x0][0x20c], R5 ;  /* 0x0000830010057a24 */ /* 0x040fe400078e0205 */
[----:B------:R-:W-:-:S05]  /*0e10*/  IMAD.WIDE.U32 R16, R16, c[0x0][0x208], R18 ;  /* 0x0000820010107a25 */ /* 0x000fca00078e0012 */
[----:B------:R-:W-:Y:S02]  /*0e20*/  IADD3 R5, R17, R5, RZ ;  /* 0x0000000511057210 */ /* 0x000fe40007ffe0ff */
[----:B------:R-:W-:-:S04]  /*0e30*/  LEA R4, P0, R16, c[0x0][0x1d8], 0x2 ;  /* 0x0000760010047a11 */ /* 0x000fc800078010ff */
[----:B------:R-:W-:Y:S01]  /*0e40*/  LEA.HI.X R5, R16, c[0x0][0x1dc], R5, 0x2, P0 ;  /* 0x0000770010057a11 */ /* 0x000fe200000f1405 */
[----:B--2---:R-:W-:-:S05]  /*0e50*/  FFMA.FTZ R3, -R3, R0, -RZ ;  /* 0x0000000003037223 */ /* 0x004fca00000109ff */
[----:B------:R0:W-:Y:S03]  /*0e60*/  STG.E [R4.64], R3 ;  /* 0x0000000304007986 */ /* 0x0001e6000c101924 */
.L_x_159:
[----:B------:R-:W-:Y:S05]  /*0e70*/  BSYNC B7 ;  /* 0x0000000000077941 */ /* 0x000fea0003800000 */
.L_x_158:
[----:B------:R-:W-:-:S04]  /*0e80*/  IMAD.MOV.U32 R0, RZ, RZ, c[0x0][0x0] ;  /* 0x00000000ff007624 */ /* 0x000fc800078e00ff */
[----:B0-----:R-:W-:-:S05]  /*0e90*/  IMAD R3, R0, c[0x0][0xc], RZ ;  /* 0x0000030000037a24 */ /* 0x001fca00078e02ff */
[----:B------:R-:W-:-:S05]  /*0ea0*/  IADD3 R2, P0, R3, R2, RZ ;  /* 0x0000000203027210 */ /* 0x000fca0007f1e0ff */
[----:B------:R-:W-:Y:S01]  /*0eb0*/  IMAD.X R25, RZ, RZ, R25, P0 ;  /* 0x000000ffff197224 */ /* 0x000fe200000e0619 */
[----:B------:R-:W-:-:S04]  /*0ec0*/  ISETP.GE.U32.AND P0, PT, R2, c[0x0][0x160], PT ;  /* 0x0000580002007a0c */ /* 0x000fc80003f06070 */
[----:B------:R-:W-:-:S13]  /*0ed0*/  ISETP.GE.AND.EX P0, PT, R25, c[0x0][0x164], PT, P0 ;  /* 0x0000590019007a0c */ /* 0x000fda0003f06300 */
[----:B------:R-:W-:Y:S01]  /*0ee0*/  @P0 CALL.REL.NOINC `(.L_x_162) ;  /* 0x0000001000000944 */ /* 0x000fe20003c00000 */
[----:B------:R-:W-:Y:S05]  /*0ef0*/  BRA `(.L_x_163) ;  /* 0xfffff1d000007947 */ /* 0x000fea000383ffff */
.L_x_162:
[----:B------:R-:W-:Y:S05]  /*0f00*/  EXIT ;  /* 0x000000000000794d */ /* 0x000fea0003800000 */
.L_x_145:
        /* <DEDUP_REMOVED lines=18> */
.L_x_165:
[----:B------:R-:W0:Y:S01]  /*1030*/  I2F.U32.RP R6, c[0x0][0x170] ;  /* 0x00005c0000067b06 */ /* 0x000e220000209000 */
[----:B------:R-:W-:Y:S01]  /*1040*/  IMAD.MOV.U32 R4, RZ, RZ, RZ ;  /* 0x000000ffff047224 */ /* 0x000fe200078e00ff */
[----:B------:R-:W-:Y:S01]  /*1050*/  ISETP.NE.U32.AND P2, PT, RZ, c[0x0][0x170], PT ;  /* 0x00005c00ff007a0c */ /* 0x000fe20003f45070 */
[----:B------:R-:W-:-:S05]  /*1060*/  IMAD.MOV.U32 R26, RZ, RZ, RZ ;  /* 0x000000ffff1a7224 */ /* 0x000fca00078e00ff */
[----:B0-----:R-:W0:Y:S02]  /*1070*/  MUFU.RCP R6, R6 ;  /* 0x0000000600067308 */ /* 0x001e240000001000 */
[----:B0-----:R-:W-:-:S06]  /*1080*/  IADD3 R5, R6, 0xffffffe, RZ ;  /* 0x0ffffffe06057810 */ /* 0x001fcc0007ffe0ff */
[----:B------:R-:W0:Y:S02]  /*1090*/  F2I.FTZ.U32.TRUNC.NTZ R5, R5 ;  /* 0x0000000500057305 */ /* 0x000e24000021f000 */
[----:B0-----:R-:W-:-:S05]  /*10a0*/  IADD3 R3, RZ, -R5, RZ ;  /* 0x80000005ff037210 */ /* 0x001fca0007ffe0ff */
        /* <DEDUP_REMOVED lines=14> */
.L_x_166:
[----:B------:R-:W-:Y:S05]  /*1190*/  BSYNC B0 ;  /* 0x0000000000007941 */ /* 0x000fea0003800000 */
.L_x_164:
        /* <DEDUP_REMOVED lines=12> */
.L_x_168:
        /* <DEDUP_REMOVED lines=18> */
.L_x_169:
[----:B------:R-:W-:Y:S05]  /*1380*/  BSYNC B0 ;  /* 0x0000000000007941 */ /* 0x000fea0003800000 */
.L_x_167:
        /* <DEDUP_REMOVED lines=13> */
.L_x_171:
[----:B------:R-:W0:Y:S01]  /*1460*/  I2F.U32.RP R0, R10 ;  /* 0x0000000a00007306 */ /* 0x000e220000209000 */
[----:B------:R-:W-:Y:S01]  /*1470*/  IMAD.MOV.U32 R4, RZ, RZ, RZ ;  /* 0x000000ffff047224 */ /* 0x000fe200078e00ff */
[----:B------:R-:W-:-:S06]  /*1480*/  ISETP.NE.U32.AND P2, PT, R10, RZ, PT ;  /* 0x000000ff0a00720c */ /* 0x000fcc0003f45070 */
[----:B0-----:R-:W0:Y:S02]  /*1490*/  MUFU.RCP R0, R0 ;  /* 0x0000000000007308 */ /* 0x001e240000001000 */
[----:B0-----:R-:W-:-:S06]  /*14a0*/  IADD3 R5, R0, 0xffffffe, RZ ;  /* 0x0ffffffe00057810 */ /* 0x001fcc0007ffe0ff */
[----:B------:R-:W0:Y:S02]  /*14b0*/  F2I.FTZ.U32.TRUNC.NTZ R5, R5 ;  /* 0x0000000500057305 */ /* 0x000e24000021f000 */
[----:B0-----:R-:W-:-:S05]  /*14c0*/  IADD3 R3, RZ, -R5, RZ ;  /* 0x80000005ff037210 */ /* 0x001fca0007ffe0ff */
[----:B------:R-:W-:-:S04]  /*14d0*/  IMAD R3, R3, R10, RZ ;  /* 0x0000000a03037224 */ /* 0x000fc800078e02ff */
[----:B------:R-:W-:-:S04]  /*14e0*/  IMAD.HI.U32 R3, R5, R3, R4 ;  /* 0x0000000305037227 */ /* 0x000fc800078e0004 */
[----:B------:R-:W-:Y:S02]  /*14f0*/  IMAD.MOV.U32 R5, RZ, RZ, RZ ;  /* 0x000000ffff057224 */ /* 0x000fe400078e00ff */
[----:B------:R-:W-:-:S04]  /*1500*/  IMAD.HI.U32 R4, R3, R2, RZ ;  /* 0x0000000203047227 */ /* 0x000fc800078e00ff */
[----:B------:R-:W-:-:S04]  /*1510*/  IMAD.MOV R3, RZ, RZ, -R4 ;  /* 0x000000ffff037224 */ /* 0x000fc800078e0a04 */
[----:B------:R-:W-:-:S05]  /*1520*/  IMAD R3, R10, R3, R2 ;  /* 0x000000030a037224 */ /* 0x000fca00078e0202 */
[----:B------:R-:W-:-:S13]  /*1530*/  ISETP.GE.U32.AND P0, PT, R3, R10, PT ;  /* 0x0000000a0300720c */ /* 0x000fda0003f06070 */
[-C--:B------:R-:W-:Y:S02]  /*1540*/  @P0 IADD3 R3, R3, -R10.reuse, RZ ;  /* 0x8000000a03030210 */ /* 0x080fe40007ffe0ff */
[----:B------:R-:W-:Y:S02]  /*1550*/  @P0 IADD3 R4, R4, 0x1, RZ ;  /* 0x0000000104040810 */ /* 0x000fe40007ffe0ff */
[----:B------:R-:W-:-:S13]  /*1560*/  ISETP.GE.U32.AND P1, PT, R3, R10, PT ;  /* 0x0000000a0300720c */ /* 0x000fda0003f26070 */
[----:B------:R-:W-:Y:S02]  /*1570*/  @P1 IADD3 R4, R4, 0x1, RZ ;  /* 0x0000000104041810 */ /* 0x000fe40007ffe0ff */
[----:B------:R-:W-:Y:S02]  /*1580*/  @!P2 LOP3.LUT R4, RZ, R10, RZ, 0x33, !PT ;  /* 0x0000000aff04a212 */ /* 0x000fe400078e33ff */
.L_x_172:
[----:B------:R-:W-:Y:S05]  /*1590*/  BSYNC B0 ;  /* 0x0000000000007941 */ /* 0x000fea0003800000 */
.L_x_170:
        /* <DEDUP_REMOVED lines=10> */
.L_x_174:
        /* <DEDUP_REMOVED lines=18> */
.L_x_175:
[----:B------:R-:W-:Y:S05]  /*1760*/  BSYNC B0 ;  /* 0x0000000000007941 */ /* 0x000fea0003800000 */
.L_x_173:
        /* <DEDUP_REMOVED lines=45> */
.L_x_179:
[----:B------:R-:W-:Y:S05]  /*1a40*/  BSYNC B6 ;  /* 0x0000000000067941 */ /* 0x000fea0003800000 */
.L_x_178:
        /* <DEDUP_REMOVED lines=26> */
[----:B------:R-:W-:Y:S02]  /*1bf0*/  IMAD R5, R17, c[0x0][0x208], RZ ;  /* 0x0000820011057a24 */ /* 0x000fe400078e02ff */
[----:B------:R-:W-:Y:S02]  /*1c00*/  IMAD.IADD R19, R19, 0x1, R3 ;  /* 0x0000000113137824 */ /* 0x000fe400078e0203 */
[C---:B------:R-:W-:Y:S02]  /*1c10*/  IMAD R3, R16.reuse, c[0x0][0x20c], R5 ;  /* 0x0000830010037a24 */ /* 0x040fe400078e0205 */
[----:B------:R-:W-:-:S05]  /*1c20*/  IMAD.WIDE.U32 R16, R16, c[0x0][0x208], R18 ;  /* 0x0000820010107a25 */ /* 0x000fca00078e0012 */
[----:B------:R-:W-:Y:S02]  /*1c30*/  IADD3 R3, R17, R3, RZ ;  /* 0x0000000311037210 */ /* 0x000fe40007ffe0ff */
[----:B------:R-:W-:-:S04]  /*1c40*/  LEA R4, P0, R16, c[0x0][0x1d8], 0x2 ;  /* 0x0000760010047a11 */ /* 0x000fc800078010ff */
[----:B------:R-:W-:Y:S01]  /*1c50*/  LEA.HI.X R5, R16, c[0x0][0x1dc], R3, 0x2, P0 ;  /* 0x0000770010057a11 */ /* 0x000fe200000f1403 */
[----:B--2---:R-:W-:-:S05]  /*1c60*/  FADD.FTZ R3, -R0, -RZ ;  /* 0x800000ff00037221 */ /* 0x004fca0000010100 */
[----:B------:R0:W-:Y:S03]  /*1c70*/  STG.E [R4.64], R3 ;  /* 0x0000000304007986 */ /* 0x0001e6000c101924 */
.L_x_177:
[----:B------:R-:W-:Y:S05]  /*1c80*/  BSYNC B7 ;  /* 0x0000000000077941 */ /* 0x000fea0003800000 */
.L_x_176:
        /* <DEDUP_REMOVED lines=8> */
.L_x_180:
[----:B------:R-:W-:Y:S05]  /*1d10*/  EXIT ;  /* 0x000000000000794d */ /* 0x000fea0003800000 */
        .weak           $__internal_5_$__cuda_sm20_div_s64
        .type           $__internal_5_$__cuda_sm20_div_s64,@function
        .size           $__internal_5_$__cuda_sm20_div_s64,($__internal_6_$__cuda_sm20_rem_s64 - $__internal_5_$__cuda_sm20_div_s64)
$__internal_5_$__cuda_sm20_div_s64:
[-C--:B------:R-:W-:Y:S02]  /*1d20*/  IADD3 R7, P1, RZ, -R10.reuse, RZ ;  /* 0x8000000aff077210 */ /* 0x080fe40007f3e0ff */
[----:B------:R-:W-:Y:S02]  /*1d30*/  ISETP.GE.AND P0, PT, R3, RZ, PT ;  /* 0x000000ff0300720c */ /* 0x000fe40003f06270 */
[-C--:B------:R-:W-:Y:S02]  /*1d40*/  IADD3.X R4, RZ, ~R3.reuse, RZ, P1, !PT ;  /* 0x80000003ff047210 */ /* 0x080fe40000ffe4ff */
[----:B------:R-:W-:Y:S02]  /*1d50*/  SEL R6, R7, R10, !P0 ;  /* 0x0000000a07067207 */ /* 0x000fe40004000000 */
[----:B------:R-:W-:Y:S02]  /*1d60*/  SEL R7, R4, R3, !P0 ;  /* 0x0000000304077207 */ /* 0x000fe40004000000 */
[----:B------:R-:W-:-:S02]  /*1d70*/  ISETP.GE.AND P3, PT, R13, RZ, PT ;  /* 0x000000ff0d00720c */ /* 0x000fc40003f66270 */
        /* <DEDUP_REMOVED lines=9> */
[----:B------:R-:W-:Y:S02]  /*1e10*/  IMAD.X R15, RZ, RZ, ~R9, P0 ;  /* 0x000000ffff0f7224 */ /* 0x000fe400000e0e09 */
[----:B------:R-:W-:Y:S02]  /*1e20*/  IMAD.MOV.U32 R9, RZ, RZ, R4 ;  /* 0x000000ffff097224 */ /* 0x000fe400078e0004 */
[-C--:B------:R-:W-:Y:S02]  /*1e30*/  IMAD R17, R5, R15.reuse, RZ ;  /* 0x0000000f05117224 */ /* 0x080fe400078e02ff */
[----:B------:R-:W-:-:S06]  /*1e40*/  IMAD.WIDE.U32 R8, P0, R4, R15, R8 ;  /* 0x0000000f04087225 */ /* 0x000fcc0007800008 */
[----:B------:R-:W-:-:S04]  /*1e50*/  IMAD.HI.U32 R8, P1, R5, R11, R8 ;  /* 0x0000000b05087227 */ /* 0x000fc80007820008 */
[----:B------:R-:W-:Y:S01]  /*1e60*/  IMAD.HI.U32 R11, R5, R15, RZ ;  /* 0x0000000f050b7227 */ /* 0x000fe200078e00ff */
[----:B------:R-:W-:-:S04]  /*1e70*/  IADD3 R9, P2, R17, R8, RZ ;  /* 0x0000000811097210 */ /* 0x000fc80007f5e0ff */
[----:B------:R-:W-:Y:S01]  /*1e80*/  IADD3.X R11, R11, R5, RZ, P0, !PT ;  /* 0x000000050b0b7210 */ /* 0x000fe200007fe4ff */
[----:B------:R-:W-:-:S03]  /*1e90*/  IMAD.WIDE.U32 R4, R9, R6, RZ ;  /* 0x0000000609047225 */ /* 0x000fc600078e00ff */
[----:B------:R-:W-:Y:S01]  /*1ea0*/  IADD3.X R11, RZ, RZ, R11, P2, P1 ;  /* 0x000000ffff0b7210 */ /* 0x000fe200017e240b */
[----:B------:R-:W-:Y:S01]  /*1eb0*/  IMAD R5, R9, R7, R5 ;  /* 0x0000000709057224 */ /* 0x000fe200078e0205 */
[----:B------:R-:W-:-:S03]  /*1ec0*/  IADD3 R15, P0, RZ, -R4, RZ ;  /* 0x80000004ff0f7210 */ /* 0x000fc60007f1e0ff */
[----:B------:R-:W-:Y:S01]  /*1ed0*/  IMAD R4, R11, R6, R5 ;  /* 0x000000060b047224 */ /* 0x000fe200078e0205 */
[----:B------:R-:W-:Y:S01]  /*1ee0*/  IADD3 R5, P4, RZ, -R2, RZ ;  /* 0x80000002ff057210 */ /* 0x000fe20007f9e0ff */
[----:B------:R-:W-:-:S04]  /*1ef0*/  IMAD.HI.U32 R8, R9, R15, RZ ;  /* 0x0000000f09087227 */ /* 0x000fc800078e00ff */
[----:B------:R-:W-:Y:S02]  /*1f00*/  IMAD.X R4, RZ, RZ, ~R4, P0 ;  /* 0x000000ffff047224 */ /* 0x000fe400000e0e04 */
[----:B------:R-:W-:Y:S02]  /*1f10*/  IMAD.X R12, RZ, RZ, ~R13, P4 ;  /* 0x000000ffff0c7224 */ /* 0x000fe400020e0e0d */
[----:B------:R-:W-:-:S06]  /*1f20*/  IMAD.WIDE.U32 R8, P0, R9, R4, R8 ;  /* 0x0000000409087225 */ /* 0x000fcc0007800008 */
[----:B------:R-:W-:Y:S01]  /*1f30*/  IMAD.HI.U32 R8, P1, R11, R15, R8 ;  /* 0x0000000f0b087227 */ /* 0x000fe20007820008 */
[----:B------:R-:W-:-:S03]  /*1f40*/  SEL R9, R5, R2, !P3 ;  /* 0x0000000205097207 */ /* 0x000fc60005800000 */
[CC--:B------:R-:W-:Y:S02]  /*1f50*/  IMAD R15, R11.reuse, R4.reuse, RZ ;  /* 0x000000040b0f7224 */ /* 0x0c0fe400078e02ff */
[----:B------:R-:W-:-:S03]  /*1f60*/  IMAD.HI.U32 R4, R11, R4, RZ ;  /* 0x000000040b047227 */ /* 0x000fc600078e00ff */
[----:B------:R-:W-:Y:S02]  /*1f70*/  IADD3 R8, P2, R15, R8, RZ ;  /* 0x000000080f087210 */ /* 0x000fe40007f5e0ff */
[----:B------:R-:W-:Y:S02]  /*1f80*/  IADD3.X R5, R4, R11, RZ, P0, !PT ;  /* 0x0000000b04057210 */ /* 0x000fe400007fe4ff */
[----:B------:R-:W-:Y:S01]  /*1f90*/  SEL R11, R12, R13, !P3 ;  /* 0x0000000d0c0b7207 */ /* 0x000fe20005800000 */
[----:B------:R-:W-:Y:S01]  /*1fa0*/  IMAD.HI.U32 R4, R8, R9, RZ ;  /* 0x0000000908047227 */ /* 0x000fe200078e00ff */
[----:B------:R-:W-:-:S03]  /*1fb0*/  IADD3.X R12, RZ, RZ, R5, P2, P1 ;  /* 0x000000ffff0c7210 */ /* 0x000fc600017e2405 */
[----:B------:R-:W-:Y:S02]  /*1fc0*/  IMAD.MOV.U32 R5, RZ, RZ, RZ ;  /* 0x000000ffff057224 */ /* 0x000fe400078e00ff */
[-C--:B------:R-:W-:Y:S02]  /*1fd0*/  IMAD R15, R12, R11.reuse, RZ ;  /* 0x0000000b0c0f7224 */ /* 0x080fe400078e02ff */
[----:B------:R-:W-:-:S04]  /*1fe0*/  IMAD.WIDE.U32 R4, R8, R11, R4 ;  /* 0x0000000b08047225 */ /* 0x000fc800078e0004 */
[----:B------:R-:W-:-:S04]  /*1ff0*/  IMAD.HI.U32 R17, R12, R11, RZ ;  /* 0x0000000b0c117227 */ /* 0x000fc800078e00ff */
[----:B------:R-:W-:-:S04]  /*2000*/  IMAD.HI.U32 R4, P0, R12, R9, R4 ;  /* 0x000000090c047227 */ /* 0x000fc80007800004 */
[----:B------:R-:W-:Y:S01]  /*2010*/  IMAD.X R17, RZ, RZ, R17, P0 ;  /* 0x000000ffff117224 */ /* 0x000fe200000e0611 */
[----:B------:R-:W-:-:S04]  /*2020*/  IADD3 R15, P1, R15, R4, RZ ;  /* 0x000000040f0f7210 */ /* 0x000fc80007f3e0ff */
[----:B------:R-:W-:Y:S01]  /*2030*/  IADD3.X R17, RZ, R17, RZ, P1, !PT ;  /* 0x00000011ff117210 */ /* 0x000fe20000ffe4ff */
[----:B------:R-:W-:-:S04]  /*2040*/  IMAD.WIDE.U32 R4, R15, R6, RZ ;  /* 0x000000060f047225 */ /* 0x000fc800078e00ff */
[----:B------:R-:W-:Y:S01]  /*2050*/  IMAD R5, R15, R7, R5 ;  /* 0x000000070f057224 */ /* 0x000fe200078e0205 */
[----:B------:R-:W-:-:S03]  /*2060*/  IADD3 R19, P1, -R4, R9, RZ ;  /* 0x0000000904137210 */ /* 0x000fc60007f3e1ff */
[-C--:B------:R-:W-:Y:S01]  /*2070*/  IMAD R4, R17, R6.reuse, R5 ;  /* 0x0000000611047224 */ /* 0x080fe200078e0205 */
[----:B------:R-:W-:-:S03]  /*2080*/  ISETP.GE.U32.AND P0, PT, R19, R6, PT ;  /* 0x000000061300720c */ /* 0x000fc60003f06070 */
[----:B------:R-:W-:Y:S01]  /*2090*/  IMAD.X R11, R11, 0x1, ~R4, P1 ;  /* 0x000000010b0b7824 */ /* 0x000fe200008e0e04 */
[----:B------:R-:W-:Y:S02]  /*20a0*/  IADD3 R5, P1, R19, -R6, RZ ;  /* 0x8000000613057210 */ /* 0x000fe40007f3e0ff */
[----:B------:R-:W-:Y:S02]  /*20b0*/  IADD3 R4, P2, R15, 0x1, RZ ;  /* 0x000000010f047810 */ /* 0x000fe40007f5e0ff */
[C---:B------:R-:W-:Y:S01]  /*20c0*/  ISETP.GE.U32.AND.EX P0, PT, R11.reuse, R7, PT, P0 ;  /* 0x000000070b00720c */ /* 0x040fe20003f06100 */
[----:B------:R-:W-:Y:S01]  /*20d0*/  IMAD.X R9, R11, 0x1, ~R7, P1 ;  /* 0x000000010b097824 */ /* 0x000fe200008e0e07 */
[----:B------:R-:W-:Y:S02]  /*20e0*/  IADD3.X R8, RZ, R17, RZ, P2, !PT ;  /* 0x00000011ff087210 */ /* 0x000fe400017fe4ff */
[----:B------:R-:W-:Y:S02]  /*20f0*/  SEL R5, R5, R19, P0 ;  /* 0x0000001305057207 */ /* 0x000fe40000000000 */
[----:B------:R-:W-:-:S02]  /*2100*/  SEL R15, R4, R15, P0 ;  /* 0x0000000f040f7207 */ /* 0x000fc40000000000 */
[----:B------:R-:W-:Y:S02]  /*2110*/  SEL R9, R9, R11, P0 ;  /* 0x0000000b09097207 */ /* 0x000fe40000000000 */
[----:B------:R-:W-:Y:S02]  /*2120*/  ISETP.GE.U32.AND P1, PT, R5, R6, PT ;  /* 0x000000060500720c */ /* 0x000fe40003f26070 */
[----:B------:R-:W-:Y:S02]  /*2130*/  SEL R6, R8, R17, P0 ;  /* 0x0000001108067207 */ /* 0x000fe40000000000 */
[----:B------:R-:W-:Y:S02]  /*2140*/  IADD3 R4, P2, R15, 0x1, RZ ;  /* 0x000000010f047810 */ /* 0x000fe40007f5e0ff */
[----:B------:R-:W-:Y:S02]  /*2150*/  ISETP.GE.U32.AND.EX P0, PT, R9, R7, PT, P1 ;  /* 0x000000070900720c */ /* 0x000fe40003f06110 */
[----:B------:R-:W-:Y:S01]  /*2160*/  LOP3.LUT R8, R3, R13, RZ, 0x3c, !PT ;  /* 0x0000000d03087212 */ /* 0x000fe200078e3cff */
[----:B------:R-:W-:Y:S01]  /*2170*/  IMAD.X R5, RZ, RZ, R6, P2 ;  /* 0x000000ffff057224 */ /* 0x000fe200010e0606 */
[----:B------:R-:W-:-:S02]  /*2180*/  SEL R4, R4, R15, P0 ;  /* 0x0000000f04047207 */ /* 0x000fc40000000000 */
[----:B------:R-:W-:Y:S02]  /*2190*/  ISETP.GE.AND P1, PT, R8, RZ, PT ;  /* 0x000000ff0800720c */ /* 0x000fe40003f26270 */
        /* <DEDUP_REMOVED lines=11> */
[----:B------:R-:W-:Y:S06]  /*2250*/  RET.REL.NODEC R6 `(_ZN2at6native45_GLOBAL__N__efdd3984_12_NLLLoss2d_cu_e9278b4636nll_loss2d_backward_no_reduce_kernelIfEEvlNS_27GenericPackedTensorAccessorIlLm3ENS_16DefaultPtrTraitsElEENS3_IT_Lm3ES4_lEENS3_IS6_Lm4ES4_lEEPKS6_l) ;  /* 0xffffdda006007950 */ /* 0x000fec0003c3ffff */
        .weak           $__internal_6_$__cuda_sm20_rem_s64
        .type           $__internal_6_$__cuda_sm20_rem_s64,@function
        .size           $__internal_6_$__cuda_sm20_rem_s64,(.L_x_720 - $__internal_6_$__cuda_sm20_rem_s64)
$__internal_6_$__cuda_sm20_rem_s64:
        /* <DEDUP_REMOVED lines=29> */
[----:B------:R-:W-:-:S03]  /*2430*/  IMAD.HI.U32 R10, R11, R17, RZ ;  /* 0x000000110b0a7227 */ /* 0x000fc600078e00ff */
[----:B------:R-:W-:-:S05]  /*2440*/  IADD3.X R8, RZ, ~R8, RZ, P0, !PT ;  /* 0x80000008ff087210 */ /* 0x000fca00007fe4ff */
[----:B------:R-:W-:-:S06]  /*2450*/  IMAD.WIDE.U32 R10, P0, R11, R8, R10 ;  /* 0x000000080b0a7225 */ /* 0x000fcc000780000a */
[----:B------:R-:W-:Y:S01]  /*2460*/  IMAD.HI.U32 R10, P2, R15, R17, R10 ;  /* 0x000000110f0a7227 */ /* 0x000fe2000784000a */
[----:B------:R-:W-:Y:S01]  /*2470*/  SEL R11, R9, R12, !P1 ;  /* 0x0000000c090b7207 */ /* 0x000fe20004800000 */
[----:B------:R-:W-:Y:S02]  /*2480*/  HFMA2.MMA R9, -RZ, RZ, 0, 0 ;  /* 0x00000000ff097435 */ /* 0x000fe400000001ff */
[CC--:B------:R-:W-:Y:S02]  /*2490*/  IMAD R17, R15.reuse, R8.reuse, RZ ;  /* 0x000000080f117224 */ /* 0x0c0fe400078e02ff */
[----:B------:R-:W-:-:S03]  /*24a0*/  IMAD.HI.U32 R8, R15, R8, RZ ;  /* 0x000000080f087227 */ /* 0x000fc600078e00ff */
[----:B------:R-:W-:Y:S01]  /*24b0*/  IADD3 R10, P3, R17, R10, RZ ;  /* 0x0000000a110a7210 */ /* 0x000fe20007f7e0ff */
[----:B------:R-:W-:Y:S02]  /*24c0*/  IMAD.X R12, RZ, RZ, ~R5, P4 ;  /* 0x000000ffff0c7224 */ /* 0x000fe400020e0e05 */
[----:B------:R-:W-:Y:S02]  /*24d0*/  IMAD.X R15, R8, 0x1, R15, P0 ;  /* 0x00000001080f7824 */ /* 0x000fe400000e060f */
[----:B------:R-:W-:Y:S01]  /*24e0*/  IMAD.HI.U32 R8, R10, R11, RZ ;  /* 0x0000000b0a087227 */ /* 0x000fe200078e00ff */
[----:B------:R-:W-:Y:S02]  /*24f0*/  SEL R5, R12, R5, !P1 ;  /* 0x000000050c057207 */ /* 0x000fe40004800000 */
[----:B------:R-:W-:-:S03]  /*2500*/  IADD3.X R12, RZ, RZ, R15, P3, P2 ;  /* 0x000000ffff0c7210 */ /* 0x000fc60001fe440f */
[----:B------:R-:W-:-:S04]  /*2510*/  IMAD.WIDE.U32 R8, R10, R5, R8 ;  /* 0x000000050a087225 */ /* 0x000fc800078e0008 */
[C---:B------:R-:W-:Y:S02]  /*2520*/  IMAD R15, R12.reuse, R5, RZ ;  /* 0x000000050c0f7224 */ /* 0x040fe400078e02ff */
[----:B------:R-:W-:-:S04]  /*2530*/  IMAD.HI.U32 R8, P0, R12, R11, R8 ;  /* 0x0000000b0c087227 */ /* 0x000fc80007800008 */
[----:B------:R-:W-:Y:S01]  /*2540*/  IMAD.HI.U32 R10, R12, R5, RZ ;  /* 0x000000050c0a7227 */ /* 0x000fe200078e00ff */
[----:B------:R-:W-:-:S03]  /*2550*/  IADD3 R15, P2, R15, R8, RZ ;  /* 0x000000080f0f7210 */ /* 0x000fc60007f5e0ff */
[----:B------:R-:W-:Y:S02]  /*2560*/  IMAD.X R10, RZ, RZ, R10, P0 ;  /* 0x000000ffff0a7224 */ /* 0x000fe400000e060a */
        /* <DEDUP_REMOVED lines=8> */
[----:B------:R-:W-:-:S03]  /*25f0*/  ISETP.GE.U32.AND.EX P0, PT, R15, R7, PT, P0 ;  /* 0x000000070f00720c */ /* 0x000fc60003f06100 */
[----:B------:R-:W-:Y:S01]  /*2600*/  IMAD.X R9, R15, 0x1, ~R7, P2 ;  /* 0x000000010f097824 */ /* 0x000fe200010e0e07 */
[----:B------:R-:W-:-:S04]  /*2610*/  SEL R5, R5, R11, P0 ;  /* 0x0000000b05057207 */ /* 0x000fc80000000000 */
[----:B------:R-:W-:Y:S02]  /*2620*/  SEL R9, R9, R15, P0 ;  /* 0x0000000f09097207 */ /* 0x000fe40000000000 */
[CC--:B------:R-:W-:Y:S02]  /*2630*/  ISETP.GE.U32.AND P0, PT, R5.reuse, R6.reuse, PT ;  /* 0x000000060500720c */ /* 0x0c0fe40003f06070 */
[----:B------:R-:W-:Y:S02]  /*2640*/  IADD3 R18, P2, R5, -R6, RZ ;  /* 0x8000000605127210 */ /* 0x000fe40007f5e0ff */
[----:B------:R-:W-:-:S03]  /*2650*/  ISETP.GE.U32.AND.EX P0, PT, R9, R7, PT, P0 ;  /* 0x000000070900720c */ /* 0x000fc60003f06100 */
[----:B------:R-:W-:Y:S01]  /*2660*/  IMAD.X R19, R9, 0x1, ~R7, P2 ;  /* 0x0000000109137824 */ /* 0x000fe200010e0e07 */
[----:B------:R-:W-:-:S04]  /*2670*/  SEL R18, R18, R5, P0 ;  /* 0x0000000512127207 */ /* 0x000fc80000000000 */
[----:B------:R-:W-:Y:S02]  /*2680*/  SEL R19, R19, R9, P0 ;  /* 0x0000000913137207 */ /* 0x000fe40000000000 */
[-C--:B------:R-:W-:Y:S02]  /*2690*/  IADD3 R5, P2, RZ, -R18.reuse, RZ ;  /* 0x80000012ff057210 */ /* 0x080fe40007f5e0ff */
[----:B------:R-:W-:Y:S02]  /*26a0*/  ISETP.NE.U32.AND P0, PT, R4, RZ, PT ;  /* 0x000000ff0400720c */ /* 0x000fe40003f05070 */
[-C--:B------:R-:W-:Y:S02]  /*26b0*/  IADD3.X R4, RZ, ~R19.reuse, RZ, P2, !PT ;  /* 0x80000013ff047210 */ /* 0x080fe400017fe4ff */
[----:B------:R-:W-:Y:S02]  /*26c0*/  SEL R18, R5, R18, !P1 ;  /* 0x0000001205127207 */ /* 0x000fe40004800000 */
[----:B------:R-:W-:Y:S01]  /*26d0*/  SEL R19, R4, R19, !P1 ;  /* 0x0000001304137207 */ /* 0x000fe20004800000 */
[----:B------:R-:W-:Y:S01]  /*26e0*/  IMAD.MOV.U32 R4, RZ, RZ, R0 ;  /* 0x000000ffff047224 */ /* 0x000fe200078e0000 */
[----:B------:R-:W-:-:S02]  /*26f0*/  MOV R5, 0x0 ;  /* 0x0000000000057802 */ /* 0x000fc40000000f00 */
[----:B------:R-:W-:-:S04]  /*2700*/  ISETP.NE.AND.EX P0, PT, R3, RZ, PT, P0 ;  /* 0x000000ff0300720c */ /* 0x000fc80003f05300 */
[----:B------:R-:W-:Y:S02]  /*2710*/  SEL R18, R18, 0xffffffff, P0 ;  /* 0xffffffff12127807 */ /* 0x000fe40000000000 */
[----:B------:R-:W-:Y:S01]  /*2720*/  SEL R19, R19, 0xffffffff, P0 ;  /* 0xffffffff13137807 */ /* 0x000fe20000000000 */
[----:B------:R-:W-:Y:S06]  /*2730*/  RET.REL.NODEC R4 `(_ZN2at6native45_GLOBAL__N__efdd3984_12_NLLLoss2d_cu_e9278b4636nll_loss2d_backward_no_reduce_kernelIfEEvlNS_27GenericPackedTensorAccessorIlLm3ENS_16DefaultPtrTraitsElEENS3_IT_Lm3ES4_lEENS3_IS6_Lm4ES4_lEEPKS6_l) ;  /* 0xffffd8c004007950 */ /* 0x000fec0003c3ffff */
.L_x_181:
        /* <DEDUP_REMOVED lines=12> */
.L_x_720:


//--------------------- .text._ZN2at6native45_GLOBAL__N__efdd3984_12_NLLLoss2d_cu_e9278b4636nll_loss2d_backward_no_reduce_kernelIdEEvlNS_27GenericPackedTensorAccessorIlLm3ENS_16DefaultPtrTraitsElEENS3_IT_Lm3ES4_lEENS3_IS6_Lm4ES4_lEEPKS6_l --------------------------
	.section	.text._ZN2at6native45_GLOBAL__N__efdd3984_12_NLLLoss2d_cu_e9278b4636nll_loss2d_backward_no_reduce_kernelIdEEvlNS_27GenericPackedTensorAccessorIlLm3ENS_16DefaultPtrTraitsElEENS3_IT_Lm3ES4_lEENS3_IS6_Lm4ES4_lEEPKS6_l,"ax",@progbits
	.sectioninfo	@"SHI_REGISTERS=30"
	.align	128
.text._ZN2at6native45_GLOBAL__N__efdd3984_12_NLLLoss2d_cu_e9278b4636nll_loss2d_backward_no_reduce_kernelIdEEvlNS_27GenericPackedTensorAccessorIlLm3ENS_16DefaultPtrTraitsElEENS3_IT_Lm3ES4_lEENS3_IS6_Lm4ES4_lEEPKS6_l:
        .type           _ZN2at6native45_GLOBAL__N__efdd3984_12_NLLLoss2d_cu_e9278b4636nll_loss2d_backward_no_reduce_kernelIdEEvlNS_27GenericPackedTensorAccessorIlLm3ENS_16DefaultPtrTraitsElEENS3_IT_Lm3ES4_lEENS3_IS6_Lm4ES4_lEEPKS6_l,@function
        .size           _ZN2at6native45_GLOBAL__N__efdd3984_12_NLLLoss2d_cu_e9278b4636nll_loss2d_backward_no_reduce_kernelIdEEvlNS_27GenericPackedTensorAccessorIlLm3ENS_16DefaultPtrTraitsElEENS3_IT_Lm3ES4_lEENS3_IS6_Lm4ES4_lEEPKS6_l,(.L_x_723 - _ZN2at6native45_GLOBAL__N__efdd3984_12_NLLLoss2d_cu_e9278b4636nll_loss2d_backward_no_reduce_kernelIdEEvlNS_27GenericPackedTensorAccessorIlLm3ENS_16DefaultPtrTraitsElEENS3_IT_Lm3ES4_lEENS3_IS6_Lm4ES4_lEEPKS6_l)
        .other          _ZN2at6native45_GLOBAL__N__efdd3984_12_NLLLoss2d_cu_e9278b4636nll_loss2d_backward_no_reduce_kernelIdEEvlNS_27GenericPackedTensorAccessorIlLm3ENS_16DefaultPtrTraitsElEENS3_IT_Lm3ES4_lEENS3_IS6_Lm4ES4_lEEPKS6_l,@"STO_CUDA_ENTRY STV_DEFAULT"
_ZN2at6native45_GLOBAL__N__efdd3984_12_NLLLoss2d_cu_e9278b4636nll_loss2d_backward_no_reduce_kernelIdEEvlNS_27GenericPackedTensorAccessorIlLm3ENS_16DefaultPtrTraitsElEENS3_IT_Lm3ES4_lEENS3_IS6_Lm4ES4_lEEPKS6_l:
        /* <DEDUP_REMOVED lines=13> */
.L_x_200:
[----:B------:R-:W-:Y:S01]  /*00d0*/  SHF.R.S32.HI R13, RZ, 0x1f, R2 ;  /* 0x0000001fff0d7819 */ /* 0x000fe20000011402 */
[----:B------:R-:W-:Y:S03]  /*00e0*/  BSSY B0, `(.L_x_183) ;  /* 0x0000027000007945 */ /* 0x000fe60003800000 */
[----:B------:R-:W-:-:S04]  /*00f0*/  LOP3.LUT R0, R13, c[0x0][0x174], RZ, 0xfc, !PT ;  /* 0x00005d000d007a12 */ /* 0x000fc800078efcff */
[----:B------:R-:W-:-:S13]  /*0100*/  ISETP.NE.U32.AND P0, PT, R0, RZ, PT ;  /* 0x000000ff0000720c */ /* 0x000fda0003f05070 */
[----:B0-----:R-:W-:Y:S05]  /*0110*/  @!P0 BRA `(.L_x_184) ;  /* 0x000000d000008947 */ /* 0x001fea0003800000 */
[----:B------:R-:W-:Y:S01]  /*0120*/  MOV R10, c[0x0][0x170] ;  /* 0x00005c00000a7a02 */ /* 0x000fe20000000f00 */
[----:B------:R-:W-:Y:S01]  /*0130*/  IMAD.MOV.U32 R3, RZ, RZ, c[0x0][0x174] ;  /* 0x00005d00ff037624 */ /* 0x000fe200078e00ff */
[----:B------:R-:W-:Y:S02]  /*0140*/  MOV R0, 0x160 ;  /* 0x0000016000007802 */ /* 0x000fe40000000f00 */
[----:B------:R-:W-:Y:S05]  /*0150*/  CALL.REL.NOINC `($__internal_7_$__cuda_sm20_div_s64) ;  /* 0x00001bd000007944 */ /* 0x000fea0003c00000 */
        /* <DEDUP_REMOVED lines=9> */
.L_x_184:
        /* <DEDUP_REMOVED lines=22> */
.L_x_185:
[----:B------:R-:W-:Y:S05]  /*0350*/  BSYNC B0 ;  /* 0x0000000000007941 */ /* 0x000fea0003800000 */
.L_x_183:
        /* <DEDUP_REMOVED lines=8> */
[----:B------:R-:W-:Y:S05]  /*03e0*/  CALL.REL.NOINC `($__internal_8_$__cuda_sm20_rem_s64) ;  /* 0x00001e8000007944 */ /* 0x000fea0003c00000 */
[----:B------:R-:W-:Y:S01]  /*03f0*/  IMAD.MOV.U32 R22, RZ, RZ, R18 ;  /* 0x000000ffff167224 */ /* 0x000fe200078e0012 */
[----:B------:R-:W-:Y:S01]  /*0400*/  MOV R23, R19 ;  /* 0x0000001300177202 */ /* 0x000fe20000000f00 */
[----:B------:R-:W-:Y:S05]  /*0410*/  BRA `(.L_x_188) ;  /* 0x0000012000007947 */ /* 0x000fea0003800000 */
.L_x_187:
        /* <DEDUP_REMOVED lines=18> */
.L_x_188:
[----:B------:R-:W-:Y:S05]  /*0540*/  BSYNC B0 ;  /* 0x0000000000007941 */ /* 0x000fea0003800000 */
.L_x_186:
        /* <DEDUP_REMOVED lines=11> */
[----:B------:R-:W-:Y:S05]  /*0600*/  CALL.REL.NOINC `($__internal_7_$__cuda_sm20_div_s64) ;  /* 0x0000172000007944 */ /* 0x000fea0003c00000 */
[----:B------:R-:W-:Y:S05]  /*0610*/  BRA `(.L_x_191) ;  /* 0x0000013000007947 */ /* 0x000fea0003800000 */
.L_x_190:
        /* <DEDUP_REMOVED lines=19> */
.L_x_191:
[----:B------:R-:W-:Y:S05]  /*0750*/  BSYNC B0 ;  /* 0x0000000000007941 */ /* 0x000fea0003800000 */
.L_x_189:
        /* <DEDUP_REMOVED lines=9> */
[----:B------:R-:W-:Y:S05]  /*07f0*/  BRA `(.L_x_194) ;  /* 0x0000012000007947 */ /* 0x000fea0003800000 */
.L_x_193:
        /* <DEDUP_REMOVED lines=18> */
.L_x_194:
[----:B------:R-:W-:Y:S05]  /*0920*/  BSYNC B0 ;  /* 0x0000000000007941 */ /* 0x000fea0003800000 */
.L_x_192:
        /* <DEDUP_REMOVED lines=45> */
.L_x_198:
[----:B------:R-:W-:Y:S05]  /*0c00*/  BSYNC B6 ;  /* 0x0000000000067941 */ /* 0x000fea0003800000 */
.L_x_197:
[----:B------:R-:W-:Y:S01]  /*0c10*/  IMAD R3, R26, c[0x0][0x1c0], RZ ;  /* 0x000070001a037a24 */ /* 0x000fe200078e02ff */
[----:B------:R-:W-:Y:S01]  /*0c20*/  LEA R8, P0, R16, c[0x0][0x220], 0x3 ;  /* 0x0000880010087a11 */ /* 0x000fe200078018ff */
[----:B------:R-:W-:-:S03]  /*0c30*/  IMAD.WIDE.U32 R4, R24, c[0x0][0x1c0], RZ ;  /* 0x0000700018047a25 */ /* 0x000fc600078e00ff */
[----:B------:R-:W-:Y:S01]  /*0c40*/  LEA.HI.X R9, R16, c[0x0][0x224], R17, 0x3, P0 ;  /* 0x0000890010097a11 */ /* 0x000fe200000f1c11 */
        /* <DEDUP_REMOVED lines=11> */
[----:B------:R-:W-:Y:S02]  /*0d00*/  LEA.HI.X R7, R4, c[0x0][0x1a4], R3, 0x3, P1 ;  /* 0x0000690004077a11 */ /* 0x000fe400008f1c03 */
[----:B------:R-:W2:Y:S04]  /*0d10*/  LDG.E.64 R4, [R8.64] ;  /* 0x0000002408047981 */ /* 0x000ea8000c1e1b00 */
[----:B------:R-:W2:Y:S01]  /*0d20*/  LDG.E.64 R6, [R6.64] ;  /* 0x0000002406067981 */ /* 0x000ea2000c1e1b00 */
[----:B------:R-:W-:Y:S02]  /*0d30*/  IMAD R3, R26, c[0x0][0x200], RZ ;  /* 0x000080001a037a24 */ /* 0x000fe400078e02ff */
[----:B------:R-:W-:-:S04]  /*0d40*/  IMAD.WIDE.U32 R10, R24, c[0x0][0x200], RZ ;  /* 0x00008000180a7a25 */ /* 0x000fc800078e00ff */
[----:B------:R-:W-:-:S04]  /*0d50*/  IMAD R3, R24, c[0x0][0x204], R3 ;  /* 0x0000810018037a24 */ /* 0x000fc800078e0203 */
[----:B------:R-:W-:Y:S02]  /*0d60*/  IMAD.IADD R11, R11, 0x1, R3 ;  /* 0x000000010b0b7824 */ /* 0x000fe400078e0203 */
[----:B------:R-:W-:-:S04]  /*0d70*/  IMAD R3, R23, c[0x0][0x210], RZ ;  /* 0x0000840017037a24 */ /* 0x000fc800078e02ff */
[C---:B------:R-:W-:Y:S02]  /*0d80*/  IMAD R3, R22.reuse, c[0x0][0x214], R3 ;  /* 0x0000850016037a24 */ /* 0x040fe400078e0203 */
[----:B------:R-:W-:-:S05]  /*0d90*/  IMAD.WIDE.U32 R22, R22, c[0x0][0x210], R10 ;  /* 0x0000840016167a25 */ /* 0x000fca00078e000a */
[----:B------:R-:W-:Y:S01]  /*0da0*/  IADD3 R23, R23, R3, RZ ;  /* 0x0000000317177210 */ /* 0x000fe20007ffe0ff */
[----:B------:R-:W-:-:S04]  /*0db0*/  IMAD R3, R19, c[0x0][0x218], RZ ;  /* 0x0000860013037a24 */ /* 0x000fc800078e02ff */
[C---:B------:R-:W-:Y:S02]  /*0dc0*/  IMAD R3, R18.reuse, c[0x0][0x21c], R3 ;  /* 0x0000870012037a24 */ /* 0x040fe400078e0203 */
[----:B------:R-:W-:-:S04]  /*0dd0*/  IMAD.WIDE.U32 R18, R18, c[0x0][0x218], R22 ;  /* 0x0000860012127a25 */ /* 0x000fc800078e0016 */
[----:B------:R-:W-:Y:S02]  /*0de0*/  IMAD.IADD R19, R19, 0x1, R3 ;  /* 0x0000000113137824 */ /* 0x000fe400078e0203 */
[----:B------:R-:W-:-:S04]  /*0df0*/  IMAD R3, R17, c[0x0][0x208], RZ ;  /* 0x0000820011037a24 */ /* 0x000fc800078e02ff */
[C---:B------:R-:W-:Y:S02]  /*0e00*/  IMAD R3, R16.reuse, c[0x0][0x20c], R3 ;  /* 0x0000830010037a24 */ /* 0x040fe400078e0203 */
[----:B------:R-:W-:-:S04]  /*0e10*/  IMAD.WIDE.U32 R16, R16, c[0x0][0x208], R18 ;  /* 0x0000820010107a25 */ /* 0x000fc800078e0012 */
[----:B------:R-:W-:Y:S01]  /*0e20*/  IMAD.IADD R3, R17, 0x1, R3 ;  /* 0x0000000111037824 */ /* 0x000fe200078e0203 */
[----:B--2---:R0:W1:Y:S02]  /*0e30*/  DMUL R4, R6, R4 ;  /* 0x0000000406047228 */ /* 0x0040640000000000 */
[----:B0-----:R-:W-:-:S04]  /*0e40*/  LEA R6, P0, R16, c[0x0][0x1d8], 0x3 ;  /* 0x0000760010067a11 */ /* 0x001fc800078018ff */
[----:B-1----:R-:W0:Y:S01]  /*0e50*/  DADD R4, -RZ, -R4 ;  /* 0x00000000ff047229 */ /* 0x002e220000000904 */
[----:B------:R-:W-:-:S06]  /*0e60*/  LEA.HI.X R7, R16, c[0x0][0x1dc], R3, 0x3, P0 ;  /* 0x0000770010077a11 */ /* 0x000fcc00000f1c03 */
[----:B0-----:R0:W-:Y:S04]  /*0e70*/  STG.E.64 [R6.64], R4 ;  /* 0x0000000406007986 */ /* 0x0011e8000c101b24 */
.L_x_196:
[----:B------:R-:W-:Y:S05]  /*0e80*/  BSYNC B7 ;  /* 0x0000000000077941 */ /* 0x000fea0003800000 */
.L_x_195:
[----:B------:R-:W-:-:S05]  /*0e90*/  MOV R0, c[0x0][0x0] ;  /* 0x0000000000007a02 */ /* 0x000fca0000000f00 */
[----:B------:R-:W-:-:S05]  /*0ea0*/  IMAD R3, R0, c[0x0][0xc], RZ ;  /* 0x0000030000037a24 */ /* 0x000fca00078e02ff */
[----:B------:R-:W-:-:S05]  /*0eb0*/  IADD3 R2, P0, R3, R2, RZ ;  /* 0x0000000203027210 */ /* 0x000fca0007f1e0ff */
[----:B------:R-:W-:Y:S01]  /*0ec0*/  IMAD.X R25, RZ, RZ, R25, P0 ;  /* 0x000000ffff197224 */ /* 0x000fe200000e0619 */
[----:B------:R-:W-:-:S04]  /*0ed0*/  ISETP.GE.U32.AND P0, PT, R2, c[0x0][0x160], PT ;  /* 0x0000580002007a0c */ /* 0x000fc80003f06070 */
[----:B------:R-:W-:-:S13]  /*0ee0*/  ISETP.GE.AND.EX P0, PT, R25, c[0x0][0x164], PT, P0 ;  /* 0x0000590019007a0c */ /* 0x000fda0003f06300 */
[----:B------:R-:W-:Y:S01]  /*0ef0*/  @P0 CALL.REL.NOINC `(.L_x_199) ;  /* 0x0000001000000944 */ /* 0x000fe20003c00000 */
[----:B------:R-:W-:Y:S05]  /*0f00*/  BRA `(.L_x_200) ;  /* 0xfffff1c000007947 */ /* 0x000fea000383ffff */
.L_x_199:
[----:B------:R-:W-:Y:S05]  /*0f10*/  EXIT ;  /* 0x000000000000794d */ /* 0x000fea0003800000 */
.L_x_182:
[----:B------:R-:W-:Y:S01]  /*0f20*/  SHF.R.S32.HI R13, RZ, 0x1f, R2 ;  /* 0x0000001fff0d7819 */ /* 0x000fe20000011402 */
[----:B------:R-:W-:Y:S03]  /*0f30*/  BSSY B0, `(.L_x_201) ;  /* 0x0000027000007945 */ /* 0x000fe60003800000 */
[----:B------:R-:W-:-:S04]  /*0f40*/  LOP3.LUT R0, R13, c[0x0][0x174], RZ, 0xfc, !PT ;  /* 0x00005d000d007a12 */ /* 0x000fc800078efcff */
[----:B------:R-:W-:-:S13]  /*0f50*/  ISETP.NE.U32.AND P0, PT, R0, RZ, PT ;  /* 0x000000ff0000720c */ /* 0x000fda0003f05070 */
[----:B0-----:R-:W-:Y:S05]  /*0f60*/  @!P0 BRA `(.L_x_202) ;  /* 0x000000d000008947 */ /* 0x001fea0003800000 */
[----:B------:R-:W-:Y:S01]  /*0f70*/  IMAD.MOV.U32 R10, RZ, RZ, c[0x0][0x170] ;  /* 0x00005c00ff0a7624 */ /* 0x000fe200078e00ff */
[----:B------:R-:W-:Y:S02]  /*0f80*/  MOV R3, c[0x0][0x174] ;  /* 0x00005d0000037a02 */ /* 0x000fe40000000f00 */
        /* <DEDUP_REMOVED lines=11> */
.L_x_202:
        /* <DEDUP_REMOVED lines=22> */
.L_x_203:
[----:B------:R-:W-:Y:S05]  /*11a0*/  BSYNC B0 ;  /* 0x0000000000007941 */ /* 0x000fea0003800000 */
.L_x_201:
        /* <DEDUP_REMOVED lines=12> */
.L_x_205:
        /* <DEDUP_REMOVED lines=18> */
.L_x_206:
[----:B------:R-:W-:Y:S05]  /*1390*/  BSYNC B0 ;  /* 0x0000000000007941 */ /* 0x000fea0003800000 */
.L_x_204:
        /* <DEDUP_REMOVED lines=13> */
.L_x_208:
        /* <DEDUP_REMOVED lines=19> */
.L_x_209:
[----:B------:R-:W-:Y:S05]  /*15a0*/  BSYNC B0 ;  /* 0x0000000000007941 */ /* 0x000fea0003800000 */
.L_x_207:
        /* <DEDUP_REMOVED lines=10> */
.L_x_211:
        /* <DEDUP_REMOVED lines=18> */
.L_x_212:
[----:B------:R-:W-:Y:S05]  /*1770*/  BSYNC B0 ;  /* 0x0000000000007941 */ /* 0x000fea0003800000 */
.L_x_210:
        /* <DEDUP_REMOVED lines=45> */
.L_x_216:
[----:B------:R-:W-:Y:S05]  /*1a50*/  BSYNC B6 ;  /* 0x0000000000067941 */ /* 0x000fea0003800000 */
.L_x_215:
        /* <DEDUP_REMOVED lines=14> */
[----:B------:R0:W2:Y:S01]  /*1b40*/  LDG.E.64 R4, [R6.64] ;  /* 0x0000002406047981 */ /* 0x0000a2000c1e1b00 */
        /* <DEDUP_REMOVED lines=9> */
[----:B0-----:R-:W-:Y:S02]  /*1be0*/  IMAD R7, R17, c[0x0][0x208], RZ ;  /* 0x0000820011077a24 */ /* 0x001fe400078e02ff */
        /* <DEDUP_REMOVED lines=8> */
[----:B--2---:R-:W0:-:S07]  /*1c70*/  DADD R4, -RZ, -R4 ;  /* 0x00000000ff047229 */ /* 0x004e0e0000000904 */
[----:B0-----:R0:W-:Y:S04]  /*1c80*/  STG.E.64 [R6.64], R4 ;  /* 0x0000000406007986 */ /* 0x0011e8000c101b24 */
.L_x_214:
[----:B------:R-:W-:Y:S05]  /*1c90*/  BSYNC B7 ;  /* 0x0000000000077941 */ /* 0x000fea0003800000 */
.L_x_213:
        /* <DEDUP_REMOVED lines=8> */
.L_x_217:
[----:B------:R-:W-:Y:S05]  /*1d20*/  EXIT ;  /* 0x000000000000794d */ /* 0x000fea0003800000 */
        .weak           $__internal_7_$__cuda_sm20_div_s64
        .type           $__internal_7_$__cuda_sm20_div_s64,@function
        .size           $__internal_7_$__cuda_sm20_div_s64,($__internal_8_$__cuda_sm20_rem_s64 - $__internal_7_$__cuda_sm20_div_s64)
$__internal_7_$__cuda_sm20_div_s64:
        /* <DEDUP_REMOVED lines=83> */
[----:B------:R-:W-:Y:S06]  /*2260*/  RET.REL.NODEC R6 `(_ZN2at6native45_GLOBAL__N__efdd3984_12_NLLLoss2d_cu_e9278b4636nll_loss2d_backward_no_reduce_kernelIdEEvlNS_27GenericPackedTensorAccessorIlLm3ENS_16DefaultPtrTraitsElEENS3_IT_Lm3ES4_lEENS3_IS6_Lm4ES4_lEEPKS6_l) ;  /* 0xffffdd9006007950 */ /* 0x000fec0003c3ffff */
        .weak           $__internal_8_$__cuda_sm20_rem_s64
        .type           $__internal_8_$__cuda_sm20_rem_s64,@function
        .size           $__internal_8_$__cuda_sm20_rem_s64,(.L_x_723 - $__internal_8_$__cuda_sm20_rem_s64)
$__internal_8_$__cuda_sm20_rem_s64:
        /* <DEDUP_REMOVED lines=77> */
[----:B------:R-:W-:Y:S06]  /*2740*/  RET.REL.NODEC R4 `(_ZN2at6native45_GLOBAL__N__efdd3984_12_NLLLoss2d_cu_e9278b4636nll_loss2d_backward_no_reduce_kernelIdEEvlNS_27GenericPackedTensorAccessorIlLm3ENS_16DefaultPtrTraitsElEENS3_IT_Lm3ES4_lEENS3_IS6_Lm4ES4_lEEPKS6_l) ;  /* 0xffffd8b004007950 */ /* 0x000fec0003c3ffff */
.L_x_218:
        /* <DEDUP_REMOVED lines=11> */
.L_x_723:


//--------------------- .text._ZN2at6native45_GLOBAL__N__efdd3984_12_NLLLoss2d_cu_e9278b4625nll_loss2d_forward_kernelIN3c108BFloat16EflEEvPT_S6_PKS5_PKlS8_iiil --------------------------
	.section	.text._ZN2at6native45_GLOBAL__N__efdd3984_12_NLLLoss2d_cu_e9278b4625nll_loss2d_forward_kernelIN3c108BFloat16EflEEvPT_S6_PKS5_PKlS8_iiil,"ax",@progbits
	.sectioninfo	@"SHI_REGISTERS=32"
	.align	128
.text._ZN2at6native45_GLOBAL__N__efdd3984_12_NLLLoss2d_cu_e9278b4625nll_loss2d_forward_kernelIN3c108BFloat16EflEEvPT_S6_PKS5_PKlS8_iiil:
        .type           _ZN2at6native45_GLOBAL__N__efdd3984_12_NLLLoss2d_cu_e9278b4625nll_loss2d_forward_kernelIN3c108BFloat16EflEEvPT_S6_PKS5_PKlS8_iiil,@function
        .size           _ZN2at6native45_GLOBAL__N__efdd3984_12_NLLLoss2d_cu_e9278b4625nll_loss2d_forward_kernelIN3c108BFloat16EflEEvPT_S6_PKS5_PKlS8_iiil,(.L_x_726 - _ZN2at6native45_GLOBAL__N__efdd3984_12_NLLLoss2d_cu_e9278b4625nll_loss2d_forward_kernelIN3c108BFloat16EflEEvPT_S6_PKS5_PKlS8_iiil)
        .other          _ZN2at6native45_GLOBAL__N__efdd3984_12_NLLLoss2d_cu_e9278b4625nll_loss2d_forward_kernelIN3c108BFloat16EflEEvPT_S6_PKS5_PKlS8_iiil,@"STO_CUDA_ENTRY STV_DEFAULT"
_ZN2at6native45_GLOBAL__N__efdd3984_12_NLLLoss2d_cu_e9278b4625nll_loss2d_forward_kernelIN3c108BFloat16EflEEvPT_S6_PKS5_PKlS8_iiil:
[----:B------:R-:W-:Y:S02]  /*0000*/  IMAD.MOV.U32 R1, RZ, RZ, c[0x0][0x28] ;  /* 0x00000a00ff017624 */ /* 0x000fe400078e00ff */
[----:B------:R-:W0:Y:S01]  /*0010*/  I2F.U32.RP R0, c[0x0][0x190] ;  /* 0x0000640000007b06 */ /* 0x000e220000209000 */
[----:B------:R-:W1:Y:S01]  /*0020*/  S2R R4, SR_CTAID.X ;  /* 0x0000000000047919 */ /* 0x000e620000002500 */
[----:B------:R-:W-:Y:S01]  /*0030*/  ISETP.NE.U32.AND P2, PT, RZ, c[0x0][0x190], PT ;  /* 0x00006400ff007a0c */ /* 0x000fe20003f45070 */
[----:B------:R-:W-:Y:S01]  /*0040*/  ULDC.64 UR36, c[0x0][0x118] ;  /* 0x0000460000247ab9 */ /* 0x000fe20000000a00 */
[----:B------:R-:W-:Y:S01]  /*0050*/  BSSY B8, `(.L_x_219) ;  /* 0x00000d7000087945 */ /* 0x000fe20003800000 */
[----:B------:R-:W2:Y:S01]  /*0060*/  S2R R26, SR_TID.X ;  /* 0x00000000001a7919 */ /* 0x000ea20000002100 */
[----:B------:R-:W-:Y:S02]  /*0070*/  CS2R R24, SRZ ;  /* 0x0000000000187805 */ /* 0x000fe4000001ff00 */
[----:B0-----:R-:W0:Y:S02]  /*0080*/  MUFU.RCP R0, R0 ;  /* 0x0000000000007308 */ /* 0x001e240000001000 */
[----:B0-----:R-:W-:-:S06]  /*0090*/  IADD3 R2, R0, 0xffffffe, RZ ;  /* 0x0ffffffe00027810 */ /* 0x001fcc0007ffe0ff */
[----:B------:R0:W3:Y:S02]  /*00a0*/  F2I.FTZ.U32.TRUNC.NTZ R3, R2 ;  /* 0x0000000200037305 */ /* 0x0000e4000021f000 */
[----:B0-----:R-:W-:Y:S02]  /*00b0*/  IMAD.MOV.U32 R2, RZ, RZ, RZ ;  /* 0x000000ffff027224 */ /* 0x001fe400078e00ff */
[----:B---3--:R-:W-:-:S04]  /*00c0*/  IMAD.MOV R5, RZ, RZ, -R3 ;  /* 0x000000ffff057224 */ /* 0x008fc800078e0a03 */
[----:B------:R-:W-:-:S04]  /*00d0*/  IMAD R5, R5, c[0x0][0x190], RZ ;  /* 0x0000640005057a24 */ /* 0x000fc800078e02ff */
[----:B------:R-:W-:-:S06]  /*00e0*/  IMAD.HI.U32 R3, R3, R5, R2 ;  /* 0x0000000503037227 */ /* 0x000fcc00078e0002 */
[----:B-1----:R-:W-:-:S04]  /*00f0*/  IMAD.HI.U32 R3, R3, R4, RZ ;  /* 0x0000000403037227 */ /* 0x002fc800078e00ff */
        /* <DEDUP_REMOVED lines=9> */
[----:B------:R-:W-:-:S04]  /*0190*/  IMAD R5, R5, c[0x0][0x190], R4 ;  /* 0x0000640005057a24 */ /* 0x000fc800078e0204 */
[----:B--2---:R-:W-:-:S05]  /*01a0*/  IMAD R22, R5, c[0x0][0x0], R26 ;  /* 0x0000000005167a24 */ /* 0x004fca00078e021a */
[----:B------:R-:W-:-:S13]  /*01b0*/  ISETP.GE.AND P0, PT, R22, c[0x0][0x18c], PT ;  /* 0x0000630016007a0c */ /* 0x000fda0003f06270 */
[----:B------:R-:W-:Y:S05]  /*01c0*/  @P0 BRA `(.L_x_220) ;  /* 0x00000bf000000947 */ /* 0x000fea0003800000 */
[----:B------:R-:W-:-:S04]  /*01d0*/  ISETP.NE.U32.AND P0, PT, RZ, c[0x0][0x180], PT ;  /* 0x00006000ff007a0c */ /* 0x000fc80003f05070 */
[----:B------:R-:W-:-:S13]  /*01e0*/  ISETP.NE.AND.EX P0, PT, RZ, c[0x0][0x184], PT, P0 ;  /* 0x00006100ff007a0c */ /* 0x000fda0003f05300 */
[----:B------:R-:W-:Y:S05]  /*01f0*/  @!P0 BRA `(.L_x_221) ;  /* 0x0000061000008947 */ /* 0x000fea0003800000 */
[----:B------:R-:W-:Y:S01]  /*0200*/  IMAD.MOV.U32 R27, RZ, RZ, c[0x0][0x18c] ;  /* 0x00006300ff1b7624 */ /* 0x000fe200078e00ff */
[----:B------:R-:W-:Y:S01]  /*0210*/  CS2R R24, SRZ ;  /* 0x0000000000187805 */ /* 0x000fe2000001ff00 */
[----:B------:R-:W-:-:S03]  /*0220*/  IMAD.WIDE.U32 R18, R3, c[0x0][0x18c], RZ ;  /* 0x0000630003127a25 */ /* 0x000fc600078e00ff */
[----:B------:R-:W-:-:S05]  /*0230*/  SHF.R.S32.HI R27, RZ, 0x1f, R27 ;  /* 0x0000001fff1b7819 */ /* 0x000fca000001141b */
[----:B------:R-:W-:Y:S02]  /*0240*/  IMAD R23, R3, R27, R19 ;  /* 0x0000001b03177224 */ /* 0x000fe400078e0213 */
.L_x_228:
        /* <DEDUP_REMOVED lines=10> */
[----:B------:R-:W-:Y:S01]  /*02f0*/  IMAD.MOV.U32 R29, RZ, RZ, c[0x0][0x188] ;  /* 0x00006200ff1d7624 */ /* 0x000fe200078e00ff */
[----:B------:R-:W-:Y:S01]  /*0300*/  ISETP.GE.U32.AND P0, PT, R16, c[0x0][0x188], PT ;  /* 0x0000620010007a0c */ /* 0x000fe20003f06070 */
[----:B------:R-:W-:Y:S01]  /*0310*/  BSSY B6, `(.L_x_224) ;  /* 0x000001a000067945 */ /* 0x000fe20003800000 */
[----:B------:R-:W-:Y:S02]  /*0320*/  SHF.R.U32.HI R3, RZ, 0x1f, R17 ;  /* 0x0000001fff037819 */ /* 0x000fe40000011611 */
[----:B------:R-:W-:-:S04]  /*0330*/  SHF.R.S32.HI R29, RZ, 0x1f, R29 ;  /* 0x0000001fff1d7819 */ /* 0x000fc8000001141d */
[----:B------:R-:W-:-:S04]  /*0340*/  ISETP.GE.AND.EX P0, PT, R17, R29, PT, P0 ;  /* 0x0000001d1100720c */ /* 0x000fc80003f06300 */
        /* <DEDUP_REMOVED lines=8> */
[----:B------:R-:W-:Y:S01]  /*03d0*/  IMAD.MOV.U32 R7, RZ, RZ, c[0x4][0x194] ;  /* 0x01006500ff077624 */ /* 0x000fe200078e00ff */
[----:B------:R-:W0:Y:S01]  /*03e0*/  LDC.64 R2, c[0x4][R2] ;  /* 0x0100000002027b82 */ /* 0x000e220000000a00 */
[----:B------:R-:W-:Y:S02]  /*03f0*/  IMAD.MOV.U32 R8, RZ, RZ, 0x6a ;  /* 0x0000006aff087424 */ /* 0x000fe400078e00ff */
[----:B------:R-:W-:Y:S02]  /*0400*/  IMAD.MOV.U32 R10, RZ, RZ, c[0x4][0x60] ;  /* 0x01001800ff0a7624 */ /* 0x000fe400078e00ff */
[----:B------:R-:W-:-:S02]  /*0410*/  IMAD.MOV.U32 R12, RZ, RZ, 0x1 ;  /* 0x00000001ff0c7424 */ /* 0x000fc400078e00ff */
        /* <DEDUP_REMOVED lines=9> */
.L_x_225:
[----:B------:R-:W-:Y:S05]  /*04b0*/  BSYNC B6 ;  /* 0x0000000000067941 */ /* 0x000fea0003800000 */
.L_x_224:
[----:B------:R-:W-:-:S04]  /*04c0*/  LEA R2, P0, R16, c[0x0][0x180], 0x1 ;  /* 0x0000600010027a11 */ /* 0x000fc800078008ff */
[----:B------:R-:W-:-:S05]  /*04d0*/  LEA.HI.X R3, R16, c[0x0][0x184], R17, 0x1, P0 ;  /* 0x0000610010037a11 */ /* 0x000fca00000f0c11 */
[----:B------:R0:W5:Y:S01]  /*04e0*/  LDG.E.U16 R2, [R2.64] ;  /* 0x0000002402027981 */ /* 0x000162000c1e1500 */
[----:B------:R-:W-:Y:S01]  /*04f0*/  IMAD R0, R23, c[0x0][0x188], RZ ;  /* 0x0000620017007a24 */ /* 0x000fe200078e02ff */
[----:B------:R-:W-:Y:S01]  /*0500*/  BSSY B6, `(.L_x_226) ;  /* 0x0000020000067945 */ /* 0x000fe20003800000 */
[----:B------:R-:W-:Y:S02]  /*0510*/  IMAD.MOV.U32 R4, RZ, RZ, R22 ;  /* 0x000000ffff047224 */ /* 0x000fe400078e0016 */
[----:B------:R-:W-:Y:S02]  /*0520*/  IMAD.MOV.U32 R5, RZ, RZ, R28 ;  /* 0x000000ffff057224 */ /* 0x000fe400078e001c */
[----:B------:R-:W-:Y:S02]  /*0530*/  IMAD R29, R29, R18, R0 ;  /* 0x000000121d1d7224 */ /* 0x000fe400078e0200 */
[----:B------:R-:W-:-:S04]  /*0540*/  IMAD.WIDE.U32 R4, R18, c[0x0][0x188], R4 ;  /* 0x0000620012047a25 */ /* 0x000fc800078e0004 */
[----:B------:R-:W-:Y:S01]  /*0550*/  IMAD R0, R17, c[0x0][0x18c], RZ ;  /* 0x0000630011007a24 */ /* 0x000fe200078e02ff */
[----:B------:R-:W-:-:S03]  /*0560*/  IADD3 R5, R5, R29, RZ ;  /* 0x0000001d05057210 */ /* 0x000fc60007ffe0ff */
[C---:B------:R-:W-:Y:S02]  /*0570*/  IMAD R29, R16.reuse, R27, R0 ;  /* 0x0000001b101d7224 */ /* 0x040fe400078e0200 */
[----:B------:R-:W-:-:S04]  /*0580*/  IMAD.WIDE.U32 R16, R16, c[0x0][0x18c], R4 ;  /* 0x0000630010107a25 */ /* 0x000fc800078e0004 */
[----:B------:R-:W-:Y:S01]  /*0590*/  IMAD.IADD R29, R17, 0x1, R29 ;  /* 0x00000001111d7824 */ /* 0x000fe200078e021d */
[----:B------:R-:W-:-:S04]  /*05a0*/  ISETP.GT.U32.AND P0, PT, R16, -0x1, PT ;  /* 0xffffffff1000780c */ /* 0x000fc80003f04070 */
[----:B------:R-:W-:-:S13]  /*05b0*/  ISETP.GT.AND.EX P0, PT, R29, -0x1, PT, P0 ;  /* 0xffffffff1d00780c */ /* 0x000fda0003f04300 */
[----:B------:R-:W-:Y:S05]  /*05c0*/  @P0 BRA `(.L_x_227) ;  /* 0x0000013000000947 */ /* 0x000fea0003800000 */
[----:B0-----:R-:W-:Y:S01]  /*05d0*/  MOV R14, 0x0 ;  /* 0x00000000000e7802 */ /* 0x001fe20000000f00 */
[----:B------:R-:W-:Y:S01]  /*05e0*/  HFMA2.MMA R13, -RZ, RZ, 0, 0 ;  /* 0x00000000ff0d7435 */ /* 0x000fe200000001ff */
[----:B------:R-:W-:Y:S01]  /*05f0*/  IMAD.MOV.U32 R4, RZ, RZ, c[0x4][0x1a0] ;  /* 0x01006800ff047624 */ /* 0x000fe200078e00ff */
[----:B------:R-:W-:Y:S01]  /*0600*/  MOV R7, c[0x4][0x194] ;  /* 0x0100650000077a02 */ /* 0x000fe20000000f00 */
[----:B------:R-:W-:Y:S02]  /*0610*/  IMAD.MOV.U32 R5, RZ, RZ, c[0x4][0x1a4] ;  /* 0x01006900ff057624 */ /* 0x000fe400078e00ff */
[----:B------:R-:W0:Y:S01]  /*0620*/  LDC.64 R14, c[0x4][R14] ;  /* 0x010000000e0e7b82 */ /* 0x000e220000000a00 */
[----:B------:R-:W-:Y:S02]  /*0630*/  IMAD.MOV.U32 R6, RZ, RZ, c[0x4][0x190] ;  /* 0x01006400ff067624 */ /* 0x000fe400078e00ff */
[----:B------:R-:W-:Y:S02]  /*0640*/  IMAD.MOV.U32 R8, RZ, RZ, 0x6d ;  /* 0x0000006dff087424 */ /* 0x000fe400078e00ff */
[----:B------:R-:W-:-:S02]  /*0650*/  IMAD.MOV.U32 R10, RZ, RZ, c[0x4][0x60] ;  /* 0x01001800ff0a7624 */ /* 0x000fc400078e00ff */
[----:B------:R-:W-:Y:S02]  /*0660*/  IMAD.MOV.U32 R11, RZ, RZ, c[0x4][0x64] ;  /* 0x01001900ff0b7624 */ /* 0x000fe400078e00ff */
[----:B------:R-:W-:Y:S02]  /*0670*/  IMAD.MOV.U32 R12, RZ, RZ, 0x1 ;  /* 0x00000001ff0c7424 */ /* 0x000fe400078e00ff */
[----:B------:R-:W-:Y:S01]  /*0680*/  LEPC R20 ;  /* 0x000000000014734e */ /* 0x000fe20000000000 */
[----:B------:R-:W-:Y:S02]  /*0690*/  MOV R9, 0x700 ;  /* 0x0000070000097802 */ /* 0x000fe40000000f00 */
[----:B------:R-:W-:Y:S02]  /*06a0*/  MOV R28, 0x680 ;  /* 0x00000680001c7802 */ /* 0x000fe40000000f00 */
[----:B------:R-:W-:Y:S02]  /*06b0*/  MOV R3, 0x0 ;  /* 0x0000000000037802 */ /* 0x000fe40000000f00 */
[----:B------:R-:W-:Y:S02]  /*06c0*/  MOV R0, 0x0 ;  /* 0x0000000000007802 */ /* 0x000fe40000000f00 */
[----:B------:R-:W-:-:S04]  /*06d0*/  IADD3 R20, P0, P1, -R28, R9, R20 ;  /* 0x000000091c147210 */ /* 0x000fc8000791e114 */
[----:B------:R-:W-:-:S04]  /*06e0*/  IADD3.X R21, ~R0, R3, R21, P0, P1 ;  /* 0x0000000300157210 */ /* 0x000fc800007e2515 */
[----:B0----5:R-:W-:Y:S05]  /*06f0*/  CALL.ABS.NOINC R14 ;  /* 0x000000000e007343 */ /* 0x021fea0003c00000 */
.L_x_227:
[----:B0-----:R-:W-:Y:S05]  /*0700*/  BSYNC B6 ;  /* 0x0000000000067941 */ /* 0x001fea0003800000 */
.L_x_226:
[----:B------:R-:W-:-:S04]  /*0710*/  LEA R4, P0, R16, c[0x0][0x170], 0x1 ;  /* 0x00005c0010047a11 */ /* 0x000fc800078008ff */
[----:B------:R-:W-:-:S05]  /*0720*/  LEA.HI.X R5, R16, c[0x0][0x174], R29, 0x1, P0 ;  /* 0x00005d0010057a11 */ /* 0x000fca00000f0c1d */
[----:B------:R-:W2:Y:S01]  /*0730*/  LDG.E.U16 R4, [R4.64] ;  /* 0x0000002404047981 */ /* 0x000ea2000c1e1500 */
[----:B-----5:R-:W-:-:S05]  /*0740*/  PRMT R2, RZ, 0x5410, R2 ;  /* 0x00005410ff027816 */ /* 0x020fca0000000002 */
[----:B------:R-:W-:Y:S01]  /*0750*/  FADD.FTZ R25, R25, R2 ;  /* 0x0000000219197221 */ /* 0x000fe20000010000 */
[----:B--2---:R-:W-:-:S05]  /*0760*/  PRMT R4, RZ, 0x5410, R4 ;  /* 0x00005410ff047816 */ /* 0x004fca0000000004 */
[----:B------:R-:W-:-:S05]  /*0770*/  FMUL.FTZ R0, R4, R2 ;  /* 0x0000000204007220 */ /* 0x000fca0000410000 */
[----:B------:R-:W-:-:S04]  /*0780*/  F2FP.BF16.PACK_AB R0, RZ, R0 ;  /* 0x00000000ff00723e */ /* 0x000fc800000010ff */
[----:B------:R-:W-:-:S05]  /*0790*/  PRMT R3, RZ, 0x5410, R0 ;  /* 0x00005410ff037816 */ /* 0x000fca0000000000 */
[----:B------:R-:W-:Y:S02]  /*07a0*/  FADD.FTZ R24, R24, -R3 ;  /* 0x8000000318187221 */ /* 0x000fe40000010000 */
.L_x_223:
[----:B------:R-:W-:Y:S05]  /*07b0*/  BSYNC B7 ;  /* 0x0000000000077941 */ /* 0x000fea0003800000 */
.L_x_222:
[----:B------:R-:W-:-:S04]  /*07c0*/  IMAD.MOV.U32 R3, RZ, RZ, c[0x0][0x0] ;  /* 0x00000000ff037624 */ /* 0x000fc800078e00ff */
[----:B------:R-:W-:-:S05]  /*07d0*/  IMAD R22, R3, c[0x0][0x190], R22 ;  /* 0x0000640003167a24 */ /* 0x000fca00078e0216 */
[----:B------:R-:W-:-:S13]  /*07e0*/  ISETP.GE.AND P0, PT, R22, c[0x0][0x18c], PT ;  /* 0x0000630016007a0c */ /* 0x000fda0003f06270 */
[----:B------:R-:W-:Y:S05]  /*07f0*/  @!P0 BRA `(.L_x_228) ;  /* 0xfffffa5000008947 */ /* 0x000fea000383ffff */
[----:B------:R-:W-:Y:S05]  /*0800*/  BRA `(.L_x_220) ;  /* 0x000005b000007947 */ /* 0x000fea0003800000 */
.L_x_221:
[----:B------:R-:W-:Y:S01]  /*0810*/  IMAD.MOV.U32 R23, RZ, RZ, c[0x0][0x18c] ;  /* 0x00006300ff177624 */ /* 0x000fe200078e00ff */
[----:B------:R-:W-:Y:S01]  /*0820*/  CS2R R24, SRZ ;  /* 0x0000000000187805 */ /* 0x000fe2000001ff00 */
[----:B------:R-:W-:-:S03]  /*0830*/  IMAD.WIDE.U32 R16, R3, c[0x0][0x18c], RZ ;  /* 0x0000630003107a25 */ /* 0x000fc600078e00ff */
[----:B------:R-:W-:-:S05]  /*0840*/  SHF.R.S32.HI R23, RZ, 0x1f, R23 ;  /* 0x0000001fff177819 */ /* 0x000fca0000011417 */
[----:B------:R-:W-:Y:S02]  /*0850*/  IMAD R2, R3, R23, R17 ;  /* 0x0000001703027224 */ /* 0x000fe400078e0211 */
.L_x_235:
        /* <DEDUP_REMOVED lines=38> */
.L_x_232:
[----:B------:R-:W-:Y:S05]  /*0ac0*/  BSYNC B6 ;  /* 0x0000000000067941 */ /* 0x000fea0003800000 */
.L_x_231:
[----:B------:R-:W-:Y:S01]  /*0ad0*/  IMAD R0, R2, c[0x0][0x188], RZ ;  /* 0x0000620002007a24 */ /* 0x000fe200078e02ff */
[----:B------:R-:W-:Y:S01]  /*0ae0*/  BSSY B6, `(.L_x_233) ;  /* 0x000001f000067945 */ /* 0x000fe20003800000 */
        /* <DEDUP_REMOVED lines=11> */
[----:B------:R-:W-:Y:S01]  /*0ba0*/  MOV R14, 0x0 ;  /* 0x00000000000e7802 */ /* 0x000fe20000000f00 */
        /* <DEDUP_REMOVED lines=18> */
.L_x_234:
[----:B------:R-:W-:Y:S05]  /*0cd0*/  BSYNC B6 ;  /* 0x0000000000067941 */ /* 0x000fea0003800000 */
.L_x_233:
[----:B------:R-:W-:-:S04]  /*0ce0*/  LEA R4, P0, R18, c[0x0][0x170], 0x1 ;  /* 0x00005c0012047a11 */ /* 0x000fc800078008ff */
[----:B------:R-:W-:-:S05]  /*0cf0*/  LEA.HI.X R5, R18, c[0x0][0x174], R27, 0x1, P0 ;  /* 0x00005d0012057a11 */ /* 0x000fca00000f0c1b */
[----:B------:R-:W2:Y:S01]  /*0d00*/  LDG.E.U16 R4, [R4.64] ;  /* 0x0000002404047981 */ /* 0x000ea2000c1e1500 */
[----:B------:R-:W-:Y:S01]  /*0d10*/  FADD.FTZ R25, R25, 1 ;  /* 0x3f80000019197421 */ /* 0x000fe20000010000 */
[----:B--2---:R-:W-:-:S05]  /*0d20*/  PRMT R4, RZ, 0x5410, R4 ;  /* 0x00005410ff047816 */ /* 0x004fca0000000004 */
[----:B------:R-:W-:-:S05]  /*0d30*/  FADD.FTZ R0, R4, -RZ ;  /* 0x800000ff04007221 */ /* 0x000fca0000010000 */
[----:B------:R-:W-:-:S04]  /*0d40*/  F2FP.BF16.PACK_AB R0, RZ, R0 ;  /* 0x00000000ff00723e */ /* 0x000fc800000010ff */
[----:B------:R-:W-:-:S05]  /*0d50*/  PRMT R3, RZ, 0x5410, R0 ;  /* 0x00005410ff037816 */ /* 0x000fca0000000000 */
[----:B------:R-:W-:Y:S02]  /*0d60*/  FADD.FTZ R24, R24, -R3 ;  /* 0x8000000318187221 */ /* 0x000fe40000010000 */
.L_x_230:
[----:B------:R-:W-:Y:S05]  /*0d70*/  BSYNC B7 ;  /* 0x0000000000077941 */ /* 0x000fea0003800000 */
.L_x_229:
[----:B------:R-:W-:-:S04]  /*0d80*/  IMAD.MOV.U32 R3, RZ, RZ, c[0x0][0x0] ;  /* 0x00000000ff037624 */ /* 0x000fc800078e00ff */
[----:B------:R-:W-:-:S05]  /*0d90*/  IMAD R22, R3, c[0x0][0x190], R22 ;  /* 0x0000640003167a24 */ /* 0x000fca00078e0216 */
[----:B------:R-:W-:-:S13]  /*0da0*/  ISETP.GE.AND P0, PT, R22, c[0x0][0x18c], PT ;  /* 0x0000630016007a0c */ /* 0x000fda0003f06270 */
[----:B------:R-:W-:Y:S05]  /*0db0*/  @!P0 BRA `(.L_x_235) ;  /* 0xfffffaa000008947 */ /* 0x000fea000383ffff */
.L_x_220:
[----:B------:R-:W-:Y:S05]  /*0dc0*/  BSYNC B8 ;  /* 0x0000000000087941 */ /* 0x000fea0003800000 */
.L_x_219:
[----:B------:R-:W-:Y:S05]  /*0dd0*/  BRA.DIV ~URZ, `(.L_x_236) ;  /* 0x000009427f007947 */ /* 0x000fea000b800000 */
[----:B------:R0:W1:Y:S02]  /*0de0*/  SHFL.DOWN PT, R0, R25, 0x10, 0x1f ;  /* 0x0a001f0019007f89 */ /* 0x00006400000e0000 */
.L_x_255:
[----:B01----:R-:W-:Y:S01]  /*0df0*/  FADD.FTZ R25, R0, R25 ;  /* 0x0000001900197221 */ /* 0x003fe20000010000 */
[----:B------:R-:W-:Y:S05]  /*0e00*/  BRA.DIV ~URZ, `(.L_x_237) ;  /* 0x000009927f007947 */ /* 0x000fea000b800000 */
[----:B------:R-:W0:Y:S02]  /*0e10*/  SHFL.DOWN PT, R0, R25, 0x8, 0x1f ;  /* 0x09001f0019007f89 */ /* 0x000e2400000e0000 */
[----:B0-----:R-:W-:-:S05]  /*0e20*/  FADD.FTZ R0, R25, R0 ;  /* 0x0000000019007221 */ /* 0x001fca0000010000 */
[----:B------:R-:W0:Y:S02]  /*0e30*/  SHFL.DOWN PT, R3, R0, 0x4, 0x1f ;  /* 0x08801f0000037f89 */ /* 0x000e2400000e0000 */
[----:B0-----:R-:W-:-:S05]  /*0e40*/  FADD.FTZ R3, R0, R3 ;  /* 0x0000000300037221 */ /* 0x001fca0000010000 */
[----:B------:R-:W0:Y:S02]  /*0e50*/  SHFL.DOWN PT, R2, R3, 0x2, 0x1f ;  /* 0x08401f0003027f89 */ /* 0x000e2400000e0000 */
[----:B0-----:R-:W-:-:S05]  /*0e60*/  FADD.FTZ R6, R3, R2 ;  /* 0x0000000203067221 */ /* 0x001fca0000010000 */
[----:B------:R0:W1:Y:S02]  /*0e70*/  SHFL.DOWN PT, R5, R6, 0x1, 0x1f ;  /* 0x08201f0006057f89 */ /* 0x00006400000e0000 */
.L_x_256:
[----:B------:R-:W-:Y:S01]  /*0e80*/  SHF.R.S32.HI R3, RZ, 0x1f, R26 ;  /* 0x0000001fff037819 */ /* 0x000fe2000001141a */
[----:B------:R-:W-:Y:S01]  /*0e90*/  WARPSYNC 0xffffffff ;  /* 0xffffffff00007948 */ /* 0x000fe20003800000 */
[----:B------:R-:W-:Y:S01]  /*0ea0*/  BAR.SYNC.DEFER_BLOCKING 0x0 ;  /* 0x0000000000007b1d */ /* 0x000fe20000010000 */
[----:B-1----:R-:W-:Y:S01]  /*0eb0*/  FADD.FTZ R7, R5, R6 ;  /* 0x0000000605077221 */ /* 0x002fe20000010000 */
[----:B------:R-:W-:Y:S01]  /*0ec0*/  LEA.HI R2, R3, R26, RZ, 0x5 ;  /* 0x0000001a03027211 */ /* 0x000fe200078f28ff */
[----:B------:R-:W-:Y:S01]  /*0ed0*/  IMAD.MOV.U32 R0, RZ, RZ, RZ ;  /* 0x000000ffff007224 */ /* 0x000fe200078e00ff */
[----:B------:R-:W-:Y:S02]  /*0ee0*/  IADD3 R5, R26, 0x1f, RZ ;  /* 0x0000001f1a057810 */ /* 0x000fe40007ffe0ff */
[----:B------:R-:W-:Y:S01]  /*0ef0*/  LOP3.LUT R3, R2, 0xffffffe0, RZ, 0xc0, !PT ;  /* 0xffffffe002037812 */ /* 0x000fe200078ec0ff */
[----:B------:R-:W-:Y:S01]  /*0f00*/  ULDC UR4, c[0x0][0x0] ;  /* 0x0000000000047ab9 */ /* 0x000fe20000000800 */
[----:B------:R-:W-:Y:S01]  /*0f10*/  ISETP.GT.U32.AND P2, PT, R5, 0x3e, PT ;  /* 0x0000003e0500780c */ /* 0x000fe20003f44070 */
[----:B------:R-:W-:Y:S01]  /*0f20*/  USHF.R.U32.HI UR4, URZ, 0x5, UR4 ;  /* 0x000000053f047899 */ /* 0x000fe20008011604 */
[----:B------:R-:W-:Y:S01]  /*0f30*/  BSSY B0, `(.L_x_238) ;  /* 0x0000015000007945 */ /* 0x000fe20003800000 */
[----:B------:R-:W-:-:S04]  /*0f40*/  IMAD.IADD R3, R26, 0x1, -R3 ;  /* 0x000000011a037824 */ /* 0x000fc800078e0a03 */
[----:B------:R-:W-:Y:S02]  /*0f50*/  ISETP.GE.AND P1, PT, R26, UR4, PT ;  /* 0x000000041a007c0c */ /* 0x000fe4000bf26270 */
[----:B------:R-:W-:-:S13]  /*0f60*/  ISETP.NE.AND P0, PT, R3, RZ, PT ;  /* 0x000000ff0300720c */ /* 0x000fda0003f05270 */
[----:B------:R-:W-:-:S05]  /*0f70*/  @!P0 SHF.R.S32.HI R4, RZ, 0x5, R2 ;  /* 0x00000005ff048819 */ /* 0x000fca0000011402 */
[----:B------:R1:W-:Y:S04]  /*0f80*/  @!P0 STS [R4.X4], R7 ;  /* 0x0000000704008388 */ /* 0x0003e80000004800 */
[----:B------:R-:W-:Y:S06]  /*0f90*/  BAR.SYNC.DEFER_BLOCKING 0x0 ;  /* 0x0000000000007b1d */ /* 0x000fec0000010000 */
[----:B------:R1:W2:Y:S01]  /*0fa0*/  @!P1 LDS R0, [R3.X4] ;  /* 0x0000000003009984 */ /* 0x0002a20000004800 */
[----:B------:R-:W-:Y:S05]  /*0fb0*/  @P2 BRA `(.L_x_239) ;  /* 0x000000c000002947 */ /* 0x000fea0003800000 */
[----:B------:R-:W-:Y:S05]  /*0fc0*/  BRA.DIV ~URZ, `(.L_x_240) ;  /* 0x000009727f007947 */ /* 0x000fea000b800000 */
[----:B--2---:R2:W3:Y:S02]  /*0fd0*/  SHFL.DOWN PT, R5, R0, 0x10, 0x1f ;  /* 0x0a001f0000057f89 */ /* 0x0044e400000e0000 */
.L_x_257:
[----:B0--3--:R-:W-:Y:S01]  /*0fe0*/  FADD.FTZ R6, R0, R5 ;  /* 0x0000000500067221 */ /* 0x009fe20000010000 */
[----:B------:R-:W-:Y:S05]  /*0ff0*/  BRA.DIV ~URZ, `(.L_x_241) ;  /* 0x000009c27f007947 */ /* 0x000fea000b800000 */
[----:B--2---:R-:W0:Y:S02]  /*1000*/  SHFL.DOWN PT, R0, R6, 0x8, 0x1f ;  /* 0x09001f0006007f89 */ /* 0x004e2400000e0000 */
[----:B0-----:R-:W-:-:S05]  /*1010*/  FADD.FTZ R0, R6, R0 ;  /* 0x0000000006007221 */ /* 0x001fca0000010000 */
[----:B------:R-:W0:Y:S02]  /*1020*/  SHFL.DOWN PT, R5, R0, 0x4, 0x1f ;  /* 0x08801f0000057f89 */ /* 0x000e2400000e0000 */
[----:B0-----:R-:W-:-:S05]  /*1030*/  FADD.FTZ R5, R0, R5 ;  /* 0x0000000500057221 */ /* 0x001fca0000010000 */
[----:B-1----:R-:W0:Y:S02]  /*1040*/  SHFL.DOWN PT, R4, R5, 0x2, 0x1f ;  /* 0x08401f0005047f89 */ /* 0x002e2400000e0000 */
[----:B0-----:R-:W-:-:S05]  /*1050*/  FADD.FTZ R6, R5, R4 ;  /* 0x0000000405067221 */ /* 0x001fca0000010000 */
[----:B------:R0:W1:Y:S02]  /*1060*/  SHFL.DOWN PT, R7, R6, 0x1, 0x1f ;  /* 0x08201f0006077f89 */ /* 0x00006400000e0000 */
.L_x_258:
[----:B-1----:R-:W-:Y:S02]  /*1070*/  FADD.FTZ R0, R7, R6 ;  /* 0x0000000607007221 */ /* 0x002fe40000010000 */
.L_x_239:
[----:B------:R-:W-:Y:S05]  /*1080*/  BSYNC B0 ;  /* 0x0000000000007941 */ /* 0x000fea0003800000 */
.L_x_238:
[----:B------:R-:W-:Y:S05]  /*1090*/  BRA.DIV ~URZ, `(.L_x_242) ;  /* 0x00000aa27f007947 */ /* 0x000fea000b800000 */
[----:B------:R3:W4:Y:S02]  /*10a0*/  SHFL.DOWN PT, R5, R24, 0x10, 0x1f ;  /* 0x0a001f0018057f89 */ /* 0x00072400000e0000 */
.L_x_259:
[----:B---34-:R-:W-:Y:S01]  /*10b0*/  FADD.FTZ R24, R5, R24 ;  /* 0x0000001805187221 */ /* 0x018fe20000010000 */
[----:B------:R-:W-:Y:S05]  /*10c0*/  BRA.DIV ~URZ, `(.L_x_243) ;  /* 0x00000af27f007947 */ /* 0x000fea000b800000 */
[----:B-1----:R-:W1:Y:S02]  /*10d0*/  SHFL.DOWN PT, R4, R24, 0x8, 0x1f ;  /* 0x09001f0018047f89 */ /* 0x002e6400000e0000 */
[----:B-1----:R-:W-:-:S05]  /*10e0*/  FADD.FTZ R4, R24, R4 ;  /* 0x0000000418047221 */ /* 0x002fca0000010000 */
[----:B------:R-:W1:Y:S02]  /*10f0*/  SHFL.DOWN PT, R5, R4, 0x4, 0x1f ;  /* 0x08801f0004057f89 */ /* 0x000e6400000e0000 */
[----:B-1----:R-:W-:-:S05]  /*1100*/  FADD.FTZ R5, R4, R5 ;  /* 0x0000000504057221 */ /* 0x002fca0000010000 */
[----:B0-----:R-:W0:Y:S02]  /*1110*/  SHFL.DOWN PT, R6, R5, 0x2, 0x1f ;  /* 0x08401f0005067f89 */ /* 0x001e2400000e0000 */
[----:B0-----:R-:W-:-:S05]  /*1120*/  FADD.FTZ R6, R5, R6 ;  /* 0x0000000605067221 */ /* 0x001fca0000010000 */
[----:B------:R0:W1:Y:S02]  /*1130*/  SHFL.DOWN PT, R7, R6, 0x1, 0x1f ;  /* 0x08201f0006077f89 */ /* 0x00006400000e0000 */
.L_x_260:
[----:B------:R-:W-:Y:S01]  /*1140*/  WARPSYNC 0xffffffff ;  /* 0xffffffff00007948 */ /* 0x000fe20003800000 */
[----:B------:R-:W-:Y:S01]  /*1150*/  BAR.SYNC.DEFER_BLOCKING 0x0 ;  /* 0x0000000000007b1d */ /* 0x000fe20000010000 */
[----:B-1----:R-:W-:Y:S01]  /*1160*/  FADD.FTZ R7, R7, R6 ;  /* 0x0000000607077221 */ /* 0x002fe20000010000 */
[----:B------:R-:W-:Y:S01]  /*1170*/  @!P0 SHF.R.S32.HI R4, RZ, 0x5, R2 ;  /* 0x00000005ff048819 */ /* 0x000fe20000011402 */
[----:B------:R-:W-:-:S03]  /*1180*/  IMAD.MOV.U32 R2, RZ, RZ, RZ ;  /* 0x000000ffff027224 */ /* 0x000fc600078e00ff */
[----:B------:R-:W-:Y:S01]  /*1190*/  BSSY B0, `(.L_x_244) ;  /* 0x0000011000007945 */ /* 0x000fe20003800000 */
[----:B------:R1:W-:Y:S04]  /*11a0*/  @!P0 STS [R4.X4+0x1000], R7 ;  /* 0x0010000704008388 */ /* 0x0003e80000004800 */
[----:B------:R-:W-:Y:S06]  /*11b0*/  BAR.SYNC.DEFER_BLOCKING 0x0 ;  /* 0x0000000000007b1d */ /* 0x000fec0000010000 */
[----:B------:R1:W3:Y:S01]  /*11c0*/  @!P1 LDS R2, [R3.X4+0x1000] ;  /* 0x0010000003029984 */ /* 0x0002e20000004800 */
[----:B------:R-:W-:Y:S05]  /*11d0*/  @P2 BRA `(.L_x_245) ;  /* 0x000000c000002947 */ /* 0x000fea0003800000 */
[----:B------:R-:W-:Y:S05]  /*11e0*/  BRA.DIV ~URZ, `(.L_x_246) ;  /* 0x00000b627f007947 */ /* 0x000fea000b800000 */
[----:B-1-3--:R1:W3:Y:S02]  /*11f0*/  SHFL.DOWN PT, R3, R2, 0x10, 0x1f ;  /* 0x0a001f0002037f89 */ /* 0x00a2e400000e0000 */
.L_x_261:
[----:B0--3--:R-:W-:Y:S01]  /*1200*/  FADD.FTZ R6, R2, R3 ;  /* 0x0000000302067221 */ /* 0x009fe20000010000 */
[----:B------:R-:W-:Y:S05]  /*1210*/  BRA.DIV ~URZ, `(.L_x_247) ;  /* 0x00000bb27f007947 */ /* 0x000fea000b800000 */
[----:B-1----:R-:W0:Y:S02]  /*1220*/  SHFL.DOWN PT, R2, R6, 0x8, 0x1f ;  /* 0x09001f0006027f89 */ /* 0x002e2400000e0000 */
[----:B0-----:R-:W-:-:S05]  /*1230*/  FADD.FTZ R2, R6, R2 ;  /* 0x0000000206027221 */ /* 0x001fca0000010000 */
[----:B------:R-:W0:Y:S02]  /*1240*/  SHFL.DOWN PT, R3, R2, 0x4, 0x1f ;  /* 0x08801f0002037f89 */ /* 0x000e2400000e0000 */
[----:B0-----:R-:W-:-:S05]  /*1250*/  FADD.FTZ R3, R2, R3 ;  /* 0x0000000302037221 */ /* 0x001fca0000010000 */
[----:B------:R-:W0:Y:S02]  /*1260*/  SHFL.DOWN PT, R4, R3, 0x2, 0x1f ;  /* 0x08401f0003047f89 */ /* 0x000e2400000e0000 */
[----:B0-----:R-:W-:-:S05]  /*1270*/  FADD.FTZ R6, R3, R4 ;  /* 0x0000000403067221 */ /* 0x001fca0000010000 */
[----:B------:R0:W1:Y:S02]  /*1280*/  SHFL.DOWN PT, R5, R6, 0x1, 0x1f ;  /* 0x08201f0006057f89 */ /* 0x00006400000e0000 */
.L_x_262:
[----:B-1----:R-:W-:Y:S02]  /*1290*/  FADD.FTZ R2, R5, R6 ;  /* 0x0000000605027221 */ /* 0x002fe40000010000 */
.L_x_245:
[----:B------:R-:W-:Y:S05]  /*12a0*/  BSYNC B0 ;  /* 0x0000000000007941 */ /* 0x000fea0003800000 */
.L_x_244:
[----:B------:R-:W-:-:S13]  /*12b0*/  ISETP.NE.AND P0, PT, R26, RZ, PT ;  /* 0x000000ff1a00720c */ /* 0x000fda0003f05270 */
[----:B------:R-:W-:Y:S05]  /*12c0*/  @P0 EXIT ;  /* 0x000000000000094d */ /* 0x000fea0003800000 */
[----:B-1----:R-:W-:Y:S01]  /*12d0*/  MOV R4, c[0x0][0x168] ;  /* 0x00005a0000047a02 */ /* 0x002fe20000000f00 */
[----:B------:R-:W-:-:S05]  /*12e0*/  IMAD.MOV.U32 R5, RZ, RZ, c[0x0][0x16c] ;  /* 0x00005b00ff057624 */ /* 0x000fca00078e00ff */
[----:B------:R1:W5:Y:S01]  /*12f0*/  LDG.E.U16 R3, [R4.64] ;  /* 0x0000002404037981 */ /* 0x000362000c1e1500 */
[----:B------:R-:W-:Y:S01]  /*1300*/  BSSY B0, `(.L_x_248) ;  /* 0x000001f000007945 */ /* 0x000fe20003800000 */
[----:B--2---:R-:W-:-:S04]  /*1310*/  F2FP.BF16.PACK_AB R14, RZ, R0 ;  /* 0x00000000ff0e723e */ /* 0x004fc800000010ff */
.L_x_251:
[----:B-1----:R-:W-:Y:S01]  /*1320*/  IMAD.MOV.U32 R13, RZ, RZ, c[0x0][0x168] ;  /* 0x00005a00ff0d7624 */ /* 0x002fe200078e00ff */
[----:B-----5:R-:W-:Y:S01]  /*1330*/  HFMA2.BF16_V2 R10, R14.H0_H0, 1, 1, R3.H0_H0 ;  /* 0x3f803f800e0a7831 */ /* 0x020fe20000240803 */
[----:B-1----:R-:W-:Y:S01]  /*1340*/  IMAD.MOV.U32 R5, RZ, RZ, c[0x0][0x16c] ;  /* 0x00005b00ff057624 */ /* 0x002fe200078e00ff */
[----:B------:R-:W-:Y:S01]  /*1350*/  YIELD ;  /* 0x0000000000007946 */ /* 0x000fe20003800000 */
[----:B------:R-:W-:Y:S01]  /*1360*/  IMAD.MOV.U32 R9, RZ, RZ, 0x3254 ;  /* 0x00003254ff097424 */ /* 0x000fe200078e00ff */
[C---:B------:R-:W-:Y:S01]  /*1370*/  LOP3.LUT R4, R13.reuse, 0xfffffffd, RZ, 0xc0, !PT ;  /* 0xfffffffd0d047812 */ /* 0x040fe200078ec0ff */
[----:B------:R-:W-:Y:S01]  /*1380*/  BSSY B1, `(.L_x_249) ;  /* 0x0000010000017945 */ /* 0x000fe20003800000 */
[----:B------:R-:W-:Y:S02]  /*1390*/  LOP3.LUT R0, R13, 0x2, RZ, 0xc0, !PT ;  /* 0x000000020d007812 */ /* 0x000fe400078ec0ff */
[----:B------:R-:W-:Y:S01]  /*13a0*/  LOP3.LUT R8, R3, 0xffff, RZ, 0xc0, !PT ;  /* 0x0000ffff03087812 */ /* 0x000fe200078ec0ff */
[----:B------:R1:W2:Y:S01]  /*13b0*/  LDG.E R7, [R4] ;  /* 0x0000000004077381 */ /* 0x0002a200001e0900 */
[----:B------:R-:W-:-:S02]  /*13c0*/  ISETP.EQ.U32.AND P0, PT, R0, RZ, PT ;  /* 0x000000ff0000720c */ /* 0x000fc40003f02070 */
[----:B0-----:R-:W-:Y:S02]  /*13d0*/  SHF.L.U32 R6, R0, 0x3, RZ ;  /* 0x0000000300067819 */ /* 0x001fe400000006ff */
[----:B------:R-:W-:Y:S02]  /*13e0*/  LOP3.LUT R10, R10, 0xffff, RZ, 0xc0, !PT ;  /* 0x0000ffff0a0a7812 */ /* 0x000fe400078ec0ff */
[----:B------:R-:W-:-:S04]  /*13f0*/  SEL R0, R9, 0x5410, P0 ;  /* 0x0000541009007807 */ /* 0x000fc80000000000 */
.L_x_250:
[CC--:B--2---:R-:W-:Y:S02]  /*1400*/  PRMT R11, R7.reuse, R0.reuse, R10 ;  /* 0x00000000070b7216 */ /* 0x0c4fe4000000000a */
[----:B------:R-:W-:-:S04]  /*1410*/  PRMT R9, R7, R0, R8 ;  /* 0x0000000007097216 */ /* 0x000fc80000000008 */
[----:B------:R-:W-:Y:S01]  /*1420*/  PRMT R12, R9, R0, RZ ;  /* 0x00000000090c7216 */ /* 0x000fe200000000ff */
[----:B------:R-:W0:Y:S02]  /*1430*/  ATOMG.E.CAS.STRONG.GPU PT, R11, [R4], R9, R11 ;  /* 0x00000009040b73a9 */ /* 0x000e2400001ee10b */
[----:B0-----:R-:W-:-:S04]  /*1440*/  PRMT R7, R11, R0, RZ ;  /* 0x000000000b077216 */ /* 0x001fc800000000ff */
[----:B------:R-:W-:Y:S01]  /*1450*/  ISETP.NE.U32.AND P0, PT, R7, R12, PT ;  /* 0x0000000c0700720c */ /* 0x000fe20003f05070 */
[----:B------:R-:W-:-:S12]  /*1460*/  IMAD.MOV.U32 R7, RZ, RZ, R11 ;  /* 0x000000ffff077224 */ /* 0x000fd800078e000b */
[----:B------:R-:W-:Y:S05]  /*1470*/  @P0 BRA `(.L_x_250) ;  /* 0xffffff8000000947 */ /* 0x000fea000383ffff */
[----:B------:R-:W-:Y:S05]  /*1480*/  BSYNC B1 ;  /* 0x0000000000017941 */ /* 0x000fea0003800000 */
.L_x_249:
[----:B------:R-:W-:Y:S02]  /*1490*/  SHF.R.U32.HI R6, RZ, R6, R11 ;  /* 0x00000006ff067219 */ /* 0x000fe4000001160b */
[----:B------:R-:W-:Y:S02]  /*14a0*/  PRMT R3, R3, 0x9910, RZ ;  /* 0x0000991003037816 */ /* 0x000fe400000000ff */
[----:B------:R-:W-:-:S04]  /*14b0*/  PRMT R0, R6, 0x9910, RZ ;  /* 0x0000991006007816 */ /* 0x000fc800000000ff */
[----:B------:R-:W-:Y:S02]  /*14c0*/  ISETP.NE.AND P0, PT, R3, R0, PT ;  /* 0x000000000300720c */ /* 0x000fe40003f05270 */
[----:B------:R-:W-:-:S11]  /*14d0*/  PRMT R3, R6, 0x7610, R3 ;  /* 0x0000761006037816 */ /* 0x000fd60000000003 */
[----:B------:R-:W-:Y:S05]  /*14e0*/  @P0 BRA `(.L_x_251) ;  /* 0xfffffe3000000947 */ /* 0x000fea000383ffff */
[----:B------:R-:W-:Y:S05]  /*14f0*/  BSYNC B0 ;  /* 0x0000000000007941 */ /* 0x000fea0003800000 */
.L_x_248:
[----:B-1----:R-:W-:Y:S02]  /*1500*/  IMAD.MOV.U32 R4, RZ, RZ, c[0x0][0x160] ;  /* 0x00005800ff047624 */ /* 0x002fe400078e00ff */
[----:B------:R-:W-:-:S05]  /*1510*/  IMAD.MOV.U32 R5, RZ, RZ, c[0x0][0x164] ;  /* 0x00005900ff057624 */ /* 0x000fca00078e00ff */
[----:B------:R0:W5:Y:S01]  /*1520*/  LDG.E.U16 R4, [R4.64] ;  /* 0x0000002404047981 */ /* 0x000162000c1e1500 */
[----:B---3--:R-:W-:-:S03]  /*1530*/  F2FP.BF16.PACK_AB R13, RZ, R2 ;  /* 0x00000002ff0d723e */ /* 0x008fc600000010ff */
.L_x_254:
[----:B------:R-:W-:Y:S01]  /*1540*/  IMAD.MOV.U32 R11, RZ, RZ, c[0x0][0x160] ;  /* 0x00005800ff0b7624 */ /* 0x000fe200078e00ff */
[----:B------:R-:W-:Y:S01]  /*1550*/  MOV R3, c[0x0][0x164] ;  /* 0x0000590000037a02 */ /* 0x000fe20000000f00 */
[----:B-----5:R-:W-:Y:S01]  /*1560*/  HFMA2.BF16_V2 R8, R13.H0_H0, 1, 1, R4.H0_H0 ;  /* 0x3f803f800d087831 */ /* 0x020fe20000240804 */
[----:B------:R-:W-:Y:S01]  /*1570*/  IMAD.MOV.U32 R9, RZ, RZ, 0x3254 ;  /* 0x00003254ff097424 */ /* 0x000fe200078e00ff */
[----:B------:R-:W-:Y:S01]  /*1580*/  YIELD ;  /* 0x0000000000007946 */ /* 0x000fe20003800000 */
[C---:B------:R-:W-:Y:S01]  /*1590*/  LOP3.LUT R2, R11.reuse, 0xfffffffd, RZ, 0xc0, !PT ;  /* 0xfffffffd0b027812 */ /* 0x040fe200078ec0ff */
[----:B------:R-:W-:Y:S01]  /*15a0*/  BSSY B0, `(.L_x_252) ;  /* 0x0000010000007945 */ /* 0x000fe20003800000 */
[----:B------:R-:W-:Y:S02]  /*15b0*/  LOP3.LUT R0, R11, 0x2, RZ, 0xc0, !PT ;  /* 0x000000020b007812 */ /* 0x000fe400078ec0ff */
[----:B------:R-:W-:Y:S01]  /*15c0*/  LOP3.LUT R6, R4, 0xffff, RZ, 0xc0, !PT ;  /* 0x0000ffff04067812 */ /* 0x000fe200078ec0ff */
[----:B------:R1:W2:Y:S01]  /*15d0*/  LDG.E R7, [R2] ;  /* 0x0000000002077381 */ /* 0x0002a200001e0900 */
[C---:B------:R-:W-:Y:S01]  /*15e0*/  ISETP.EQ.U32.AND P0, PT, R0.reuse, RZ, PT ;  /* 0x000000ff0000720c */ /* 0x040fe20003f02070 */
[----:B0-----:R-:W-:Y:S01]  /*15f0*/  IMAD.SHL.U32 R5, R0, 0x8, RZ ;  /* 0x0000000800057824 */ /* 0x001fe200078e00ff */
[----:B------:R-:W-:-:S02]  /*1600*/  LOP3.LUT R8, R8, 0xffff, RZ, 0xc0, !PT ;  /* 0x0000ffff08087812 */ /* 0x000fc400078ec0ff */
[----:B------:R-:W-:-:S04]  /*1610*/  SEL R0, R9, 0x5410, P0 ;  /* 0x0000541009007807 */ /* 0x000fc80000000000 */
.L_x_253:
        /* <DEDUP_REMOVED lines=9> */
.L_x_252:
[----:B------:R-:W-:Y:S02]  /*16b0*/  SHF.R.U32.HI R5, RZ, R5, R10 ;  /* 0x00000005ff057219 */ /* 0x000fe4000001160a */
[----:B-1----:R-:W-:Y:S02]  /*16c0*/  PRMT R3, R4, 0x9910, RZ ;  /* 0x0000991004037816 */ /* 0x002fe400000000ff */
[C---:B------:R-:W-:Y:S02]  /*16d0*/  PRMT R0, R5.reuse, 0x9910, RZ ;  /* 0x0000991005007816 */ /* 0x040fe400000000ff */
[----:B------:R-:W-:Y:S02]  /*16e0*/  PRMT R4, R5, 0x7610, R4 ;  /* 0x0000761005047816 */ /* 0x000fe40000000004 */
[----:B------:R-:W-:-:S13]  /*16f0*/  ISETP.NE.AND P0, PT, R3, R0, PT ;  /* 0x000000000300720c */ /* 0x000fda0003f05270 */
[----:B------:R-:W-:Y:S05]  /*1700*/  @P0 BRA `(.L_x_254) ;  /* 0xfffffe3000000947 */ /* 0x000fea000383ffff */
[----:B------:R-:W-:Y:S05]  /*1710*/  EXIT ;  /* 0x000000000000794d */ /* 0x000fea0003800000 */
.L_x_236:
[----:B------:R-:W-:Y:S01]  /*1720*/  HFMA2.MMA R7, -RZ, RZ, 0, 9.5367431640625e-07 ;  /* 0x00000010ff077435 */ /* 0x000fe200000001ff */
[----:B------:R-:W-:Y:S01]  /*1730*/  IMAD.MOV.U32 R6, RZ, RZ, R25 ;  /* 0x000000ffff067224 */ /* 0x000fe200078e0019 */
[----:B------:R-:W-:Y:S01]  /*1740*/  MOV R4, 0x1780 ;  /* 0x0000178000047802 */ /* 0x000fe20000000f00 */
[----:B------:R-:W-:Y:S02]  /*1750*/  IMAD.MOV.U32 R8, RZ, RZ, 0x1f ;  /* 0x0000001fff087424 */ /* 0x000fe400078e00ff */
[----:B------:R-:W-:Y:S02]  /*1760*/  IMAD.MOV.U32 R9, RZ, RZ, -0x1 ;  /* 0xffffffffff097424 */ /* 0x000fe400078e00ff */
[----:B------:R-:W-:Y:S05]  /*1770*/  CALL.REL.NOINC `($__internal_9_$__cuda_sm70_shflsync_down_p) ;  /* 0x000007e000007944 */ /* 0x000fea0003c00000 */
[----:B-1----:R-:W-:Y:S01]  /*1780*/  IMAD.MOV.U32 R0, RZ, RZ, R7 ;  /* 0x000000ffff007224 */ /* 0x002fe200078e0007 */
[----:B0-----:R-:W-:Y:S05]  /*1790*/  BRA `(.L_x_255) ;  /* 0xfffff65000007947 */ /* 0x001fea000383ffff */
.L_x_237:
[----:B------:R-:W-:Y:S01]  /*17a0*/  IMAD.MOV.U32 R6, RZ, RZ, R25 ;  /* 0x000000ffff067224 */ /* 0x000fe200078e0019 */
[----:B------:R-:W-:Y:S01]  /*17b0*/  MOV R7, 0x8 ;  /* 0x0000000800077802 */ /* 0x000fe20000000f00 */
[----:B------:R-:W-:Y:S01]  /*17c0*/  IMAD.MOV.U32 R8, RZ, RZ, 0x1f ;  /* 0x0000001fff087424 */ /* 0x000fe200078e00ff */
[----:B------:R-:W-:Y:S01]  /*17d0*/  MOV R4, 0x1800 ;  /* 0x0000180000047802 */ /* 0x000fe20000000f00 */
[----:B------:R-:W-:-:S02]  /*17e0*/  IMAD.MOV.U32 R9, RZ, RZ, -0x1 ;  /* 0xffffffffff097424 */ /* 0x000fc400078e00ff */
[----:B------:R-:W-:Y:S05]  /*17f0*/  CALL.REL.NOINC `($__internal_9_$__cuda_sm70_shflsync_down_p) ;  /* 0x0000076000007944 */ /* 0x000fea0003c00000 */
[----:B01----:R-:W-:Y:S01]  /*1800*/  FADD.FTZ R6, R25, R7 ;  /* 0x0000000719067221 */ /* 0x003fe20000010000 */
[----:B------:R-:W-:Y:S01]  /*1810*/  MOV R9, 0xffffffff ;  /* 0xffffffff00097802 */ /* 0x000fe20000000f00 */
[----:B------:R-:W-:Y:S01]  /*1820*/  IMAD.MOV.U32 R7, RZ, RZ, 0x4 ;  /* 0x00000004ff077424 */ /* 0x000fe200078e00ff */
[----:B------:R-:W-:Y:S01]  /*1830*/  MOV R4, 0x1860 ;  /* 0x0000186000047802 */ /* 0x000fe20000000f00 */
[----:B------:R-:W-:-:S02]  /*1840*/  IMAD.MOV.U32 R8, RZ, RZ, 0x1f ;  /* 0x0000001fff087424 */ /* 0x000fc400078e00ff */
[----:B------:R-:W-:Y:S05]  /*1850*/  CALL.REL.NOINC `($__internal_9_$__cuda_sm70_shflsync_down_p) ;  /* 0x0000070000007944 */ /* 0x000fea0003c00000 */
[----:B01----:R-:W-:Y:S01]  /*1860*/  FADD.FTZ R6, R6, R7 ;  /* 0x0000000706067221 */ /* 0x003fe20000010000 */
[----:B------:R-:W-:Y:S01]  /*1870*/  MOV R4, 0x18c0 ;  /* 0x000018c000047802 */ /* 0x000fe20000000f00 */
[----:B------:R-:W-:-:S02]  /*1880*/  IMAD.MOV.U32 R7, RZ, RZ, 0x2 ;  /* 0x00000002ff077424 */ /* 0x000fc400078e00ff */
[----:B------:R-:W-:Y:S02]  /*1890*/  IMAD.MOV.U32 R8, RZ, RZ, 0x1f ;  /* 0x0000001fff087424 */ /* 0x000fe400078e00ff */
[----:B------:R-:W-:Y:S02]  /*18a0*/  IMAD.MOV.U32 R9, RZ, RZ, -0x1 ;  /* 0xffffffffff097424 */ /* 0x000fe400078e00ff */
[----:B------:R-:W-:Y:S05]  /*18b0*/  CALL.REL.NOINC `($__internal_9_$__cuda_sm70_shflsync_down_p) ;  /* 0x000006a000007944 */ /* 0x000fea0003c00000 */
[----:B0-----:R-:W-:Y:S01]  /*18c0*/  HFMA2.MMA R8, -RZ, RZ, 0, 1.847743988037109375e-06 ;  /* 0x0000001fff087435 */ /* 0x001fe200000001ff */
[----:B-1----:R-:W-:Y:S01]  /*18d0*/  FADD.FTZ R6, R6, R7 ;  /* 0x0000000706067221 */ /* 0x002fe20000010000 */
[----:B------:R-:W-:Y:S01]  /*18e0*/  MOV R4, 0x1920 ;  /* 0x0000192000047802 */ /* 0x000fe20000000f00 */
[----:B------:R-:W-:Y:S02]  /*18f0*/  IMAD.MOV.U32 R7, RZ, RZ, 0x1 ;  /* 0x00000001ff077424 */ /* 0x000fe400078e00ff */
[----:B------:R-:W-:Y:S02]  /*1900*/  IMAD.MOV.U32 R9, RZ, RZ, -0x1 ;  /* 0xffffffffff097424 */ /* 0x000fe400078e00ff */
[----:B------:R-:W-:Y:S05]  /*1910*/  CALL.REL.NOINC `($__internal_9_$__cuda_sm70_shflsync_down_p) ;  /* 0x0000064000007944 */ /* 0x000fea0003c00000 */
[----:B-1----:R-:W-:Y:S01]  /*1920*/  IMAD.MOV.U32 R5, RZ, RZ, R7 ;  /* 0x000000ffff057224 */ /* 0x002fe200078e0007 */
[----:B0-----:R-:W-:Y:S05]  /*1930*/  BRA `(.L_x_256) ;  /* 0xfffff54000007947 */ /* 0x001fea000383ffff */
.L_x_240:
[----:B0-2---:R-:W-:Y:S01]  /*1940*/  IMAD.MOV.U32 R6, RZ, RZ, R0 ;  /* 0x000000ffff067224 */ /* 0x005fe200078e0000 */
[----:B------:R-:W-:Y:S01]  /*1950*/  MOV R8, 0x1f ;  /* 0x0000001f00087802 */ /* 0x000fe20000000f00 */
[----:B-1----:R-:W-:Y:S01]  /*1960*/  IMAD.MOV.U32 R7, RZ, RZ, 0x10 ;  /* 0x00000010ff077424 */ /* 0x002fe200078e00ff */
[----:B------:R-:W-:Y:S01]  /*1970*/  MOV R4, 0x19a0 ;  /* 0x000019a000047802 */ /* 0x000fe20000000f00 */
[----:B------:R-:W-:-:S02]  /*1980*/  IMAD.MOV.U32 R9, RZ, RZ, -0x1 ;  /* 0xffffffffff097424 */ /* 0x000fc400078e00ff */
[----:B------:R-:W-:Y:S05]  /*1990*/  CALL.REL.NOINC `($__internal_9_$__cuda_sm70_shflsync_down_p) ;  /* 0x000005c000007944 */ /* 0x000fea0003c00000 */
[----:B-1----:R-:W-:Y:S01]  /*19a0*/  IMAD.MOV.U32 R5, RZ, RZ, R7 ;  /* 0x000000ffff057224 */ /* 0x002fe200078e0007 */
[----:B0-----:R-:W-:Y:S05]  /*19b0*/  BRA `(.L_x_257) ;  /* 0xfffff62000007947 */ /* 0x001fea000383ffff */
.L_x_241:
[----:B-1----:R-:W-:Y:S01]  /*19c0*/  IMAD.MOV.U32 R7, RZ, RZ, 0x8 ;  /* 0x00000008ff077424 */ /* 0x002fe200078e00ff */
[----:B------:R-:W-:Y:S01]  /*19d0*/  MOV R9, 0xffffffff ;  /* 0xffffffff00097802 */ /* 0x000fe20000000f00 */
[----:B------:R-:W-:Y:S01]  /*19e0*/  IMAD.MOV.U32 R8, RZ, RZ, 0x1f ;  /* 0x0000001fff087424 */ /* 0x000fe200078e00ff */
[----:B------:R-:W-:-:S02]  /*19f0*/  MOV R4, 0x1a10 ;  /* 0x00001a1000047802 */ /* 0x000fc40000000f00 */
[----:B--2---:R-:W-:Y:S05]  /*1a00*/  CALL.REL.NOINC `($__internal_9_$__cuda_sm70_shflsync_down_p) ;  /* 0x0000055000007944 */ /* 0x004fea0003c00000 */
[----:B01----:R-:W-:Y:S01]  /*1a10*/  FADD.FTZ R6, R6, R7 ;  /* 0x0000000706067221 */ /* 0x003fe20000010000 */
[----:B------:R-:W-:Y:S01]  /*1a20*/  MOV R4, 0x1a70 ;  /* 0x00001a7000047802 */ /* 0x000fe20000000f00 */
[----:B------:R-:W-:-:S02]  /*1a30*/  IMAD.MOV.U32 R7, RZ, RZ, 0x4 ;  /* 0x00000004ff077424 */ /* 0x000fc400078e00ff */
[----:B------:R-:W-:Y:S02]  /*1a40*/  IMAD.MOV.U32 R8, RZ, RZ, 0x1f ;  /* 0x0000001fff087424 */ /* 0x000fe400078e00ff */
[----:B------:R-:W-:Y:S02]  /*1a50*/  IMAD.MOV.U32 R9, RZ, RZ, -0x1 ;  /* 0xffffffffff097424 */ /* 0x000fe400078e00ff */
[----:B------:R-:W-:Y:S05]  /*1a60*/  CALL.REL.NOINC `($__internal_9_$__cuda_sm70_shflsync_down_p) ;  /* 0x000004f000007944 */ /* 0x000fea0003c00000 */
[----:B01----:R-:W-:Y:S01]  /*1a70*/  FADD.FTZ R6, R6, R7 ;  /* 0x0000000706067221 */ /* 0x003fe20000010000 */
[----:B------:R-:W-:Y:S01]  /*1a80*/  HFMA2.MMA R7, -RZ, RZ, 0, 1.1920928955078125e-07 ;  /* 0x00000002ff077435 */ /* 0x000fe200000001ff */
[----:B------:R-:W-:Y:S01]  /*1a90*/  IMAD.MOV.U32 R8, RZ, RZ, 0x1f ;  /* 0x0000001fff087424 */ /* 0x000fe200078e00ff */
[----:B------:R-:W-:Y:S01]  /*1aa0*/  MOV R4, 0x1ad0 ;  /* 0x00001ad000047802 */ /* 0x000fe20000000f00 */
[----:B------:R-:W-:-:S03]  /*1ab0*/  IMAD.MOV.U32 R9, RZ, RZ, -0x1 ;  /* 0xffffffffff097424 */ /* 0x000fc600078e00ff */
[----:B------:R-:W-:Y:S05]  /*1ac0*/  CALL.REL.NOINC `($__internal_9_$__cuda_sm70_shflsync_down_p) ;  /* 0x0000049000007944 */ /* 0x000fea0003c00000 */
[----:B01----:R-:W-:Y:S01]  /*1ad0*/  FADD.FTZ R6, R6, R7 ;  /* 0x0000000706067221 */ /* 0x003fe20000010000 */
[----:B------:R-:W-:Y:S01]  /*1ae0*/  MOV R8, 0x1f ;  /* 0x0000001f00087802 */ /* 0x000fe20000000f00 */
[----:B------:R-:W-:Y:S01]  /*1af0*/  IMAD.MOV.U32 R7, RZ, RZ, 0x1 ;  /* 0x00000001ff077424 */ /* 0x000fe200078e00ff */
[----:B------:R-:W-:Y:S01]  /*1b00*/  MOV R4, 0x1b30 ;  /* 0x00001b3000047802 */ /* 0x000fe20000000f00 */
[----:B------:R-:W-:-:S02]  /*1b10*/  IMAD.MOV.U32 R9, RZ, RZ, -0x1 ;  /* 0xffffffffff097424 */ /* 0x000fc400078e00ff */
[----:B------:R-:W-:Y:S05]  /*1b20*/  CALL.REL.NOINC `($__internal_9_$__cuda_sm70_shflsync_down_p) ;  /* 0x0000043000007944 */ /* 0x000fea0003c00000 */
[----:B01----:R-:W-:Y:S05]  /*1b30*/  BRA `(.L_x_258) ;  /* 0xfffff53000007947 */ /* 0x003fea000383ffff */
.L_x_242:
[----:B------:R-:W-:Y:S01]  /*1b40*/  HFMA2.MMA R8, -RZ, RZ, 0, 1.847743988037109375e-06 ;  /* 0x0000001fff087435 */ /* 0x000fe200000001ff */
[----:B0-----:R-:W-:Y:S01]  /*1b50*/  IMAD.MOV.U32 R6, RZ, RZ, R24 ;  /* 0x000000ffff067224 */ /* 0x001fe200078e0018 */
[----:B-1----:R-:W-:Y:S01]  /*1b60*/  MOV R4, 0x1ba0 ;  /* 0x00001ba000047802 */ /* 0x002fe20000000f00 */
[----:B------:R-:W-:-:S02]  /*1b70*/  IMAD.MOV.U32 R7, RZ, RZ, 0x10 ;  /* 0x00000010ff077424 */ /* 0x000fc400078e00ff */
[----:B------:R-:W-:Y:S02]  /*1b80*/  IMAD.MOV.U32 R9, RZ, RZ, -0x1 ;  /* 0xffffffffff097424 */ /* 0x000fe400078e00ff */
[----:B--2---:R-:W-:Y:S05]  /*1b90*/  CALL.REL.NOINC `($__internal_9_$__cuda_sm70_shflsync_down_p) ;  /* 0x000003c000007944 */ /* 0x004fea0003c00000 */
[----:B-1----:R-:W-:Y:S01]  /*1ba0*/  IMAD.MOV.U32 R5, RZ, RZ, R7 ;  /* 0x000000ffff057224 */ /* 0x002fe200078e0007 */
[----:B0-----:R-:W-:Y:S05]  /*1bb0*/  BRA `(.L_x_259) ;  /* 0xfffff4f000007947 */ /* 0x001fea000383ffff */
.L_x_243:
[----:B0-----:R-:W-:Y:S01]  /*1bc0*/  IMAD.MOV.U32 R6, RZ, RZ, R24 ;  /* 0x000000ffff067224 */ /* 0x001fe200078e0018 */
[----:B-1----:R-:W-:Y:S01]  /*1bd0*/  MOV R7, 0x8 ;  /* 0x0000000800077802 */ /* 0x002fe20000000f00 */
[----:B------:R-:W-:Y:S01]  /*1be0*/  IMAD.MOV.U32 R8, RZ, RZ, 0x1f ;  /* 0x0000001fff087424 */ /* 0x000fe200078e00ff */
[----:B------:R-:W-:Y:S01]  /*1bf0*/  MOV R4, 0x1c20 ;  /* 0x00001c2000047802 */ /* 0x000fe20000000f00 */
[----:B------:R-:W-:Y:S02]  /*1c00*/  IMAD.MOV.U32 R9, RZ, RZ, -0x1 ;  /* 0xffffffffff097424 */ /* 0x000fe400078e00ff */
[----:B--2---:R-:W-:Y:S05]  /*1c10*/  CALL.REL.NOINC `($__internal_9_$__cuda_sm70_shflsync_down_p) ;  /* 0x0000034000007944 */ /* 0x004fea0003c00000 */
[----:B0-----:R-:W-:Y:S01]  /*1c20*/  HFMA2.MMA R8, -RZ, RZ, 0, 1.847743988037109375e-06 ;  /* 0x0000001fff087435 */ /* 0x001fe200000001ff */
[----:B-1----:R-:W-:Y:S01]  /*1c30*/  FADD.FTZ R6, R24, R7 ;  /* 0x0000000718067221 */ /* 0x002fe20000010000 */
[----:B------:R-:W-:Y:S01]  /*1c40*/  MOV R4, 0x1c80 ;  /* 0x00001c8000047802 */ /* 0x000fe20000000f00 */
[----:B------:R-:W-:Y:S02]  /*1c50*/  IMAD.MOV.U32 R7, RZ, RZ, 0x4 ;  /* 0x00000004ff077424 */ /* 0x000fe400078e00ff */
        /* <DEDUP_REMOVED lines=14> */
[----:B01----:R-:W-:Y:S05]  /*1d40*/  BRA `(.L_x_260) ;  /* 0xfffff3f000007947 */ /* 0x003fea000383ffff */
.L_x_246:
[----:B0--3--:R-:W-:Y:S01]  /*1d50*/  MOV R6, R2 ;  /* 0x0000000200067202 */ /* 0x009fe20000000f00 */
[----:B-1----:R-:W-:Y:S01]  /*1d60*/  IMAD.MOV.U32 R7, RZ, RZ, 0x10 ;  /* 0x00000010ff077424 */ /* 0x002fe200078e00ff */
[----:B------:R-:W-:Y:S01]  /*1d70*/  MOV R4, 0x1db0 ;  /* 0x00001db000047802 */ /* 0x000fe20000000f00 */
[----:B------:R-:W-:Y:S02]  /*1d80*/  IMAD.MOV.U32 R8, RZ, RZ, 0x1f ;  /* 0x0000001fff087424 */ /* 0x000fe400078e00ff */
[----:B------:R-:W-:Y:S02]  /*1d90*/  IMAD.MOV.U32 R9, RZ, RZ, -0x1 ;  /* 0xffffffffff097424 */ /* 0x000fe400078e00ff */
[----:B--2---:R-:W-:Y:S05]  /*1da0*/  CALL.REL.NOINC `($__internal_9_$__cuda_sm70_shflsync_down_p) ;  /* 0x000001b000007944 */ /* 0x004fea0003c00000 */
[----:B-1----:R-:W-:Y:S01]  /*1db0*/  MOV R3, R7 ;  /* 0x0000000700037202 */ /* 0x002fe20000000f00 */
[----:B0-----:R-:W-:Y:S05]  /*1dc0*/  BRA `(.L_x_261) ;  /* 0xfffff43000007947 */ /* 0x001fea000383ffff */
.L_x_247:
[----:B------:R-:W-:Y:S01]  /*1dd0*/  IMAD.MOV.U32 R7, RZ, RZ, 0x8 ;  /* 0x00000008ff077424 */ /* 0x000fe200078e00ff */
[----:B------:R-:W-:Y:S01]  /*1de0*/  MOV R4, 0x1e20 ;  /* 0x00001e2000047802 */ /* 0x000fe20000000f00 */
[----:B------:R-:W-:-:S02]  /*1df0*/  IMAD.MOV.U32 R8, RZ, RZ, 0x1f ;  /* 0x0000001fff087424 */ /* 0x000fc400078e00ff */
[----:B------:R-:W-:Y:S02]  /*1e00*/  IMAD.MOV.U32 R9, RZ, RZ, -0x1 ;  /* 0xffffffffff097424 */ /* 0x000fe400078e00ff */
[----:B-12---:R-:W-:Y:S05]  /*1e10*/  CALL.REL.NOINC `($__internal_9_$__cuda_sm70_shflsync_down_p) ;  /* 0x0000014000007944 */ /* 0x006fea0003c00000 */
[----:B01----:R-:W-:Y:S01]  /*1e20*/  FADD.FTZ R6, R6, R7 ;  /* 0x0000000706067221 */ /* 0x003fe20000010000 */
[----:B------:R-:W-:Y:S01]  /*1e30*/  HFMA2.MMA R7, -RZ, RZ, 0, 2.384185791015625e-07 ;  /* 0x00000004ff077435 */ /* 0x000fe200000001ff */
        /* <DEDUP_REMOVED lines=8> */
[----:B------:R-:W-:Y:S02]  /*1ec0*/  IMAD.MOV.U32 R9, RZ, RZ, -0x1 ;  /* 0xffffffffff097424 */ /* 0x000fe400078e00ff */
[----:B------:R-:W-:Y:S05]  /*1ed0*/  CALL.REL.NOINC `($__internal_9_$__cuda_sm70_shflsync_down_p) ;  /* 0x0000008000007944 */ /* 0x000fea0003c00000 */
[----:B01----:R-:W-:Y:S01]  /*1ee0*/  FADD.FTZ R6, R6, R7 ;  /* 0x0000000706067221 */ /* 0x003fe20000010000 */
[----:B------:R-:W-:Y:S01]  /*1ef0*/  MOV R9, 0xffffffff ;  /* 0xffffffff00097802 */ /* 0x000fe20000000f00 */
[----:B------:R-:W-:Y:S01]  /*1f00*/  IMAD.MOV.U32 R7, RZ, RZ, 0x1 ;  /* 0x00000001ff077424 */ /* 0x000fe200078e00ff */
[----:B------:R-:W-:Y:S01]  /*1f10*/  MOV R4, 0x1f40 ;  /* 0x00001f4000047802 */ /* 0x000fe20000000f00 */
[----:B------:R-:W-:-:S02]  /*1f20*/  IMAD.MOV.U32 R8, RZ, RZ, 0x1f ;  /* 0x0000001fff087424 */ /* 0x000fc400078e00ff */
[----:B------:R-:W-:Y:S05]  /*1f30*/  CALL.REL.NOINC `($__internal_9_$__cuda_sm70_shflsync_down_p) ;  /* 0x0000002000007944 */ /* 0x000fea0003c00000 */
[----:B-1----:R-:W-:Y:S01]  /*1f40*/  IMAD.MOV.U32 R5, RZ, RZ, R7 ;  /* 0x000000ffff057224 */ /* 0x002fe200078e0007 */
[----:B0-----:R-:W-:Y:S05]  /*1f50*/  BRA `(.L_x_262) ;  /* 0xfffff33000007947 */ /* 0x001fea000383ffff */
        .weak           $__internal_9_$__cuda_sm70_shflsync_down_p
        .type           $__internal_9_$__cuda_sm70_shflsync_down_p,@function
        .size           $__internal_9_$__cuda_sm70_shflsync_down_p,(.L_x_726 - $__internal_9_$__cuda_sm70_shflsync_down_p)
$__internal_9_$__cuda_sm70_shflsync_down_p:
[----:B------:R-:W-:Y:S01]  /*1f60*/  IMAD.MOV.U32 R5, RZ, RZ, 0x0 ;  /* 0x00000000ff057424 */ /* 0x000fe200078e00ff */
[----:B------:R-:W-:Y:S04]  /*1f70*/  WARPSYNC R9 ;  /* 0x0000000900007348 */ /* 0x000fe80003800000 */
[----:B------:R0:W1:Y:S01]  /*1f80*/  SHFL.DOWN PT, R7, R6, R7, R8 ;  /* 0x0800000706077389 */ /* 0x00006200000e0008 */
[----:B------:R-:W-:Y:S05]  /*1f90*/  RET.REL.NODEC R4 `(_ZN2at6native45_GLOBAL__N__efdd3984_12_NLLLoss2d_cu_e9278b4625nll_loss2d_forward_kernelIN3c108BFloat16EflEEvPT_S6_PKS5_PKlS8_iiil) ;  /* 0xffffe06004007950 */ /* 0x000fea0003c3ffff */
.L_x_263:
        /* <DEDUP_REMOVED lines=14> */
.L_x_726:


//--------------------- .text._ZN2at6native45_GLOBAL__N__efdd3984_12_NLLLoss2d_cu_e9278b4638nll_loss2d_forward_size_average_kernelIN3c108BFloat16EEEvPT_PKS5_ --------------------------
	.section	.text._ZN2at6native45_GLOBAL__N__efdd3984_12_NLLLoss2d_cu_e9278b4638nll_loss2d_forward_size_average_kernelIN3c108BFloat16EEEvPT_PKS5_,"ax",@progbits
	.sectioninfo	@"SHI_REGISTERS=10"
	.align	128
.text._ZN2at6native45_GLOBAL__N__efdd3984_12_NLLLoss2d_cu_e9278b4638nll_loss2d_forward_size_average_kernelIN3c108BFloat16EEEvPT_PKS5_:
        .type           _ZN2at6native45_GLOBAL__N__efdd3984_12_NLLLoss2d_cu_e9278b4638nll_loss2d_forward_size_average_kernelIN3c108BFloat16EEEvPT_PKS5_,@function
        .size           _ZN2at6native45_GLOBAL__N__efdd3984_12_NLLLoss2d_cu_e9278b4638nll_loss2d_forward_size_average_kernelIN3c108BFloat16EEEvPT_PKS5_,(.L_x_728 - _ZN2at6native45_GLOBAL__N__efdd3984_12_NLLLoss2d_cu_e9278b4638nll_loss2d_forward_size_average_kernelIN3c108BFloat16EEEvPT_PKS5_)
        .other          _ZN2at6native45_GLOBAL__N__efdd3984_12_NLLLoss2d_cu_e9278b4638nll_loss2d_forward_size_average_kernelIN3c108BFloat16EEEvPT_PKS5_,@"STO_CUDA_ENTRY STV_DEFAULT"
_ZN2at6native45_GLOBAL__N__efdd3984_12_NLLLoss2d_cu_e9278b4638nll_loss2d_forward_size_average_kernelIN3c108BFloat16EEEvPT_PKS5_:
[----:B------:R-:W-:Y:S02]  /*0000*/  IMAD.MOV.U32 R1, RZ, RZ, c[0x0][0x28] ;  /* 0x00000a00ff017624 */ /* 0x000fe400078e00ff */
[----:B------:R-:W-:Y:S01]  /*0010*/  MOV R4, c[0x0][0x168] ;  /* 0x00005a0000047a02 */ /* 0x000fe20000000f00 */
[----:B------:R-:W-:Y:S01]  /*0020*/  IMAD.MOV.U32 R5, RZ, RZ, c[0x0][0x16c] ;  /* 0x00005b00ff057624 */ /* 0x000fe200078e00ff */
[----:B------:R-:W-:-:S04]  /*0030*/  ULDC.64 UR4, c[0x0][0x118] ;  /* 0x0000460000047ab9 */ /* 0x000fc80000000a00 */
[----:B------:R-:W2:Y:S01]  /*0040*/  LDG.E.U16 R4, [R4.64] ;  /* 0x0000000404047981 */ /* 0x000ea2000c1e1500 */
[----:B------:R-:W-:Y:S01]  /*0050*/  MOV R2, c[0x0][0x160] ;  /* 0x0000580000027a02 */ /* 0x000fe20000000f00 */
[----:B------:R-:W-:-:S05]  /*0060*/  IMAD.MOV.U32 R3, RZ, RZ, c[0x0][0x164] ;  /* 0x00005900ff037624 */ /* 0x000fca00078e00ff */
[----:B------:R-:W3:Y:S01]  /*0070*/  LDG.E.U16 R0, [R2.64] ;  /* 0x0000000402007981 */ /* 0x000ee2000c1e1500 */
[----:B--2---:R-:W-:-:S04]  /*0080*/  PRMT R4, RZ, 0x5410, R4 ;  /* 0x00005410ff047816 */ /* 0x004fc80000000004 */
[----:B------:R-:W0:Y:S01]  /*0090*/  MUFU.RCP R7, R4 ;  /* 0x0000000400077308 */ /* 0x000e220000001000 */
[----:B---3--:R-:W-:-:S05]  /*00a0*/  PRMT R0, RZ, 0x5410, R0 ;  /* 0x00005410ff007816 */ /* 0x008fca0000000000 */
[----:B0-----:R-:W-:-:S05]  /*00b0*/  FMUL.FTZ R0, R0, R7 ;  /* 0x0000000700007220 */ /* 0x001fca0000410000 */
[----:B------:R-:W-:-:S05]  /*00c0*/  F2FP.BF16.PACK_AB R0, RZ, R0 ;  /* 0x00000000ff00723e */ /* 0x000fca00000010ff */
[----:B------:R-:W-:Y:S01]  /*00d0*/  STG.E.U16 [R2.64], R0 ;  /* 0x0000000002007986 */ /* 0x000fe2000c101504 */
[----:B------:R-:W-:Y:S05]  /*00e0*/  EXIT ;  /* 0x000000000000794d */ /* 0x000fea0003800000 */
.L_x_264:
        /* <DEDUP_REMOVED lines=9> */
.L_x_728:


//--------------------- .text._ZN2at6native45_GLOBAL__N__efdd3984_12_NLLLoss2d_cu_e9278b4625nll_loss2d_forward_kernelIN3c108BFloat16EfiEEvPT_S6_PKS5_PKlS8_iiil --------------------------
	.section	.text._ZN2at6native45_GLOBAL__N__efdd3984_12_NLLLoss2d_cu_e9278b4625nll_loss2d_forward_kernelIN3c108BFloat16EfiEEvPT_S6_PKS5_PKlS8_iiil,"ax",@progbits
	.sectioninfo	@"SHI_REGISTERS=27"
	.align	128
.text._ZN2at6native45_GLOBAL__N__efdd3984_12_NLLLoss2d_cu_e9278b4625nll_loss2d_forward_kernelIN3c108BFloat16EfiEEvPT_S6_PKS5_PKlS8_iiil:
        .type           _ZN2at6native45_GLOBAL__N__efdd3984_12_NLLLoss2d_cu_e9278b4625nll_loss2d_forward_kernelIN3c108BFloat16EfiEEvPT_S6_PKS5_PKlS8_iiil,@function
        .size           _ZN2at6native45_GLOBAL__N__efdd3984_12_NLLLoss2d_cu_e9278b4625nll_loss2d_forward_kernelIN3c108BFloat16EfiEEvPT_S6_PKS5_PKlS8_iiil,(.L_x_729 - _ZN2at6native45_GLOBAL__N__efdd3984_12_NLLLoss2d_cu_e9278b4625nll_loss2d_forward_kernelIN3c108BFloat16EfiEEvPT_S6_PKS5_PKlS8_iiil)
        .other          _ZN2at6native45_GLOBAL__N__efdd3984_12_NLLLoss2d_cu_e9278b4625nll_loss2d_forward_kernelIN3c108BFloat16EfiEEvPT_S6_PKS5_PKlS8_iiil,@"STO_CUDA_ENTRY STV_DEFAULT"
_ZN2at6native45_GLOBAL__N__efdd3984_12_NLLLoss2d_cu_e9278b4625nll_loss2d_forward_kernelIN3c108BFloat16EfiEEvPT_S6_PKS5_PKlS8_iiil:
        /* <DEDUP_REMOVED lines=29> */
[----:B------:R-:W-:Y:S01]  /*01d0*/  ISETP.NE.U32.AND P0, PT, RZ, c[0x0][0x180], PT ;  /* 0x00006000ff007a0c */ /* 0x000fe20003f05070 */
[----:B------:R-:W-:-:S03]  /*01e0*/  IMAD R17, R3, c[0x0][0x18c], RZ ;  /* 0x0000630003117a24 */ /* 0x000fc600078e02ff */
[----:B------:R-:W-:-:S13]  /*01f0*/  ISETP.NE.AND.EX P0, PT, RZ, c[0x0][0x184], PT, P0 ;  /* 0x00006100ff007a0c */ /* 0x000fda0003f05300 */
[----:B------:R-:W-:Y:S05]  /*0200*/  @!P0 BRA `(.L_x_267) ;  /* 0x0000050000008947 */ /* 0x000fea0003800000 */
[----:B------:R-:W-:Y:S02]  /*0210*/  CS2R R18, SRZ ;  /* 0x0000000000127805 */ /* 0x000fe4000001ff00 */
.L_x_274:
[----:B------:R-:W-:Y:S02]  /*0220*/  IMAD.IADD R2, R17, 0x1, R16 ;  /* 0x0000000111027824 */ /* 0x000fe400078e0210 */
[----:B------:R-:W-:-:S04]  /*0230*/  IMAD.MOV.U32 R3, RZ, RZ, 0x8 ;  /* 0x00000008ff037424 */ /* 0x000fc800078e00ff */
[----:B------:R-:W-:-:S05]  /*0240*/  IMAD.WIDE R2, R2, R3, c[0x0][0x178] ;  /* 0x00005e0002027625 */ /* 0x000fca00078e0203 */
[----:B------:R-:W2:Y:S01]  /*0250*/  LDG.E R23, [R2.64] ;  /* 0x0000002402177981 */ /* 0x000ea2000c1e1900 */
[----:B------:R-:W-:Y:S01]  /*0260*/  BSSY B7, `(.L_x_268) ;  /* 0x0000045000077945 */ /* 0x000fe20003800000 */
[----:B--2---:R-:W-:Y:S02]  /*0270*/  ISETP.NE.U32.AND P0, PT, R23, c[0x0][0x198], PT ;  /* 0x0000660017007a0c */ /* 0x004fe40003f05070 */
[----:B------:R-:W-:-:S04]  /*0280*/  SHF.R.S32.HI R24, RZ, 0x1f, R23 ;  /* 0x0000001fff187819 */ /* 0x000fc80000011417 */
[----:B------:R-:W-:-:S13]  /*0290*/  ISETP.NE.AND.EX P0, PT, R24, c[0x0][0x19c], PT, P0 ;  /* 0x0000670018007a0c */ /* 0x000fda0003f05300 */
[----:B------:R-:W-:Y:S05]  /*02a0*/  @!P0 BRA `(.L_x_269) ;  /* 0x0000040000008947 */ /* 0x000fea0003800000 */
[----:B------:R-:W-:Y:S01]  /*02b0*/  ISETP.GE.AND P0, PT, R23, c[0x0][0x188], PT ;  /* 0x0000620017007a0c */ /* 0x000fe20003f06270 */
[----:B------:R-:W-:Y:S01]  /*02c0*/  BSSY B6, `(.L_x_270) ;  /* 0x0000018000067945 */ /* 0x000fe20003800000 */
[----:B------:R-:W-:Y:S02]  /*02d0*/  SHF.R.U32.HI R3, RZ, 0x1f, R23 ;  /* 0x0000001fff037819 */ /* 0x000fe40000011617 */
[----:B------:R-:W-:-:S04]  /*02e0*/  SEL R0, RZ, 0x1, !P0 ;  /* 0x00000001ff007807 */ /* 0x000fc80004000000 */
[----:B------:R-:W-:-:S13]  /*02f0*/  LOP3.LUT P0, RZ, R3, R0, RZ, 0xfc, !PT ;  /* 0x0000000003ff7212 */ /* 0x000fda000780fcff */
[----:B------:R-:W-:Y:S05]  /*0300*/  @!P0 BRA `(.L_x_271) ;  /* 0x0000013000008947 */ /* 0x000fea0003800000 */
[----:B------:R-:W-:Y:S01]  /*0310*/  MOV R2, 0x0 ;  /* 0x0000000000027802 */ /* 0x000fe20000000f00 */
[----:B------:R-:W-:Y:S01]  /*0320*/  HFMA2.MMA R12, -RZ, RZ, 0, 5.9604644775390625e-08 ;  /* 0x00000001ff0c7435 */ /* 0x000fe200000001ff */
        /* <DEDUP_REMOVED lines=17> */
.L_x_271:
[----:B------:R-:W-:Y:S05]  /*0440*/  BSYNC B6 ;  /* 0x0000000000067941 */ /* 0x000fea0003800000 */
.L_x_270:
[----:B------:R-:W-:-:S04]  /*0450*/  LEA R2, P0, R23, c[0x0][0x180], 0x1 ;  /* 0x0000600017027a11 */ /* 0x000fc800078008ff */
[----:B------:R-:W-:-:S05]  /*0460*/  LEA.HI.X R3, R23, c[0x0][0x184], R24, 0x1, P0 ;  /* 0x0000610017037a11 */ /* 0x000fca00000f0c18 */
[----:B------:R0:W5:Y:S01]  /*0470*/  LDG.E.U16 R24, [R2.64] ;  /* 0x0000002402187981 */ /* 0x000162000c1e1500 */
[----:B------:R-:W-:Y:S01]  /*0480*/  IMAD R0, R17, c[0x0][0x188], R16 ;  /* 0x0000620011007a24 */ /* 0x000fe200078e0210 */
[----:B------:R-:W-:Y:S03]  /*0490*/  BSSY B6, `(.L_x_272) ;  /* 0x0000017000067945 */ /* 0x000fe60003800000 */
[----:B------:R-:W-:-:S05]  /*04a0*/  IMAD R23, R23, c[0x0][0x18c], R0 ;  /* 0x0000630017177a24 */ /* 0x000fca00078e0200 */
[----:B------:R-:W-:-:S13]  /*04b0*/  ISETP.GT.AND P0, PT, R23, -0x1, PT ;  /* 0xffffffff1700780c */ /* 0x000fda0003f04270 */
        /* <DEDUP_REMOVED lines=20> */
.L_x_273:
[----:B0-----:R-:W-:Y:S05]  /*0600*/  BSYNC B6 ;  /* 0x0000000000067941 */ /* 0x001fea0003800000 */
.L_x_272:
[----:B------:R-:W-:-:S04]  /*0610*/  IMAD.MOV.U32 R2, RZ, RZ, 0x2 ;  /* 0x00000002ff027424 */ /* 0x000fc800078e00ff */
[----:B------:R-:W-:-:S06]  /*0620*/  IMAD.WIDE R2, R23, R2, c[0x0][0x170] ;  /* 0x00005c0017027625 */ /* 0x000fcc00078e0202 */
        /* <DEDUP_REMOVED lines=8> */
.L_x_269:
[----:B------:R-:W-:Y:S05]  /*06b0*/  BSYNC B7 ;  /* 0x0000000000077941 */ /* 0x000fea0003800000 */
.L_x_268:
[----:B------:R-:W-:-:S04]  /*06c0*/  IMAD.MOV.U32 R3, RZ, RZ, c[0x0][0x0] ;  /* 0x00000000ff037624 */ /* 0x000fc800078e00ff */
[----:B------:R-:W-:-:S05]  /*06d0*/  IMAD R16, R3, c[0x0][0x190], R16 ;  /* 0x0000640003107a24 */ /* 0x000fca00078e0210 */
[----:B------:R-:W-:-:S13]  /*06e0*/  ISETP.GE.AND P0, PT, R16, c[0x0][0x18c], PT ;  /* 0x0000630010007a0c */ /* 0x000fda0003f06270 */
[----:B------:R-:W-:Y:S05]  /*06f0*/  @!P0 BRA `(.L_x_274) ;  /* 0xfffffb2000008947 */ /* 0x000fea000383ffff */
[----:B------:R-:W-:Y:S05]  /*0700*/  BRA `(.L_x_266) ;  /* 0x000004b000007947 */ /* 0x000fea0003800000 */
.L_x_267:
[----:B------:R-:W-:Y:S02]  /*0710*/  CS2R R18, SRZ ;  /* 0x0000000000127805 */ /* 0x000fe4000001ff00 */
.L_x_281:
[----:B------:R-:W-:Y:S01]  /*0720*/  MOV R3, 0x8 ;  /* 0x0000000800037802 */ /* 0x000fe20000000f00 */
[----:B------:R-:W-:-:S04]  /*0730*/  IMAD.IADD R2, R17, 0x1, R16 ;  /* 0x0000000111027824 */ /* 0x000fc800078e0210 */
        /* <DEDUP_REMOVED lines=32> */
.L_x_278:
[----:B------:R-:W-:Y:S05]  /*0940*/  BSYNC B6 ;  /* 0x0000000000067941 */ /* 0x000fea0003800000 */
.L_x_277:
[----:B------:R-:W-:Y:S01]  /*0950*/  IMAD R0, R17, c[0x0][0x188], R16 ;  /* 0x0000620011007a24 */ /* 0x000fe200078e0210 */
[----:B------:R-:W-:Y:S03]  /*0960*/  BSSY B6, `(.L_x_279) ;  /* 0x0000017000067945 */ /* 0x000fe60003800000 */
[----:B------:R-:W-:-:S05]  /*0970*/  IMAD R23, R23, c[0x0][0x18c], R0 ;  /* 0x0000630017177a24 */ /* 0x000fca00078e0200 */
[----:B------:R-:W-:-:S13]  /*0980*/  ISETP.GT.AND P0, PT, R23, -0x1, PT ;  /* 0xffffffff1700780c */ /* 0x000fda0003f04270 */
[----:B------:R-:W-:Y:S05]  /*0990*/  @P0 BRA `(.L_x_280) ;  /* 0x0000013000000947 */ /* 0x000fea0003800000 */
        /* <DEDUP_REMOVED lines=19> */
.L_x_280:
[----:B------:R-:W-:Y:S05]  /*0ad0*/  BSYNC B6 ;  /* 0x0000000000067941 */ /* 0x000fea0003800000 */
.L_x_279:
[----:B------:R-:W-:-:S04]  /*0ae0*/  IMAD.MOV.U32 R2, RZ, RZ, 0x2 ;  /* 0x00000002ff027424 */ /* 0x000fc800078e00ff */
[----:B------:R-:W-:-:S06]  /*0af0*/  IMAD.WIDE R2, R23, R2, c[0x0][0x170] ;  /* 0x00005c0017027625 */ /* 0x000fcc00078e0202 */
[----:B------:R-:W2:Y:S01]  /*0b00*/  LDG.E.U16 R2, [R2.64] ;  /* 0x0000002402027981 */ /* 0x000ea2000c1e1500 */
[----:B------:R-:W-:Y:S01]  /*0b10*/  FADD.FTZ R19, R19, 1 ;  /* 0x3f80000013137421 */ /* 0x000fe20000010000 */
[----:B--2---:R-:W-:-:S05]  /*0b20*/  PRMT R2, RZ, 0x5410, R2 ;  /* 0x00005410ff027816 */ /* 0x004fca0000000002 */
[----:B------:R-:W-:-:S05]  /*0b30*/  FADD.FTZ R0, R2, -RZ ;  /* 0x800000ff02007221 */ /* 0x000fca0000010000 */
[----:B------:R-:W-:-:S04]  /*0b40*/  F2FP.BF16.PACK_AB R0, RZ, R0 ;  /* 0x00000000ff00723e */ /* 0x000fc800000010ff */
[----:B------:R-:W-:-:S05]  /*0b50*/  PRMT R3, RZ, 0x5410, R0 ;  /* 0x00005410ff037816 */ /* 0x000fca0000000000 */
[----:B------:R-:W-:Y:S02]  /*0b60*/  FADD.FTZ R18, R18, -R3 ;  /* 0x8000000312127221 */ /* 0x000fe40000010000 */
.L_x_276:
[----:B------:R-:W-:Y:S05]  /*0b70*/  BSYNC B7 ;  /* 0x0000000000077941 */ /* 0x000fea0003800000 */
.L_x_275:
[----:B------:R-:W-:-:S05]  /*0b80*/  MOV R3, c[0x0][0x0] ;  /* 0x0000000000037a02 */ /* 0x000fca0000000f00 */
[----:B------:R-:W-:-:S05]  /*0b90*/  IMAD R16, R3, c[0x0][0x190], R16 ;  /* 0x0000640003107a24 */ /* 0x000fca00078e0210 */
[----:B------:R-:W-:-:S13]  /*0ba0*/  ISETP.GE.AND P0, PT, R16, c[0x0][0x18c], PT ;  /* 0x0000630010007a0c */ /* 0x000fda0003f06270 */
[----:B------:R-:W-:Y:S05]  /*0bb0*/  @!P0 BRA `(.L_x_281) ;  /* 0xfffffb6000008947 */ /* 0x000fea000383ffff */
.L_x_266:
[----:B------:R-:W-:Y:S05]  /*0bc0*/  BSYNC B8 ;  /* 0x0000000000087941 */ /* 0x000fea0003800000 */
.L_x_265:
[----:B------:R-:W-:Y:S05]  /*0bd0*/  BRA.DIV ~URZ, `(.L_x_282) ;  /* 0x000009427f007947 */ /* 0x000fea000b800000 */
[----:B------:R0:W1:Y:S02]  /*0be0*/  SHFL.DOWN PT, R0, R19, 0x10, 0x1f ;  /* 0x0a001f0013007f89 */ /* 0x00006400000e0000 */
.L_x_301:
        /* <DEDUP_REMOVED lines=9> */
.L_x_302:
        /* <DEDUP_REMOVED lines=22> */
.L_x_303:
        /* <DEDUP_REMOVED lines=9> */
.L_x_304:
[----:B-1----:R-:W-:Y:S02]  /*0e70*/  FADD.FTZ R0, R7, R6 ;  /* 0x0000000607007221 */ /* 0x002fe40000010000 */
.L_x_285:
[----:B------:R-:W-:Y:S05]  /*0e80*/  BSYNC B0 ;  /* 0x0000000000007941 */ /* 0x000fea0003800000 */
.L_x_284:
[----:B------:R-:W-:Y:S05]  /*0e90*/  BRA.DIV ~URZ, `(.L_x_288) ;  /* 0x00000aa27f007947 */ /* 0x000fea000b800000 */
[----:B------:R3:W4:Y:S02]  /*0ea0*/  SHFL.DOWN PT, R5, R18, 0x10, 0x1f ;  /* 0x0a001f0012057f89 */ /* 0x00072400000e0000 */
.L_x_305:
        /* <DEDUP_REMOVED lines=9> */
.L_x_306:
        /* <DEDUP_REMOVED lines=12> */
.L_x_307:
        /* <DEDUP_REMOVED lines=9> */
.L_x_308:
[----:B-1----:R-:W-:Y:S02]  /*1090*/  FADD.FTZ R2, R5, R6 ;  /* 0x0000000605027221 */ /* 0x002fe40000010000 */
.L_x_291:
[----:B------:R-:W-:Y:S05]  /*10a0*/  BSYNC B0 ;  /* 0x0000000000007941 */ /* 0x000fea0003800000 */
.L_x_290:
[----:B------:R-:W-:-:S13]  /*10b0*/  ISETP.NE.AND P0, PT, R22, RZ, PT ;  /* 0x000000ff1600720c */ /* 0x000fda0003f05270 */
[----:B------:R-:W-:Y:S05]  /*10c0*/  @P0 EXIT ;  /* 0x000000000000094d */ /* 0x000fea0003800000 */
[----:B-1----:R-:W-:Y:S01]  /*10d0*/  MOV R4, c[0x0][0x168] ;  /* 0x00005a0000047a02 */ /* 0x002fe20000000f00 */
[----:B------:R-:W-:-:S05]  /*10e0*/  IMAD.MOV.U32 R5, RZ, RZ, c[0x0][0x16c] ;  /* 0x00005b00ff057624 */ /* 0x000fca00078e00ff */
[----:B------:R1:W5:Y:S01]  /*10f0*/  LDG.E.U16 R3, [R4.64] ;  /* 0x0000002404037981 */ /* 0x000362000c1e1500 */
[----:B------:R-:W-:Y:S01]  /*1100*/  BSSY B0, `(.L_x_294) ;  /* 0x000001f000007945 */ /* 0x000fe20003800000 */
[----:B--2---:R-:W-:Y:S02]  /*1110*/  F2FP.BF16.PACK_AB R14, RZ, R0 ;  /* 0x00000000ff0e723e */ /* 0x004fe400000010ff */
.L_x_297:
[----:B-1----:R-:W-:Y:S01]  /*1120*/  IMAD.MOV.U32 R13, RZ, RZ, c[0x0][0x168] ;  /* 0x00005a00ff0d7624 */ /* 0x002fe200078e00ff */
[----:B------:R-:W-:Y:S01]  /*1130*/  HFMA2.MMA R9, -RZ, RZ, 0, 0.19775390625 ;  /* 0x00003254ff097435 */ /* 0x000fe200000001ff */
[----:B-1----:R-:W-:Y:S01]  /*1140*/  IMAD.MOV.U32 R5, RZ, RZ, c[0x0][0x16c] ;  /* 0x00005b00ff057624 */ /* 0x002fe200078e00ff */
[----:B-----5:R-:W-:Y:S01]  /*1150*/  HFMA2.BF16_V2 R10, R14.H0_H0, 1, 1, R3.H0_H0 ;  /* 0x3f803f800e0a7831 */ /* 0x020fe20000240803 */
        /* <DEDUP_REMOVED lines=10> */
.L_x_296:
        /* <DEDUP_REMOVED lines=9> */
.L_x_295:
[----:B------:R-:W-:Y:S02]  /*1290*/  SHF.R.U32.HI R6, RZ, R6, R11 ;  /* 0x00000006ff067219 */ /* 0x000fe4000001160b */
[----:B------:R-:W-:Y:S02]  /*12a0*/  PRMT R3, R3, 0x9910, RZ ;  /* 0x0000991003037816 */ /* 0x000fe400000000ff */
[----:B------:R-:W-:-:S04]  /*12b0*/  PRMT R0, R6, 0x9910, RZ ;  /* 0x0000991006007816 */ /* 0x000fc800000000ff */
[----:B------:R-:W-:Y:S02]  /*12c0*/  ISETP.NE.AND P0, PT, R3, R0, PT ;  /* 0x000000000300720c */ /* 0x000fe40003f05270 */
[----:B------:R-:W-:-:S11]  /*12d0*/  PRMT R3, R6, 0x7610, R3 ;  /* 0x0000761006037816 */ /* 0x000fd60000000003 */
[----:B------:R-:W-:Y:S05]  /*12e0*/  @P0 BRA `(.L_x_297) ;  /* 0xfffffe3000000947 */ /* 0x000fea000383ffff */
[----:B------:R-:W-:Y:S05]  /*12f0*/  BSYNC B0 ;  /* 0x0000000000007941 */ /* 0x000fea0003800000 */
.L_x_294:
[----:B-1----:R-:W-:Y:S01]  /*1300*/  IMAD.MOV.U32 R4, RZ, RZ, c[0x0][0x160] ;  /* 0x00005800ff047624 */ /* 0x002fe200078e00ff */
[----:B------:R-:W-:-:S05]  /*1310*/  MOV R5, c[0x0][0x164] ;  /* 0x0000590000057a02 */ /* 0x000fca0000000f00 */
[----:B------:R0:W5:Y:S01]  /*1320*/  LDG.E.U16 R4, [R4.64] ;  /* 0x0000002404047981 */ /* 0x000162000c1e1500 */
[----:B---3--:R-:W-:-:S04]  /*1330*/  F2FP.BF16.PACK_AB R13, RZ, R2 ;  /* 0x00000002ff0d723e */ /* 0x008fc800000010ff */
.L_x_300:
[----:B------:R-:W-:Y:S01]  /*1340*/  IMAD.MOV.U32 R11, RZ, RZ, c[0x0][0x160] ;  /* 0x00005800ff0b7624 */ /* 0x000fe200078e00ff */
[----:B-----5:R-:W-:Y:S01]  /*1350*/  HFMA2.BF16_V2 R8, R13.H0_H0, 1, 1, R4.H0_H0 ;  /* 0x3f803f800d087831 */ /* 0x020fe20000240804 */
[----:B------:R-:W-:Y:S01]  /*1360*/  IMAD.MOV.U32 R3, RZ, RZ, c[0x0][0x164] ;  /* 0x00005900ff037624 */ /* 0x000fe200078e00ff */
        /* <DEDUP_REMOVED lines=11> */
.L_x_299:
        /* <DEDUP_REMOVED lines=9> */
.L_x_298:
[----:B------:R-:W-:Y:S02]  /*14b0*/  SHF.R.U32.HI R5, RZ, R5, R10 ;  /* 0x00000005ff057219 */ /* 0x000fe4000001160a */
[----:B-1----:R-:W-:Y:S02]  /*14c0*/  PRMT R3, R4, 0x9910, RZ ;  /* 0x0000991004037816 */ /* 0x002fe400000000ff */
[C---:B------:R-:W-:Y:S02]  /*14d0*/  PRMT R0, R5.reuse, 0x9910, RZ ;  /* 0x0000991005007816 */ /* 0x040fe400000000ff */
[----:B------:R-:W-:Y:S02]  /*14e0*/  PRMT R4, R5, 0x7610, R4 ;  /* 0x0000761005047816 */ /* 0x000fe40000000004 */
[----:B------:R-:W-:-:S13]  /*14f0*/  ISETP.NE.AND P0, PT, R3, R0, PT ;  /* 0x000000000300720c */ /* 0x000fda0003f05270 */
[----:B------:R-:W-:Y:S05]  /*1500*/  @P0 BRA `(.L_x_300) ;  /* 0xfffffe3000000947 */ /* 0x000fea000383ffff */
[----:B------:R-:W-:Y:S05]  /*1510*/  EXIT ;  /* 0x000000000000794d */ /* 0x000fea0003800000 */
.L_x_282:
[----:B------:R-:W-:Y:S01]  /*1520*/  HFMA2.MMA R8, -RZ, RZ, 0, 1.847743988037109375e-06 ;  /* 0x0000001fff087435 */ /* 0x000fe200000001ff */
[----:B------:R-:W-:Y:S01]  /*1530*/  IMAD.MOV.U32 R6, RZ, RZ, R19 ;  /* 0x000000ffff067224 */ /* 0x000fe200078e0013 */
[----:B------:R-:W-:Y:S01]  /*1540*/  MOV R4, 0x1580 ;  /* 0x0000158000047802 */ /* 0x000fe20000000f00 */
[----:B------:R-:W-:Y:S02]  /*1550*/  IMAD.MOV.U32 R7, RZ, RZ, 0x10 ;  /* 0x00000010ff077424 */ /* 0x000fe400078e00ff */
[----:B------:R-:W-:Y:S02]  /*1560*/  IMAD.MOV.U32 R9, RZ, RZ, -0x1 ;  /* 0xffffffffff097424 */ /* 0x000fe400078e00ff */
[----:B------:R-:W-:Y:S05]  /*1570*/  CALL.REL.NOINC `($__internal_10_$__cuda_sm70_shflsync_down_p) ;  /* 0x000007e000007944 */ /* 0x000fea0003c00000 */
[----:B-1----:R-:W-:Y:S01]  /*1580*/  IMAD.MOV.U32 R0, RZ, RZ, R7 ;  /* 0x000000ffff007224 */ /* 0x002fe200078e0007 */
[----:B0-----:R-:W-:Y:S05]  /*1590*/  BRA `(.L_x_301) ;  /* 0xfffff65000007947 */ /* 0x001fea000383ffff */
.L_x_283:
[----:B------:R-:W-:Y:S01]  /*15a0*/  IMAD.MOV.U32 R6, RZ, RZ, R19 ;  /* 0x000000ffff067224 */ /* 0x000fe200078e0013 */
[----:B------:R-:W-:Y:S01]  /*15b0*/  MOV R7, 0x8 ;  /* 0x0000000800077802 */ /* 0x000fe20000000f00 */
[----:B------:R-:W-:Y:S01]  /*15c0*/  IMAD.MOV.U32 R8, RZ, RZ, 0x1f ;  /* 0x0000001fff087424 */ /* 0x000fe200078e00ff */
[----:B------:R-:W-:Y:S01]  /*15d0*/  MOV R4, 0x1600 ;  /* 0x0000160000047802 */ /* 0x000fe20000000f00 */
[----:B------:R-:W-:-:S02]  /*15e0*/  IMAD.MOV.U32 R9, RZ, RZ, -0x1 ;  /* 0xffffffffff097424 */ /* 0x000fc400078e00ff */
[----:B------:R-:W-:Y:S05]  /*15f0*/  CALL.REL.NOINC `($__internal_10_$__cuda_sm70_shflsync_down_p) ;  /* 0x0000076000007944 */ /* 0x000fea0003c00000 */
[----:B0-----:R-:W-:Y:S01]  /*1600*/  HFMA2.MMA R8, -RZ, RZ, 0, 1.847743988037109375e-06 ;  /* 0x0000001fff087435 */ /* 0x001fe200000001ff */
[----:B-1----:R-:W-:Y:S01]  /*1610*/  FADD.FTZ R6, R19, R7 ;  /* 0x0000000713067221 */ /* 0x002fe20000010000 */
[----:B------:R-:W-:Y:S01]  /*1620*/  MOV R4, 0x1660 ;  /* 0x0000166000047802 */ /* 0x000fe20000000f00 */
[----:B------:R-:W-:-:S02]  /*1630*/  IMAD.MOV.U32 R7, RZ, RZ, 0x4 ;  /* 0x00000004ff077424 */ /* 0x000fc400078e00ff */
[----:B------:R-:W-:Y:S02]  /*1640*/  IMAD.MOV.U32 R9, RZ, RZ, -0x1 ;  /* 0xffffffffff097424 */ /* 0x000fe400078e00ff */
[----:B------:R-:W-:Y:S05]  /*1650*/  CALL.REL.NOINC `($__internal_10_$__cuda_sm70_shflsync_down_p) ;  /* 0x0000070000007944 */ /* 0x000fea0003c00000 */
[----:B01----:R-:W-:Y:S01]  /*1660*/  FADD.FTZ R6, R6, R7 ;  /* 0x0000000706067221 */ /* 0x003fe20000010000 */
[----:B------:R-:W-:Y:S01]  /*1670*/  MOV R9, 0xffffffff ;  /* 0xffffffff00097802 */ /* 0x000fe20000000f00 */
[----:B------:R-:W-:Y:S01]  /*1680*/  IMAD.MOV.U32 R7, RZ, RZ, 0x2 ;  /* 0x00000002ff077424 */ /* 0x000fe200078e00ff */
[----:B------:R-:W-:Y:S01]  /*1690*/  MOV R4, 0x16c0 ;  /* 0x000016c000047802 */ /* 0x000fe20000000f00 */
[----:B------:R-:W-:Y:S02]  /*16a0*/  IMAD.MOV.U32 R8, RZ, RZ, 0x1f ;  /* 0x0000001fff087424 */ /* 0x000fe400078e00ff */
[----:B------:R-:W-:Y:S05]  /*16b0*/  CALL.REL.NOINC `($__internal_10_$__cuda_sm70_shflsync_down_p) ;  /* 0x000006a000007944 */ /* 0x000fea0003c00000 */
[----:B01----:R-:W-:Y:S01]  /*16c0*/  FADD.FTZ R6, R6, R7 ;  /* 0x0000000706067221 */ /* 0x003fe20000010000 */
[----:B------:R-:W-:Y:S01]  /*16d0*/  MOV R4, 0x1720 ;  /* 0x0000172000047802 */ /* 0x000fe20000000f00 */
[----:B------:R-:W-:Y:S02]  /*16e0*/  IMAD.MOV.U32 R7, RZ, RZ, 0x1 ;  /* 0x00000001ff077424 */ /* 0x000fe400078e00ff */
[----:B------:R-:W-:Y:S02]  /*16f0*/  IMAD.MOV.U32 R8, RZ, RZ, 0x1f ;  /* 0x0000001fff087424 */ /* 0x000fe400078e00ff */
[----:B------:R-:W-:-:S02]  /*1700*/  IMAD.MOV.U32 R9, RZ, RZ, -0x1 ;  /* 0xffffffffff097424 */ /* 0x000fc400078e00ff */
[----:B------:R-:W-:Y:S05]  /*1710*/  CALL.REL.NOINC `($__internal_10_$__cuda_sm70_shflsync_down_p) ;  /* 0x0000064000007944 */ /* 0x000fea0003c00000 */
[----:B-1----:R-:W-:Y:S01]  /*1720*/  MOV R5, R7 ;  /* 0x0000000700057202 */ /* 0x002fe20000000f00 */
[----:B0-----:R-:W-:Y:S05]  /*1730*/  BRA `(.L_x_302) ;  /* 0xfffff54000007947 */ /* 0x001fea000383ffff */
.L_x_286:
[----:B0-2---:R-:W-:Y:S01]  /*1740*/  IMAD.MOV.U32 R6, RZ, RZ, R0 ;  /* 0x000000ffff067224 */ /* 0x005fe200078e0000 */
[----:B------:R-:W-:Y:S01]  /*1750*/  MOV R9, 0xffffffff ;  /* 0xffffffff00097802 */ /* 0x000fe20000000f00 */
[----:B-1----:R-:W-:Y:S01]  /*1760*/  IMAD.MOV.U32 R7, RZ, RZ, 0x10 ;  /* 0x00000010ff077424 */ /* 0x002fe200078e00ff */
[----:B------:R-:W-:Y:S01]  /*1770*/  MOV R4, 0x17a0 ;  /* 0x000017a000047802 */ /* 0x000fe20000000f00 */
[----:B------:R-:W-:-:S02]  /*1780*/  IMAD.MOV.U32 R8, RZ, RZ, 0x1f ;  /* 0x0000001fff087424 */ /* 0x000fc400078e00ff */
[----:B------:R-:W-:Y:S05]  /*1790*/  CALL.REL.NOINC `($__internal_10_$__cuda_sm70_shflsync_down_p) ;  /* 0x000005c000007944 */ /* 0x000fea0003c00000 */
[----:B-1----:R-:W-:Y:S01]  /*17a0*/  IMAD.MOV.U32 R5, RZ, RZ, R7 ;  /* 0x000000ffff057224 */ /* 0x002fe200078e0007 */
[----:B0-----:R-:W-:Y:S05]  /*17b0*/  BRA `(.L_x_303) ;  /* 0xfffff62000007947 */ /* 0x001fea000383ffff */
.L_x_287:
[----:B-1----:R-:W-:Y:S01]  /*17c0*/  IMAD.MOV.U32 R7, RZ, RZ, 0x8 ;  /* 0x00000008ff077424 */ /* 0x002fe200078e00ff */
[----:B------:R-:W-:Y:S01]  /*17d0*/  MOV R9, 0xffffffff ;  /* 0xffffffff00097802 */ /* 0x000fe20000000f00 */
[----:B------:R-:W-:Y:S01]  /*17e0*/  IMAD.MOV.U32 R8, RZ, RZ, 0x1f ;  /* 0x0000001fff087424 */ /* 0x000fe200078e00ff */
[----:B------:R-:W-:-:S02]  /*17f0*/  MOV R4, 0x1810 ;  /* 0x0000181000047802 */ /* 0x000fc40000000f00 */
[----:B--2---:R-:W-:Y:S05]  /*1800*/  CALL.REL.NOINC `($__internal_10_$__cuda_sm70_shflsync_down_p) ;  /* 0x0000055000007944 */ /* 0x004fea0003c00000 */
[----:B01----:R-:W-:Y:S01]  /*1810*/  FADD.FTZ R6, R6, R7 ;  /* 0x0000000706067221 */ /* 0x003fe20000010000 */
[----:B------:R-:W-:Y:S01]  /*1820*/  MOV R4, 0x1870 ;  /* 0x0000187000047802 */ /* 0x000fe20000000f00 */
[----:B------:R-:W-:-:S02]  /*1830*/  IMAD.MOV.U32 R7, RZ, RZ, 0x4 ;  /* 0x00000004ff077424 */ /* 0x000fc400078e00ff */
[----:B------:R-:W-:Y:S02]  /*1840*/  IMAD.MOV.U32 R8, RZ, RZ, 0x1f ;  /* 0x0000001fff087424 */ /* 0x000fe400078e00ff */
[----:B------:R-:W-:Y:S02]  /*1850*/  IMAD.MOV.U32 R9, RZ, RZ, -0x1 ;  /* 0xffffffffff097424 */ /* 0x000fe400078e00ff */
[----:B------:R-:W-:Y:S05]  /*1860*/  CALL.REL.NOINC `($__internal_10_$__cuda_sm70_shflsync_down_p) ;  /* 0x000004f000007944 */ /* 0x000fea0003c00000 */
[----:B01----:R-:W-:Y:S01]  /*1870*/  FADD.FTZ R6, R6, R7 ;  /* 0x0000000706067221 */ /* 0x003fe20000010000 */
[----:B------:R-:W-:Y:S01]  /*1880*/  HFMA2.MMA R7, -RZ, RZ, 0, 1.1920928955078125e-07 ;  /* 0x00000002ff077435 */ /* 0x000fe200000001ff */
[----:B------:R-:W-:Y:S01]  /*1890*/  IMAD.MOV.U32 R8, RZ, RZ, 0x1f ;  /* 0x0000001fff087424 */ /* 0x000fe200078e00ff */
[----:B------:R-:W-:Y:S01]  /*18a0*/  MOV R4, 0x18d0 ;  /* 0x000018d000047802 */ /* 0x000fe20000000f00 */
[----:B------:R-:W-:-:S03]  /*18b0*/  IMAD.MOV.U32 R9, RZ, RZ, -0x1 ;  /* 0xffffffffff097424 */ /* 0x000fc600078e00ff */
[----:B------:R-:W-:Y:S05]  /*18c0*/  CALL.REL.NOINC `($__internal_10_$__cuda_sm70_shflsync_down_p) ;  /* 0x0000049000007944 */ /* 0x000fea0003c00000 */
[----:B01----:R-:W-:Y:S01]  /*18d0*/  FADD.FTZ R6, R6, R7 ;  /* 0x0000000706067221 */ /* 0x003fe20000010000 */
[----:B------:R-:W-:Y:S01]  /*18e0*/  MOV R8, 0x1f ;  /* 0x0000001f00087802 */ /* 0x000fe20000000f00 */
[----:B------:R-:W-:Y:S01]  /*18f0*/  IMAD.MOV.U32 R7, RZ, RZ, 0x1 ;  /* 0x00000001ff077424 */ /* 0x000fe200078e00ff */
[----:B------:R-:W-:Y:S01]  /*1900*/  MOV R4, 0x1930 ;  /* 0x0000193000047802 */ /* 0x000fe20000000f00 */
[----:B------:R-:W-:-:S02]  /*1910*/  IMAD.MOV.U32 R9, RZ, RZ, -0x1 ;  /* 0xffffffffff097424 */ /* 0x000fc400078e00ff */
[----:B------:R-:W-:Y:S05]  /*1920*/  CALL.REL.NOINC `($__internal_10_$__cuda_sm70_shflsync_down_p) ;  /* 0x0000043000007944 */ /* 0x000fea0003c00000 */
[----:B01----:R-:W-:Y:S05]  /*1930*/  BRA `(.L_x_304) ;  /* 0xfffff53000007947 */ /* 0x003fea000383ffff */
.L_x_288:
[----:B------:R-:W-:Y:S01]  /*1940*/  HFMA2.MMA R8, -RZ, RZ, 0, 1.847743988037109375e-06 ;  /* 0x0000001fff087435 */ /* 0x000fe200000001ff */
[----:B0-----:R-:W-:Y:S01]  /*1950*/  IMAD.MOV.U32 R6, RZ, RZ, R18 ;  /* 0x000000ffff067224 */ /* 0x001fe200078e0012 */
[----:B-1----:R-:W-:Y:S01]  /*1960*/  MOV R4, 0x19a0 ;  /* 0x000019a000047802 */ /* 0x002fe20000000f00 */
[----:B------:R-:W-:-:S02]  /*1970*/  IMAD.MOV.U32 R7, RZ, RZ, 0x10 ;  /* 0x00000010ff077424 */ /* 0x000fc400078e00ff */
[----:B------:R-:W-:Y:S02]  /*1980*/  IMAD.MOV.U32 R9, RZ, RZ, -0x1 ;  /* 0xffffffffff097424 */ /* 0x000fe400078e00ff */
[----:B--2---:R-:W-:Y:S05]  /*1990*/  CALL.REL.NOINC `($__internal_10_$__cuda_sm70_shflsync_down_p) ;  /* 0x000003c000007944 */ /* 0x004fea0003c00000 */
[----:B-1----:R-:W-:Y:S01]  /*19a0*/  IMAD.MOV.U32 R5, RZ, RZ, R7 ;  /* 0x000000ffff057224 */ /* 0x002fe200078e0007 */
[----:B0-----:R-:W-:Y:S05]  /*19b0*/  BRA `(.L_x_305) ;  /* 0xfffff4f000007947 */ /* 0x001fea000383ffff */
.L_x_289:
[----:B0-----:R-:W-:Y:S01]  /*19c0*/  IMAD.MOV.U32 R6, RZ, RZ, R18 ;  /* 0x000000ffff067224 */ /* 0x001fe200078e0012 */
[----:B-1----:R-:W-:Y:S01]  /*19d0*/  MOV R7, 0x8 ;  /* 0x0000000800077802 */ /* 0x002fe20000000f00 */
[----:B------:R-:W-:Y:S01]  /*19e0*/  IMAD.MOV.U32 R8, RZ, RZ, 0x1f ;  /* 0x0000001fff087424 */ /* 0x000fe200078e00ff */
[----:B------:R-:W-:Y:S01]  /*19f0*/  MOV R4, 0x1a20 ;  /* 0x00001a2000047802 */ /* 0x000fe20000000f00 */
[----:B------:R-:W-:Y:S02]  /*1a00*/  IMAD.MOV.U32 R9, RZ, RZ, -0x1 ;  /* 0xffffffffff097424 */ /* 0x000fe400078e00ff */
[----:B--2---:R-:W-:Y:S05]  /*1a10*/  CALL.REL.NOINC `($__internal_10_$__cuda_sm70_shflsync_down_p) ;  /* 0x0000034000007944 */ /* 0x004fea0003c00000 */
[----:B0-----:R-:W-:Y:S01]  /*1a20*/  HFMA2.MMA R8, -RZ, RZ, 0, 1.847743988037109375e-06 ;  /* 0x0000001fff087435 */ /* 0x001fe200000001ff */
[----:B-1----:R-:W-:Y:S01]  /*1a30*/  FADD.FTZ R6, R18, R7 ;  /* 0x0000000712067221 */ /* 0x002fe20000010000 */
[----:B------:R-:W-:Y:S01]  /*1a40*/  MOV R4, 0x1a80 ;  /* 0x00001a8000047802 */ /* 0x000fe20000000f00 */
[----:B------:R-:W-:Y:S02]  /*1a50*/  IMAD.MOV.U32 R7, RZ, RZ, 0x4 ;  /* 0x00000004ff077424 */ /* 0x000fe400078e00ff */
[----:B------:R-:W-:-:S02]  /*1a60*/  IMAD.MOV.U32 R9, RZ, RZ, -0x1 ;  /* 0xffffffffff097424 */ /* 0x000fc400078e00ff */
[----:B------:R-:W-:Y:S05]  /*1a70*/  CALL.REL.NOINC `($__internal_10_$__cuda_sm70_shflsync_down_p) ;  /* 0x000002e000007944 */ /* 0x000fea0003c00000 */
[----:B01----:R-:W-:Y:S01]  /*1a80*/  FADD.FTZ R6, R6, R7 ;  /* 0x0000000706067221 */ /* 0x003fe20000010000 */
[----:B------:R-:W-:Y:S01]  /*1a90*/  MOV R9, 0xffffffff ;  /* 0xffffffff00097802 */ /* 0x000fe20000000f00 */
[----:B------:R-:W-:Y:S01]  /*1aa0*/  IMAD.MOV.U32 R7, RZ, RZ, 0x2 ;  /* 0x00000002ff077424 */ /* 0x000fe200078e00ff */
[----:B------:R-:W-:Y:S01]  /*1ab0*/  MOV R4, 0x1ae0 ;  /* 0x00001ae000047802 */ /* 0x000fe20000000f00 */
[----:B------:R-:W-:-:S02]  /*1ac0*/  IMAD.MOV.U32 R8, RZ, RZ, 0x1f ;  /* 0x0000001fff087424 */ /* 0x000fc400078e00ff */
[----:B------:R-:W-:Y:S05]  /*1ad0*/  CALL.REL.NOINC `($__internal_10_$__cuda_sm70_shflsync_down_p) ;  /* 0x0000028000007944 */ /* 0x000fea0003c00000 */
[----:B01----:R-:W-:Y:S01]  /*1ae0*/  FADD.FTZ R6, R6, R7 ;  /* 0x0000000706067221 */ /* 0x003fe20000010000 */
[----:B------:R-:W-:Y:S01]  /*1af0*/  MOV R4, 0x1b40 ;  /* 0x00001b4000047802 */ /* 0x000fe20000000f00 */
[----:B------:R-:W-:-:S02]  /*1b00*/  IMAD.MOV.U32 R7, RZ, RZ, 0x1 ;  /* 0x00000001ff077424 */ /* 0x000fc400078e00ff */
[----:B------:R-:W-:Y:S02]  /*1b10*/  IMAD.MOV.U32 R8, RZ, RZ, 0x1f ;  /* 0x0000001fff087424 */ /* 0x000fe400078e00ff */
[----:B------:R-:W-:Y:S02]  /*1b20*/  IMAD.MOV.U32 R9, RZ, RZ, -0x1 ;  /* 0xffffffffff097424 */ /* 0x000fe400078e00ff */
[----:B------:R-:W-:Y:S05]  /*1b30*/  CALL.REL.NOINC `($__internal_10_$__cuda_sm70_shflsync_down_p) ;  /* 0x0000022000007944 */ /* 0x000fea0003c00000 */
[----:B01----:R-:W-:Y:S05]  /*1b40*/  BRA `(.L_x_306) ;  /* 0xfffff3f000007947 */ /* 0x003fea000383ffff */
.L_x_292:
[----:B0--3--:R-:W-:Y:S01]  /*1b50*/  MOV R6, R2 ;  /* 0x0000000200067202 */ /* 0x009fe20000000f00 */
[----:B-1----:R-:W-:Y:S01]  /*1b60*/  IMAD.MOV.U32 R7, RZ, RZ, 0x10 ;  /* 0x00000010ff077424 */ /* 0x002fe200078e00ff */
[----:B------:R-:W-:Y:S01]  /*1b70*/  MOV R4, 0x1bb0 ;  /* 0x00001bb000047802 */ /* 0x000fe20000000f00 */
[----:B------:R-:W-:Y:S02]  /*1b80*/  IMAD.MOV.U32 R8, RZ, RZ, 0x1f ;  /* 0x0000001fff087424 */ /* 0x000fe400078e00ff */
[----:B------:R-:W-:Y:S02]  /*1b90*/  IMAD.MOV.U32 R9, RZ, RZ, -0x1 ;  /* 0xffffffffff097424 */ /* 0x000fe400078e00ff */
[----:B--2---:R-:W-:Y:S05]  /*1ba0*/  CALL.REL.NOINC `($__internal_10_$__cuda_sm70_shflsync_down_p) ;  /* 0x000001b000007944 */ /* 0x004fea0003c00000 */
[----:B-1----:R-:W-:Y:S01]  /*1bb0*/  MOV R3, R7 ;  /* 0x0000000700037202 */ /* 0x002fe20000000f00 */
[----:B0-----:R-:W-:Y:S05]  /*1bc0*/  BRA `(.L_x_307) ;  /* 0xfffff43000007947 */ /* 0x001fea000383ffff */
.L_x_293:
[----:B------:R-:W-:Y:S01]  /*1bd0*/  IMAD.MOV.U32 R7, RZ, RZ, 0x8 ;  /* 0x00000008ff077424 */ /* 0x000fe200078e00ff */
[----:B------:R-:W-:Y:S01]  /*1be0*/  MOV R4, 0x1c20 ;  /* 0x00001c2000047802 */ /* 0x000fe20000000f00 */
[----:B------:R-:W-:-:S02]  /*1bf0*/  IMAD.MOV.U32 R8, RZ, RZ, 0x1f ;  /* 0x0000001fff087424 */ /* 0x000fc400078e00ff */
[----:B------:R-:W-:Y:S02]  /*1c00*/  IMAD.MOV.U32 R9, RZ, RZ, -0x1 ;  /* 0xffffffffff097424 */ /* 0x000fe400078e00ff */
[----:B-12---:R-:W-:Y:S05]  /*1c10*/  CALL.REL.NOINC `($__internal_10_$__cuda_sm70_shflsync_down_p) ;  /* 0x0000014000007944 */ /* 0x006fea0003c00000 */
[----:B01----:R-:W-:Y:S01]  /*1c20*/  FADD.FTZ R6, R6, R7 ;  /* 0x0000000706067221 */ /* 0x003fe20000010000 */
[----:B------:R-:W-:Y:S01]  /*1c30*/  HFMA2.MMA R7, -RZ, RZ, 0, 2.384185791015625e-07 ;  /* 0x00000004ff077435 */ /* 0x000fe200000001ff */
        /* <DEDUP_REMOVED lines=8> */
[----:B------:R-:W-:Y:S02]  /*1cc0*/  IMAD.MOV.U32 R9, RZ, RZ, -0x1 ;  /* 0xffffffffff097424 */ /* 0x000fe400078e00ff */
[----:B------:R-:W-:Y:S05]  /*1cd0*/  CALL.REL.NOINC `($__internal_10_$__cuda_sm70_shflsync_down_p) ;  /* 0x0000008000007944 */ /* 0x000fea0003c00000 */
[----:B01----:R-:W-:Y:S01]  /*1ce0*/  FADD.FTZ R6, R6, R7 ;  /* 0x0000000706067221 */ /* 0x003fe20000010000 */
[----:B------:R-:W-:Y:S01]  /*1cf0*/  MOV R9, 0xffffffff ;  /* 0xffffffff00097802 */ /* 0x000fe20000000f00 */
[----:B------:R-:W-:Y:S01]  /*1d00*/  IMAD.MOV.U32 R7, RZ, RZ, 0x1 ;  /* 0x00000001ff077424 */ /* 0x000fe200078e00ff */
[----:B------:R-:W-:Y:S01]  /*1d10*/  MOV R4, 0x1d40 ;  /* 0x00001d4000047802 */ /* 0x000fe20000000f00 */
[----:B------:R-:W-:-:S02]  /*1d20*/  IMAD.MOV.U32 R8, RZ, RZ, 0x1f ;  /* 0x0000001fff087424 */ /* 0x000fc400078e00ff */
[----:B------:R-:W-:Y:S05]  /*1d30*/  CALL.REL.NOINC `($__internal_10_$__cuda_sm70_shflsync_down_p) ;  /* 0x0000002000007944 */ /* 0x000fea0003c00000 */
[----:B-1----:R-:W-:Y:S01]  /*1d40*/  IMAD.MOV.U32 R5, RZ, RZ, R7 ;  /* 0x000000ffff057224 */ /* 0x002fe200078e0007 */
[----:B0-----:R-:W-:Y:S05]  /*1d50*/  BRA `(.L_x_308) ;  /* 0xfffff33000007947 */ /* 0x001fea000383ffff */
        .weak           $__internal_10_$__cuda_sm70_shflsync_down_p
        .type           $__internal_10_$__cuda_sm70_shflsync_down_p,@function
        .size           $__internal_10_$__cuda_sm70_shflsync_down_p,(.L_x_729 - $__internal_10_$__cuda_sm70_shflsync_down_p)
$__internal_10_$__cuda_sm70_shflsync_down_p:
[----:B------:R-:W-:Y:S01]  /*1d60*/  IMAD.MOV.U32 R5, RZ, RZ, 0x0 ;  /* 0x00000000ff057424 */ /* 0x000fe200078e00ff */
[----:B------:R-:W-:Y:S04]  /*1d70*/  WARPSYNC R9 ;  /* 0x0000000900007348 */ /* 0x000fe80003800000 */
[----:B------:R0:W1:Y:S01]  /*1d80*/  SHFL.DOWN PT, R7, R6, R7, R8 ;  /* 0x0800000706077389 */ /* 0x00006200000e0008 */
[----:B------:R-:W-:Y:S05]  /*1d90*/  RET.REL.NODEC R4 `(_ZN2at6native45_GLOBAL__N__efdd3984_12_NLLLoss2d_cu_e9278b4625nll_loss2d_forward_kernelIN3c108BFloat16EfiEEvPT_S6_PKS5_PKlS8_iiil) ;  /* 0xffffe26004007950 */ /* 0x000fea0003c3ffff */
.L_x_309:
        /* <DEDUP_REMOVED lines=14> */
.L_x_729:


//--------------------- .text._ZN2at6native45_GLOBAL__N__efdd3984_12_NLLLoss2d_cu_e9278b4625nll_loss2d_forward_kernelIN3c104HalfEflEEvPT_S6_PKS5_PKlS8_iiil --------------------------
	.section	.text._ZN2at6native45_GLOBAL__N__efdd3984_12_NLLLoss2d_cu_e9278b4625nll_loss2d_forward_kernelIN3c104HalfEflEEvPT_S6_PKS5_PKlS8_iiil,"ax",@progbits
	.sectioninfo	@"SHI_REGISTERS=32"
	.align	128
.text._ZN2at6native45_GLOBAL__N__efdd3984_12_NLLLoss2d_cu_e9278b4625nll_loss2d_forward_kernelIN3c104HalfEflEEvPT_S6_PKS5_PKlS8_iiil:
        .type           _ZN2at6native45_GLOBAL__N__efdd3984_12_NLLLoss2d_cu_e9278b4625nll_loss2d_forward_kernelIN3c104HalfEflEEvPT_S6_PKS5_PKlS8_iiil,@function
        .size           _ZN2at6native45_GLOBAL__N__efdd3984_12_NLLLoss2d_cu_e9278b4625nll_loss2d_forward_kernelIN3c104HalfEflEEvPT_S6_PKS5_PKlS8_iiil,(.L_x_731 - _ZN2at6native45_GLOBAL__N__efdd3984_12_NLLLoss2d_cu_e9278b4625nll_loss2d_forward_kernelIN3c104HalfEflEEvPT_S6_PKS5_PKlS8_iiil)
        .other          _ZN2at6native45_GLOBAL__N__efdd3984_12_NLLLoss2d_cu_e9278b4625nll_loss2d_forward_kernelIN3c104HalfEflEEvPT_S6_PKS5_PKlS8_iiil,@"STO_CUDA_ENTRY STV_DEFAULT"
_ZN2at6native45_GLOBAL__N__efdd3984_12_NLLLoss2d_cu_e9278b4625nll_loss2d_forward_kernelIN3c104HalfEflEEvPT_S6_PKS5_PKlS8_iiil:
[----:B------:R-:W-:Y:S02]  /*0000*/  IMAD.MOV.U32 R1, RZ, RZ, c[0x0][0x28] ;  /* 0x00000a00ff017624 */ /* 0x000fe400078e00ff */
[----:B------:R-:W0:Y:S01]  /*0010*/  I2F.U32.RP R0, c[0x0][0x190] ;  /* 0x0000640000007b06 */ /* 0x000e220000209000 */
[----:B------:R-:W1:Y:S01]  /*0020*/  S2R R4, SR_CTAID.X ;  /* 0x0000000000047919 */ /* 0x000e620000002500 */
[----:B------:R-:W-:Y:S01]  /*0030*/  ISETP.NE.U32.AND P2, PT, RZ, c[0x0][0x190], PT ;  /* 0x00006400ff007a0c */ /* 0x000fe20003f45070 */
[----:B------:R-:W-:Y:S01]  /*0040*/  BSSY B8, `(.L_x_310) ;  /* 0x00000dc000087945 */ /* 0x000fe20003800000 */
[----:B------:R-:W-:Y:S01]  /*0050*/  CS2R R24, SRZ ;  /* 0x0000000000187805 */ /* 0x000fe2000001ff00 */
[----:B------:R-:W2:Y:S03]  /*0060*/  S2R R26, SR_TID.X ;  /* 0x00000000001a7919 */ /* 0x000ea60000002100 */
[----:B0-----:R-:W0:Y:S02]  /*0070*/  MUFU.RCP R0, R0 ;  /* 0x0000000000007308 */ /* 0x001e240000001000 */
[----:B0-----:R-:W-:-:S06]  /*0080*/  IADD3 R2, R0, 0xffffffe, RZ ;  /* 0x0ffffffe00027810 */ /* 0x001fcc0007ffe0ff */
[----:B------:R0:W3:Y:S02]  /*0090*/  F2I.FTZ.U32.TRUNC.NTZ R3, R2 ;  /* 0x0000000200037305 */ /* 0x0000e4000021f000 */
[----:B0-----:R-:W-:Y:S02]  /*00a0*/  IMAD.MOV.U32 R2, RZ, RZ, RZ ;  /* 0x000000ffff027224 */ /* 0x001fe400078e00ff */
[----:B---3--:R-:W-:-:S04]  /*00b0*/  IMAD.MOV R5, RZ, RZ, -R3 ;  /* 0x000000ffff057224 */ /* 0x008fc800078e0a03 */
[----:B------:R-:W-:-:S04]  /*00c0*/  IMAD R5, R5, c[0x0][0x190], RZ ;  /* 0x0000640005057a24 */ /* 0x000fc800078e02ff */
[----:B------:R-:W-:-:S06]  /*00d0*/  IMAD.HI.U32 R3, R3, R5, R2 ;  /* 0x0000000503037227 */ /* 0x000fcc00078e0002 */
[----:B-1----:R-:W-:-:S05]  /*00e0*/  IMAD.HI.U32 R3, R3, R4, RZ ;  /* 0x0000000403037227 */ /* 0x002fca00078e00ff */
        /* <DEDUP_REMOVED lines=21> */
.L_x_319:
[----:B------:R-:W-:Y:S01]  /*0240*/  SHF.R.S32.HI R28, RZ, 0x1f, R22 ;  /* 0x0000001fff1c7819 */ /* 0x000fe20000011416 */
[----:B------:R-:W-:Y:S01]  /*0250*/  ULDC.64 UR4, c[0x0][0x118] ;  /* 0x0000460000047ab9 */ /* 0x000fe20000000a00 */
        /* <DEDUP_REMOVED lines=9> */
[----:B------:R-:W-:Y:S01]  /*02f0*/  MOV R29, c[0x0][0x188] ;  /* 0x00006200001d7a02 */ /* 0x000fe20000000f00 */
[----:B------:R-:W-:Y:S01]  /*0300*/  BSSY B6, `(.L_x_315) ;  /* 0x000001b000067945 */ /* 0x000fe20003800000 */
[----:B------:R-:W-:Y:S02]  /*0310*/  ISETP.GE.U32.AND P0, PT, R16, c[0x0][0x188], PT ;  /* 0x0000620010007a0c */ /* 0x000fe40003f06070 */
[----:B------:R-:W-:Y:S02]  /*0320*/  SHF.R.S32.HI R29, RZ, 0x1f, R29 ;  /* 0x0000001fff1d7819 */ /* 0x000fe4000001141d */
[----:B------:R-:W-:Y:S02]  /*0330*/  SHF.R.U32.HI R3, RZ, 0x1f, R17 ;  /* 0x0000001fff037819 */ /* 0x000fe40000011611 */
[----:B------:R-:W-:-:S04]  /*0340*/  ISETP.GE.AND.EX P0, PT, R17, R29, PT, P0 ;  /* 0x0000001d1100720c */ /* 0x000fc80003f06300 */
        /* <DEDUP_REMOVED lines=22> */
.L_x_316:
[----:B------:R-:W-:Y:S05]  /*04b0*/  BSYNC B6 ;  /* 0x0000000000067941 */ /* 0x000fea0003800000 */
.L_x_315:
[----:B------:R-:W-:Y:S01]  /*04c0*/  IMAD R0, R23, c[0x0][0x188], RZ ;  /* 0x0000620017007a24 */ /* 0x000fe200078e02ff */
[C---:B------:R-:W-:Y:S01]  /*04d0*/  LEA R2, P0, R16.reuse, c[0x0][0x180], 0x1 ;  /* 0x0000600010027a11 */ /* 0x040fe200078008ff */
[----:B------:R-:W-:Y:S01]  /*04e0*/  IMAD.MOV.U32 R4, RZ, RZ, R22 ;  /* 0x000000ffff047224 */ /* 0x000fe200078e0016 */
[----:B------:R-:W-:Y:S01]  /*04f0*/  ULDC.64 UR4, c[0x0][0x118] ;  /* 0x0000460000047ab9 */ /* 0x000fe20000000a00 */
[----:B------:R-:W-:Y:S01]  /*0500*/  IMAD.MOV.U32 R5, RZ, RZ, R28 ;  /* 0x000000ffff057224 */ /* 0x000fe200078e001c */
[----:B------:R-:W-:Y:S01]  /*0510*/  LEA.HI.X R3, R16, c[0x0][0x184], R17, 0x1, P0 ;  /* 0x0000610010037a11 */ /* 0x000fe200000f0c11 */
[----:B------:R-:W-:Y:S02]  /*0520*/  IMAD R29, R29, R18, R0 ;  /* 0x000000121d1d7224 */ /* 0x000fe400078e0200 */
[----:B------:R-:W-:Y:S01]  /*0530*/  IMAD.WIDE.U32 R4, R18, c[0x0][0x188], R4 ;  /* 0x0000620012047a25 */ /* 0x000fe200078e0004 */
[----:B------:R-:W-:Y:S01]  /*0540*/  BSSY B6, `(.L_x_317) ;  /* 0x000001d000067945 */ /* 0x000fe20003800000 */
[----:B------:R0:W5:Y:S02]  /*0550*/  LDG.E.U16 R2, [R2.64] ;  /* 0x0000000402027981 */ /* 0x000164000c1e1500 */
        /* <DEDUP_REMOVED lines=27> */
.L_x_318:
[----:B0-----:R-:W-:Y:S05]  /*0710*/  BSYNC B6 ;  /* 0x0000000000067941 */ /* 0x001fea0003800000 */
.L_x_317:
[----:B------:R-:W-:Y:S01]  /*0720*/  LEA R4, P0, R16, c[0x0][0x170], 0x1 ;  /* 0x00005c0010047a11 */ /* 0x000fe200078008ff */
[----:B------:R-:W-:-:S03]  /*0730*/  ULDC.64 UR4, c[0x0][0x118] ;  /* 0x0000460000047ab9 */ /* 0x000fc60000000a00 */
[----:B------:R-:W-:-:S05]  /*0740*/  LEA.HI.X R5, R16, c[0x0][0x174], R29, 0x1, P0 ;  /* 0x00005d0010057a11 */ /* 0x000fca00000f0c1d */
[----:B------:R-:W2:Y:S01]  /*0750*/  LDG.E.U16 R4, [R4.64] ;  /* 0x0000000404047981 */ /* 0x000ea2000c1e1500 */
[----:B-----5:R-:W-:-:S05]  /*0760*/  HADD2.F32 R2, -RZ, R2.H0_H0 ;  /* 0x20000002ff027230 */ /* 0x020fca0000004100 */
[----:B------:R-:W-:Y:S01]  /*0770*/  FADD.FTZ R25, R25, R2 ;  /* 0x0000000219197221 */ /* 0x000fe20000010000 */
[----:B--2---:R-:W-:-:S05]  /*0780*/  HADD2.F32 R0, -RZ, R4.H0_H0 ;  /* 0x20000004ff007230 */ /* 0x004fca0000004100 */
[----:B------:R-:W-:-:S05]  /*0790*/  FMUL.FTZ R0, R0, R2 ;  /* 0x0000000200007220 */ /* 0x000fca0000410000 */
[----:B------:R-:W-:-:S05]  /*07a0*/  F2FP.PACK_AB R0, RZ, R0 ;  /* 0x00000000ff00723e */ /* 0x000fca00000000ff */
[----:B------:R-:W-:-:S05]  /*07b0*/  HADD2.F32 R3, -RZ, R0.H0_H0 ;  /* 0x20000000ff037230 */ /* 0x000fca0000004100 */
[----:B------:R-:W-:Y:S02]  /*07c0*/  FADD.FTZ R24, R24, -R3 ;  /* 0x8000000318187221 */ /* 0x000fe40000010000 */
.L_x_314:
[----:B------:R-:W-:Y:S05]  /*07d0*/  BSYNC B7 ;  /* 0x0000000000077941 */ /* 0x000fea0003800000 */
.L_x_313:
[----:B------:R-:W-:-:S04]  /*07e0*/  IMAD.MOV.U32 R3, RZ, RZ, c[0x0][0x0] ;  /* 0x00000000ff037624 */ /* 0x000fc800078e00ff */
[----:B------:R-:W-:-:S05]  /*07f0*/  IMAD R22, R3, c[0x0][0x190], R22 ;  /* 0x0000640003167a24 */ /* 0x000fca00078e0216 */
[----:B------:R-:W-:-:S13]  /*0800*/  ISETP.GE.AND P0, PT, R22, c[0x0][0x18c], PT ;  /* 0x0000630016007a0c */ /* 0x000fda0003f06270 */
[----:B------:R-:W-:Y:S05]  /*0810*/  @!P0 BRA `(.L_x_319) ;  /* 0xfffffa2000008947 */ /* 0x000fea000383ffff */
[----:B------:R-:W-:Y:S05]  /*0820*/  BRA `(.L_x_311) ;  /* 0x000005d000007947 */ /* 0x000fea0003800000 */
.L_x_312:
[----:B------:R-:W-:Y:S01]  /*0830*/  MOV R23, c[0x0][0x18c] ;  /* 0x0000630000177a02 */ /* 0x000fe20000000f00 */
[----:B------:R-:W-:Y:S01]  /*0840*/  IMAD.WIDE.U32 R16, R3, c[0x0][0x18c], RZ ;  /* 0x0000630003107a25 */ /* 0x000fe200078e00ff */
[----:B------:R-:W-:Y:S02]  /*0850*/  CS2R R24, SRZ ;  /* 0x0000000000187805 */ /* 0x000fe4000001ff00 */
[----:B------:R-:W-:-:S05]  /*0860*/  SHF.R.S32.HI R23, RZ, 0x1f, R23 ;  /* 0x0000001fff177819 */ /* 0x000fca0000011417 */
[----:B------:R-:W-:Y:S02]  /*0870*/  IMAD R2, R3, R23, R17 ;  /* 0x0000001703027224 */ /* 0x000fe400078e0211 */
.L_x_326:
        /* <DEDUP_REMOVED lines=39> */
.L_x_323:
[----:B------:R-:W-:Y:S05]  /*0af0*/  BSYNC B6 ;  /* 0x0000000000067941 */ /* 0x000fea0003800000 */
.L_x_322:
[----:B------:R-:W-:Y:S01]  /*0b00*/  MOV R28, R22 ;  /* 0x00000016001c7202 */ /* 0x000fe20000000f00 */
[----:B------:R-:W-:Y:S01]  /*0b10*/  IMAD R0, R2, c[0x0][0x188], RZ ;  /* 0x0000620002007a24 */ /* 0x000fe200078e02ff */
[----:B------:R-:W-:Y:S03]  /*0b20*/  BSSY B6, `(.L_x_324) ;  /* 0x000001e000067945 */ /* 0x000fe60003800000 */
[----:B------:R-:W-:Y:S02]  /*0b30*/  IMAD R27, R27, R16, R0 ;  /* 0x000000101b1b7224 */ /* 0x000fe400078e0200 */
[----:B------:R-:W-:-:S04]  /*0b40*/  IMAD.WIDE.U32 R4, R16, c[0x0][0x188], R28 ;  /* 0x0000620010047a25 */ /* 0x000fc800078e001c */
[----:B------:R-:W-:Y:S02]  /*0b50*/  IMAD R0, R19, c[0x0][0x18c], RZ ;  /* 0x0000630013007a24 */ /* 0x000fe400078e02ff */
[----:B------:R-:W-:Y:S02]  /*0b60*/  IMAD.IADD R5, R27, 0x1, R5 ;  /* 0x000000011b057824 */ /* 0x000fe400078e0205 */
[C---:B------:R-:W-:Y:S02]  /*0b70*/  IMAD R27, R18.reuse, R23, R0 ;  /* 0x00000017121b7224 */ /* 0x040fe400078e0200 */
[----:B------:R-:W-:-:S04]  /*0b80*/  IMAD.WIDE.U32 R18, R18, c[0x0][0x18c], R4 ;  /* 0x0000630012127a25 */ /* 0x000fc800078e0004 */
[----:B------:R-:W-:Y:S01]  /*0b90*/  IMAD.IADD R27, R19, 0x1, R27 ;  /* 0x00000001131b7824 */ /* 0x000fe200078e021b */
[----:B------:R-:W-:-:S04]  /*0ba0*/  ISETP.GT.U32.AND P0, PT, R18, -0x1, PT ;  /* 0xffffffff1200780c */ /* 0x000fc80003f04070 */
[----:B------:R-:W-:-:S13]  /*0bb0*/  ISETP.GT.AND.EX P0, PT, R27, -0x1, PT, P0 ;  /* 0xffffffff1b00780c */ /* 0x000fda0003f04300 */
        /* <DEDUP_REMOVED lines=20> */
.L_x_325:
[----:B------:R-:W-:Y:S05]  /*0d00*/  BSYNC B6 ;  /* 0x0000000000067941 */ /* 0x000fea0003800000 */
.L_x_324:
[----:B------:R-:W-:Y:S01]  /*0d10*/  LEA R4, P0, R18, c[0x0][0x170], 0x1 ;  /* 0x00005c0012047a11 */ /* 0x000fe200078008ff */
[----:B------:R-:W-:-:S03]  /*0d20*/  ULDC.64 UR4, c[0x0][0x118] ;  /* 0x0000460000047ab9 */ /* 0x000fc60000000a00 */
[----:B------:R-:W-:-:S05]  /*0d30*/  LEA.HI.X R5, R18, c[0x0][0x174], R27, 0x1, P0 ;  /* 0x00005d0012057a11 */ /* 0x000fca00000f0c1b */
[----:B------:R-:W2:Y:S01]  /*0d40*/  LDG.E.U16 R4, [R4.64] ;  /* 0x0000000404047981 */ /* 0x000ea2000c1e1500 */
[----:B------:R-:W-:Y:S01]  /*0d50*/  FADD.FTZ R25, R25, 1 ;  /* 0x3f80000019197421 */ /* 0x000fe20000010000 */
[----:B--2---:R-:W-:-:S05]  /*0d60*/  HADD2.F32 R0, -RZ, R4.H0_H0 ;  /* 0x20000004ff007230 */ /* 0x004fca0000004100 */
[----:B------:R-:W-:-:S05]  /*0d70*/  FADD.FTZ R0, R0, -RZ ;  /* 0x800000ff00007221 */ /* 0x000fca0000010000 */
[----:B------:R-:W-:-:S05]  /*0d80*/  F2FP.PACK_AB R0, RZ, R0 ;  /* 0x00000000ff00723e */ /* 0x000fca00000000ff */
[----:B------:R-:W-:-:S05]  /*0d90*/  HADD2.F32 R3, -RZ, R0.H0_H0 ;  /* 0x20000000ff037230 */ /* 0x000fca0000004100 */
[----:B------:R-:W-:Y:S02]  /*0da0*/  FADD.FTZ R24, R24, -R3 ;  /* 0x8000000318187221 */ /* 0x000fe40000010000 */
.L_x_321:
[----:B------:R-:W-:Y:S05]  /*0db0*/  BSYNC B7 ;  /* 0x0000000000077941 */ /* 0x000fea0003800000 */
.L_x_320:
[----:B------:R-:W-:-:S05]  /*0dc0*/  MOV R3, c[0x0][0x0] ;  /* 0x0000000000037a02 */ /* 0x000fca0000000f00 */
[----:B------:R-:W-:-:S05]  /*0dd0*/  IMAD R22, R3, c[0x0][0x190], R22 ;  /* 0x0000640003167a24 */ /* 0x000fca00078e0216 */
[----:B------:R-:W-:-:S13]  /*0de0*/  ISETP.GE.AND P0, PT, R22, c[0x0][0x18c], PT ;  /* 0x0000630016007a0c */ /* 0x000fda0003f06270 */
[----:B------:R-:W-:Y:S05]  /*0df0*/  @!P0 BRA `(.L_x_326) ;  /* 0xfffffa8000008947 */ /* 0x000fea000383ffff */
.L_x_311:
[----:B------:R-:W-:Y:S05]  /*0e00*/  BSYNC B8 ;  /* 0x0000000000087941 */ /* 0x000fea0003800000 */
.L_x_310:
[----:B------:R-:W-:Y:S05]  /*0e10*/  BRA.DIV ~URZ, `(.L_x_327) ;  /* 0x000007127f007947 */ /* 0x000fea000b800000 */
[----:B------:R0:W1:Y:S02]  /*0e20*/  SHFL.DOWN PT, R0, R25, 0x10, 0x1f ;  /* 0x0a001f0019007f89 */ /* 0x00006400000e0000 */
.L_x_342:
        /* <DEDUP_REMOVED lines=9> */
.L_x_343:
        /* <DEDUP_REMOVED lines=22> */
.L_x_344:
        /* <DEDUP_REMOVED lines=9> */
.L_x_345:
[----:B-1----:R-:W-:Y:S02]  /*10b0*/  FADD.FTZ R0, R7, R6 ;  /* 0x0000000607007221 */ /* 0x002fe40000010000 */
.L_x_330:
[----:B------:R-:W-:Y:S05]  /*10c0*/  BSYNC B0 ;  /* 0x0000000000007941 */ /* 0x000fea0003800000 */
.L_x_329:
[----:B------:R-:W-:Y:S05]  /*10d0*/  BRA.DIV ~URZ, `(.L_x_333) ;  /* 0x000008727f007947 */ /* 0x000fea000b800000 */
[----:B------:R3:W4:Y:S02]  /*10e0*/  SHFL.DOWN PT, R5, R24, 0x10, 0x1f ;  /* 0x0a001f0018057f89 */ /* 0x00072400000e0000 */
.L_x_346:
        /* <DEDUP_REMOVED lines=9> */
.L_x_347:
        /* <DEDUP_REMOVED lines=12> */
.L_x_348:
        /* <DEDUP_REMOVED lines=9> */
.L_x_349:
[----:B-1----:R-:W-:Y:S02]  /*12d0*/  FADD.FTZ R2, R5, R6 ;  /* 0x0000000605027221 */ /* 0x002fe40000010000 */
.L_x_336:
[----:B------:R-:W-:Y:S05]  /*12e0*/  BSYNC B0 ;  /* 0x0000000000007941 */ /* 0x000fea0003800000 */
.L_x_335:
[----:B------:R-:W-:-:S13]  /*12f0*/  ISETP.NE.AND P0, PT, R26, RZ, PT ;  /* 0x000000ff1a00720c */ /* 0x000fda0003f05270 */
[----:B------:R-:W-:Y:S05]  /*1300*/  @P0 EXIT ;  /* 0x000000000000094d */ /* 0x000fea0003800000 */
[----:B------:R-:W-:Y:S01]  /*1310*/  MOV R8, c[0x0][0x168] ;  /* 0x00005a0000087a02 */ /* 0x000fe20000000f00 */
[----:B------:R-:W-:Y:S01]  /*1320*/  IMAD.MOV.U32 R5, RZ, RZ, c[0x0][0x16c] ;  /* 0x00005b00ff057624 */ /* 0x000fe200078e00ff */
[----:B------:R-:W-:Y:S01]  /*1330*/  ULDC.64 UR4, c[0x0][0x118] ;  /* 0x0000460000047ab9 */ /* 0x000fe20000000a00 */
[----:B------:R-:W-:Y:S01]  /*1340*/  IMAD.MOV.U32 R9, RZ, RZ, 0x3254 ;  /* 0x00003254ff097424 */ /* 0x000fe200078e00ff */
[C---:B-1----:R-:W-:Y:S01]  /*1350*/  LOP3.LUT R4, R8.reuse, 0xfffffffd, RZ, 0xc0, !PT ;  /* 0xfffffffd08047812 */ /* 0x042fe200078ec0ff */
[----:B------:R-:W-:Y:S01]  /*1360*/  BSSY B0, `(.L_x_339) ;  /* 0x000000c000007945 */ /* 0x000fe20003800000 */
[----:B------:R-:W-:Y:S02]  /*1370*/  LOP3.LUT R3, R8, 0x2, RZ, 0xc0, !PT ;  /* 0x0000000208037812 */ /* 0x000fe400078ec0ff */
[----:B--2---:R-:W-:Y:S01]  /*1380*/  F2FP.PACK_AB R10, RZ, R0 ;  /* 0x00000000ff0a723e */ /* 0x004fe200000000ff */
[----:B------:R1:W2:Y:S01]  /*1390*/  LD.E R7, [R4.64] ;  /* 0x0000000404077980 */ /* 0x0002a2000c101900 */
[----:B------:R-:W-:-:S04]  /*13a0*/  ISETP.EQ.U32.AND P0, PT, R3, RZ, PT ;  /* 0x000000ff0300720c */ /* 0x000fc80003f02070 */
[----:B------:R-:W-:Y:S02]  /*13b0*/  SEL R0, R9, 0x7610, P0 ;  /* 0x0000761009007807 */ /* 0x000fe40000000000 */
.L_x_340:
[----:B--2---:R-:W-:-:S05]  /*13c0*/  HADD2 R3, R7, R10.H0_H0 ;  /* 0x2000000a07037230 */ /* 0x004fca0000000000 */
[----:B------:R-:W-:-:S05]  /*13d0*/  PRMT R3, R7, R0, R3 ;  /* 0x0000000007037216 */ /* 0x000fca0000000003 */
[----:B0-----:R-:W0:Y:S02]  /*13e0*/  ATOM.E.CAS.STRONG.GPU PT, R6, [R4], R7, R3 ;  /* 0x000000070406738b */ /* 0x001e2400001ee103 */
[----:B0-----:R-:W-:Y:S01]  /*13f0*/  ISETP.NE.U32.AND P0, PT, R6, R7, PT ;  /* 0x000000070600720c */ /* 0x001fe20003f05070 */
[----:B------:R-:W-:-:S12]  /*1400*/  IMAD.MOV.U32 R7, RZ, RZ, R6 ;  /* 0x000000ffff077224 */ /* 0x000fd800078e0006 */
[----:B------:R-:W-:Y:S05]  /*1410*/  @P0 BRA `(.L_x_340) ;  /* 0xffffffa000000947 */ /* 0x000fea000383ffff */
[----:B------:R-:W-:Y:S05]  /*1420*/  BSYNC B0 ;  /* 0x0000000000007941 */ /* 0x000fea0003800000 */
.L_x_339:
[----:B------:R-:W-:Y:S01]  /*1430*/  MOV R7, c[0x0][0x160] ;  /* 0x0000580000077a02 */ /* 0x000fe20000000f00 */
[----:B-1----:R-:W-:Y:S01]  /*1440*/  IMAD.MOV.U32 R5, RZ, RZ, c[0x0][0x164] ;  /* 0x00005900ff057624 */ /* 0x002fe200078e00ff */
[----:B------:R-:W-:Y:S01]  /*1450*/  ULDC.64 UR4, c[0x0][0x118] ;  /* 0x0000460000047ab9 */ /* 0x000fe20000000a00 */
[----:B---3--:R-:W-:Y:S02]  /*1460*/  F2FP.PACK_AB R6, RZ, R2 ;  /* 0x00000002ff06723e */ /* 0x008fe400000000ff */
[C---:B------:R-:W-:Y:S02]  /*1470*/  LOP3.LUT R4, R7.reuse, 0xfffffffd, RZ, 0xc0, !PT ;  /* 0xfffffffd07047812 */ /* 0x040fe400078ec0ff */
[----:B------:R-:W-:-:S03]  /*1480*/  LOP3.LUT R0, R7, 0x2, RZ, 0xc0, !PT ;  /* 0x0000000207007812 */ /* 0x000fc600078ec0ff */
[----:B------:R0:W1:Y:S01]  /*1490*/  LD.E R3, [R4.64] ;  /* 0x0000000404037980 */ /* 0x000062000c101900 */
[----:B------:R-:W-:-:S04]  /*14a0*/  ISETP.EQ.U32.AND P0, PT, R0, RZ, PT ;  /* 0x000000ff0000720c */ /* 0x000fc80003f02070 */
[----:B------:R-:W-:Y:S02]  /*14b0*/  SEL R0, R9, 0x7610, P0 ;  /* 0x0000761009007807 */ /* 0x000fe40000000000 */
.L_x_341:
[----:B-1----:R-:W-:-:S05]  /*14c0*/  HADD2 R2, R3, R6.H0_H0 ;  /* 0x2000000603027230 */ /* 0x002fca0000000000 */
[----:B------:R-:W-:-:S06]  /*14d0*/  PRMT R2, R3, R0, R2 ;  /* 0x0000000003027216 */ /* 0x000fcc0000000002 */
[----:B------:R-:W1:Y:S02]  /*14e0*/  ATOM.E.CAS.STRONG.GPU PT, R2, [R4], R3, R2 ;  /* 0x000000030402738b */ /* 0x000e6400001ee102 */
[----:B-1----:R-:W-:Y:S01]  /*14f0*/  ISETP.NE.U32.AND P0, PT, R2, R3, PT ;  /* 0x000000030200720c */ /* 0x002fe20003f05070 */
[----:B------:R-:W-:-:S12]  /*1500*/  IMAD.MOV.U32 R3, RZ, RZ, R2 ;  /* 0x000000ffff037224 */ /* 0x000fd800078e0002 */
[----:B------:R-:W-:Y:S05]  /*1510*/  @P0 BRA `(.L_x_341) ;  /* 0xffffffa000000947 */ /* 0x000fea000383ffff */
[----:B------:R-:W-:Y:S05]  /*1520*/  EXIT ;  /* 0x000000000000794d */ /* 0x000fea0003800000 */
.L_x_327:
[----:B------:R-:W-:Y:S01]  /*1530*/  HFMA2.MMA R7, -RZ, RZ, 0, 9.5367431640625e-07 ;  /* 0x00000010ff077435 */ /* 0x000fe200000001ff */
[----:B------:R-:W-:Y:S01]  /*1540*/  IMAD.MOV.U32 R6, RZ, RZ, R25 ;  /* 0x000000ffff067224 */ /* 0x000fe200078e0019 */
[----:B------:R-:W-:Y:S01]  /*1550*/  MOV R4, 0x1590 ;  /* 0x0000159000047802 */ /* 0x000fe20000000f00 */
[----:B------:R-:W-:Y:S02]  /*1560*/  IMAD.MOV.U32 R8, RZ, RZ, 0x1f ;  /* 0x0000001fff087424 */ /* 0x000fe400078e00ff */
[----:B------:R-:W-:Y:S02]  /*1570*/  IMAD.MOV.U32 R9, RZ, RZ, -0x1 ;  /* 0xffffffffff097424 */ /* 0x000fe400078e00ff */
[----:B------:R-:W-:Y:S05]  /*1580*/  CALL.REL.NOINC `($__internal_11_$__cuda_sm70_shflsync_down_p) ;  /* 0x000007e000007944 */ /* 0x000fea0003c00000 */
[----:B-1----:R-:W-:Y:S01]  /*1590*/  IMAD.MOV.U32 R0, RZ, RZ, R7 ;  /* 0x000000ffff007224 */ /* 0x002fe200078e0007 */
[----:B0-----:R-:W-:Y:S05]  /*15a0*/  BRA `(.L_x_342) ;  /* 0xfffff88000007947 */ /* 0x001fea000383ffff */
.L_x_328:
[----:B------:R-:W-:Y:S01]  /*15b0*/  MOV R6, R25 ;  /* 0x0000001900067202 */ /* 0x000fe20000000f00 */
[----:B------:R-:W-:Y:S01]  /*15c0*/  IMAD.MOV.U32 R7, RZ, RZ, 0x8 ;  /* 0x00000008ff077424 */ /* 0x000fe200078e00ff */
[----:B------:R-:W-:Y:S01]  /*15d0*/  MOV R9, 0xffffffff ;  /* 0xffffffff00097802 */ /* 0x000fe20000000f00 */
[----:B------:R-:W-:Y:S01]  /*15e0*/  IMAD.MOV.U32 R8, RZ, RZ, 0x1f ;  /* 0x0000001fff087424 */ /* 0x000fe200078e00ff */
[----:B------:R-:W-:-:S02]  /*15f0*/  MOV R4, 0x1610 ;  /* 0x0000161000047802 */ /* 0x000fc40000000f00 */
[----:B------:R-:W-:Y:S05]  /*1600*/  CALL.REL.NOINC `($__internal_11_$__cuda_sm70_shflsync_down_p) ;  /* 0x0000076000007944 */ /* 0x000fea0003c00000 */
[----:B01----:R-:W-:Y:S01]  /*1610*/  FADD.FTZ R6, R25, R7 ;  /* 0x0000000719067221 */ /* 0x003fe20000010000 */
[----:B------:R-:W-:Y:S01]  /*1620*/  MOV R9, 0xffffffff ;  /* 0xffffffff00097802 */ /* 0x000fe20000000f00 */
[----:B------:R-:W-:Y:S01]  /*1630*/  IMAD.MOV.U32 R7, RZ, RZ, 0x4 ;  /* 0x00000004ff077424 */ /* 0x000fe200078e00ff */
[----:B------:R-:W-:Y:S01]  /*1640*/  MOV R4, 0x1670 ;  /* 0x0000167000047802 */ /* 0x000fe20000000f00 */
[----:B------:R-:W-:-:S02]  /*1650*/  IMAD.MOV.U32 R8, RZ, RZ, 0x1f ;  /* 0x0000001fff087424 */ /* 0x000fc400078e00ff */
        /* <DEDUP_REMOVED lines=13> */
[----:B-1----:R-:W-:Y:S01]  /*1730*/  IMAD.MOV.U32 R5, RZ, RZ, R7 ;  /* 0x000000ffff057224 */ /* 0x002fe200078e0007 */
[----:B0-----:R-:W-:Y:S05]  /*1740*/  BRA `(.L_x_343) ;  /* 0xfffff77000007947 */ /* 0x001fea000383ffff */
.L_x_331:
[----:B-1----:R-:W-:Y:S01]  /*1750*/  HFMA2.MMA R7, -RZ, RZ, 0, 9.5367431640625e-07 ;  /* 0x00000010ff077435 */ /* 0x002fe200000001ff */
[----:B0-2---:R-:W-:Y:S01]  /*1760*/  IMAD.MOV.U32 R6, RZ, RZ, R0 ;  /* 0x000000ffff067224 */ /* 0x005fe200078e0000 */
[----:B------:R-:W-:Y:S01]  /*1770*/  MOV R4, 0x17b0 ;  /* 0x000017b000047802 */ /* 0x000fe20000000f00 */
[----:B------:R-:W-:-:S02]  /*1780*/  IMAD.MOV.U32 R8, RZ, RZ, 0x1f ;  /* 0x0000001fff087424 */ /* 0x000fc400078e00ff */
[----:B------:R-:W-:Y:S02]  /*1790*/  IMAD.MOV.U32 R9, RZ, RZ, -0x1 ;  /* 0xffffffffff097424 */ /* 0x000fe400078e00ff */
[----:B------:R-:W-:Y:S05]  /*17a0*/  CALL.REL.NOINC `($__internal_11_$__cuda_sm70_shflsync_down_p) ;  /* 0x000005c000007944 */ /* 0x000fea0003c00000 */
[----:B-1----:R-:W-:Y:S01]  /*17b0*/  MOV R5, R7 ;  /* 0x0000000700057202 */ /* 0x002fe20000000f00 */
[----:B0-----:R-:W-:Y:S05]  /*17c0*/  BRA `(.L_x_344) ;  /* 0xfffff85000007947 */ /* 0x001fea000383ffff */
.L_x_332:
[----:B-1----:R-:W-:Y:S01]  /*17d0*/  IMAD.MOV.U32 R7, RZ, RZ, 0x8 ;  /* 0x00000008ff077424 */ /* 0x002fe200078e00ff */
[----:B------:R-:W-:Y:S01]  /*17e0*/  MOV R9, 0xffffffff ;  /* 0xffffffff00097802 */ /* 0x000fe20000000f00 */
[----:B------:R-:W-:Y:S01]  /*17f0*/  IMAD.MOV.U32 R8, RZ, RZ, 0x1f ;  /* 0x0000001fff087424 */ /* 0x000fe200078e00ff */
[----:B------:R-:W-:Y:S02]  /*1800*/  MOV R4, 0x1820 ;  /* 0x0000182000047802 */ /* 0x000fe40000000f00 */
[----:B--2---:R-:W-:Y:S05]  /*1810*/  CALL.REL.NOINC `($__internal_11_$__cuda_sm70_shflsync_down_p) ;  /* 0x0000055000007944 */ /* 0x004fea0003c00000 */
[----:B01----:R-:W-:Y:S01]  /*1820*/  FADD.FTZ R6, R6, R7 ;  /* 0x0000000706067221 */ /* 0x003fe20000010000 */
[----:B------:R-:W-:Y:S01]  /*1830*/  MOV R9, 0xffffffff ;  /* 0xffffffff00097802 */ /* 0x000fe20000000f00 */
[----:B------:R-:W-:Y:S01]  /*1840*/  IMAD.MOV.U32 R7, RZ, RZ, 0x4 ;  /* 0x00000004ff077424 */ /* 0x000fe200078e00ff */
[----:B------:R-:W-:Y:S01]  /*1850*/  MOV R4, 0x1880 ;  /* 0x0000188000047802 */ /* 0x000fe20000000f00 */
[----:B------:R-:W-:Y:S02]  /*1860*/  IMAD.MOV.U32 R8, RZ, RZ, 0x1f ;  /* 0x0000001fff087424 */ /* 0x000fe400078e00ff */
        /* <DEDUP_REMOVED lines=13> */
[----:B01----:R-:W-:Y:S05]  /*1940*/  BRA `(.L_x_345) ;  /* 0xfffff76000007947 */ /* 0x003fea000383ffff */
.L_x_333:
[----:B------:R-:W-:Y:S01]  /*1950*/  HFMA2.MMA R8, -RZ, RZ, 0, 1.847743988037109375e-06 ;  /* 0x0000001fff087435 */ /* 0x000fe200000001ff */
[----:B0-----:R-:W-:Y:S01]  /*1960*/  IMAD.MOV.U32 R6, RZ, RZ, R24 ;  /* 0x000000ffff067224 */ /* 0x001fe200078e0018 */
[----:B-1----:R-:W-:Y:S01]  /*1970*/  MOV R4, 0x19b0 ;  /* 0x000019b000047802 */ /* 0x002fe20000000f00 */
[----:B------:R-:W-:-:S02]  /*1980*/  IMAD.MOV.U32 R7, RZ, RZ, 0x10 ;  /* 0x00000010ff077424 */ /* 0x000fc400078e00ff */
[----:B------:R-:W-:Y:S02]  /*1990*/  IMAD.MOV.U32 R9, RZ, RZ, -0x1 ;  /* 0xffffffffff097424 */ /* 0x000fe400078e00ff */
[----:B--2---:R-:W-:Y:S05]  /*19a0*/  CALL.REL.NOINC `($__internal_11_$__cuda_sm70_shflsync_down_p) ;  /* 0x000003c000007944 */ /* 0x004fea0003c00000 */
[----:B-1----:R-:W-:Y:S01]  /*19b0*/  IMAD.MOV.U32 R5, RZ, RZ, R7 ;  /* 0x000000ffff057224 */ /* 0x002fe200078e0007 */
[----:B0-----:R-:W-:Y:S05]  /*19c0*/  BRA `(.L_x_346) ;  /* 0xfffff72000007947 */ /* 0x001fea000383ffff */
.L_x_334:
[----:B0-----:R-:W-:Y:S01]  /*19d0*/  MOV R6, R24 ;  /* 0x0000001800067202 */ /* 0x001fe20000000f00 */
        /* <DEDUP_REMOVED lines=24> */
.L_x_337:
[----:B------:R-:W-:Y:S01]  /*1b60*/  HFMA2.MMA R8, -RZ, RZ, 0, 1.847743988037109375e-06 ;  /* 0x0000001fff087435 */ /* 0x000fe200000001ff */
[----:B0--3--:R-:W-:Y:S01]  /*1b70*/  IMAD.MOV.U32 R6, RZ, RZ, R2 ;  /* 0x000000ffff067224 */ /* 0x009fe200078e0002 */
[----:B-1----:R-:W-:Y:S01]  /*1b80*/  MOV R4, 0x1bc0 ;  /* 0x00001bc000047802 */ /* 0x002fe20000000f00 */
[----:B------:R-:W-:-:S02]  /*1b90*/  IMAD.MOV.U32 R7, RZ, RZ, 0x10 ;  /* 0x00000010ff077424 */ /* 0x000fc400078e00ff */
[----:B------:R-:W-:Y:S02]  /*1ba0*/  IMAD.MOV.U32 R9, RZ, RZ, -0x1 ;  /* 0xffffffffff097424 */ /* 0x000fe400078e00ff */
[----:B--2---:R-:W-:Y:S05]  /*1bb0*/  CALL.REL.NOINC `($__internal_11_$__cuda_sm70_shflsync_down_p) ;  /* 0x000001b000007944 */ /* 0x004fea0003c00000 */
[----:B-1----:R-:W-:Y:S01]  /*1bc0*/  IMAD.MOV.U32 R3, RZ, RZ, R7 ;  /* 0x000000ffff037224 */ /* 0x002fe200078e0007 */
[----:B0-----:R-:W-:Y:S05]  /*1bd0*/  BRA `(.L_x_348) ;  /* 0xfffff66000007947 */ /* 0x001fea000383ffff */
.L_x_338:
[----:B------:R-:W-:Y:S01]  /*1be0*/  MOV R7, 0x8 ;  /* 0x0000000800077802 */ /* 0x000fe20000000f00 */
[----:B------:R-:W-:Y:S01]  /*1bf0*/  IMAD.MOV.U32 R8, RZ, RZ, 0x1f ;  /* 0x0000001fff087424 */ /* 0x000fe200078e00ff */
[----:B------:R-:W-:Y:S01]  /*1c00*/  MOV R4, 0x1c30 ;  /* 0x00001c3000047802 */ /* 0x000fe20000000f00 */
[----:B------:R-:W-:Y:S02]  /*1c10*/  IMAD.MOV.U32 R9, RZ, RZ, -0x1 ;  /* 0xffffffffff097424 */ /* 0x000fe400078e00ff */
[----:B-12---:R-:W-:Y:S05]  /*1c20*/  CALL.REL.NOINC `($__internal_11_$__cuda_sm70_shflsync_down_p) ;  /* 0x0000014000007944 */ /* 0x006fea0003c00000 */
[----:B01----:R-:W-:Y:S01]  /*1c30*/  FADD.FTZ R6, R6, R7 ;  /* 0x0000000706067221 */ /* 0x003fe20000010000 */
[----:B------:R-:W-:Y:S01]  /*1c40*/  HFMA2.MMA R7, -RZ, RZ, 0, 2.384185791015625e-07 ;  /* 0x00000004ff077435 */ /* 0x000fe200000001ff */
[----:B------:R-:W-:Y:S01]  /*1c50*/  IMAD.MOV.U32 R8, RZ, RZ, 0x1f ;  /* 0x0000001fff087424 */ /* 0x000fe200078e00ff */
[----:B------:R-:W-:Y:S01]  /*1c60*/  MOV R4, 0x1c90 ;  /* 0x00001c9000047802 */ /* 0x000fe20000000f00 */
[----:B------:R-:W-:-:S03]  /*1c70*/  IMAD.MOV.U32 R9, RZ, RZ, -0x1 ;  /* 0xffffffffff097424 */ /* 0x000fc600078e00ff */
[----:B------:R-:W-:Y:S05]  /*1c80*/  CALL.REL.NOINC `($__internal_11_$__cuda_sm70_shflsync_down_p) ;  /* 0x000000e000007944 */ /* 0x000fea0003c00000 */
[----:B01----:R-:W-:Y:S01]  /*1c90*/  FADD.FTZ R6, R6, R7 ;  /* 0x0000000706067221 */ /* 0x003fe20000010000 */
[----:B------:R-:W-:Y:S01]  /*1ca0*/  MOV R7, 0x2 ;  /* 0x0000000200077802 */ /* 0x000fe20000000f00 */
[----:B------:R-:W-:Y:S01]  /*1cb0*/  IMAD.MOV.U32 R8, RZ, RZ, 0x1f ;  /* 0x0000001fff087424 */ /* 0x000fe200078e00ff */
[----:B------:R-:W-:Y:S01]  /*1cc0*/  MOV R4, 0x1cf0 ;  /* 0x00001cf000047802 */ /* 0x000fe20000000f00 */
[----:B------:R-:W-:-:S02]  /*1cd0*/  IMAD.MOV.U32 R9, RZ, RZ, -0x1 ;  /* 0xffffffffff097424 */ /* 0x000fc400078e00ff */
[----:B------:R-:W-:Y:S05]  /*1ce0*/  CALL.REL.NOINC `($__internal_11_$__cuda_sm70_shflsync_down_p) ;  /* 0x0000008000007944 */ /* 0x000fea0003c00000 */
[----:B01----:R-:W-:Y:S01]  /*1cf0*/  FADD.FTZ R6, R6, R7 ;  /* 0x0000000706067221 */ /* 0x003fe20000010000 */
[----:B------:R-:W-:Y:S01]  /*1d00*/  HFMA2.MMA R7, -RZ, RZ, 0, 5.9604644775390625e-08 ;  /* 0x00000001ff077435 */ /* 0x000fe200000001ff */
[----:B------:R-:W-:Y:S01]  /*1d10*/  IMAD.MOV.U32 R8, RZ, RZ, 0x1f ;  /* 0x0000001fff087424 */ /* 0x000fe200078e00ff */
[----:B------:R-:W-:Y:S01]  /*1d20*/  MOV R4, 0x1d50 ;  /* 0x00001d5000047802 */ /* 0x000fe20000000f00 */
[----:B------:R-:W-:-:S03]  /*1d30*/  IMAD.MOV.U32 R9, RZ, RZ, -0x1 ;  /* 0xffffffffff097424 */ /* 0x000fc600078e00ff */
[----:B------:R-:W-:Y:S05]  /*1d40*/  CALL.REL.NOINC `($__internal_11_$__cuda_sm70_shflsync_down_p) ;  /* 0x0000002000007944 */ /* 0x000fea0003c00000 */
[----:B-1----:R-:W-:Y:S01]  /*1d50*/  MOV R5, R7 ;  /* 0x0000000700057202 */ /* 0x002fe20000000f00 */
[----:B0-----:R-:W-:Y:S05]  /*1d60*/  BRA `(.L_x_349) ;  /* 0xfffff56000007947 */ /* 0x001fea000383ffff */
        .weak           $__internal_11_$__cuda_sm70_shflsync_down_p
        .type           $__internal_11_$__cuda_sm70_shflsync_down_p,@function
        .size           $__internal_11_$__cuda_sm70_shflsync_down_p,(.L_x_731 - $__internal_11_$__cuda_sm70_shflsync_down_p)
$__internal_11_$__cuda_sm70_shflsync_down_p:
[----:B------:R-:W-:Y:S01]  /*1d70*/  IMAD.MOV.U32 R5, RZ, RZ, 0x0 ;  /* 0x00000000ff057424 */ /* 0x000fe200078e00ff */
[----:B------:R-:W-:Y:S04]  /*1d80*/  WARPSYNC R9 ;  /* 0x0000000900007348 */ /* 0x000fe80003800000 */
[----:B------:R0:W1:Y:S01]  /*1d90*/  SHFL.DOWN PT, R7, R6, R7, R8 ;  /* 0x0800000706077389 */ /* 0x00006200000e0008 */
[----:B------:R-:W-:Y:S05]  /*1da0*/  RET.REL.NODEC R4 `(_ZN2at6native45_GLOBAL__N__efdd3984_12_NLLLoss2d_cu_e9278b4625nll_loss2d_forward_kernelIN3c104HalfEflEEvPT_S6_PKS5_PKlS8_iiil) ;  /* 0xffffe25004007950 */ /* 0x000fea0003c3ffff */
.L_x_350:
        /* <DEDUP_REMOVED lines=13> */
.L_x_731:


//--------------------- .text._ZN2at6native45_GLOBAL__N__efdd3984_12_NLLLoss2d_cu_e9278b4638nll_loss2d_forward_size_average_kernelIN3c104HalfEEEvPT_PKS5_ --------------------------
	.section	.text._ZN2at6native45_GLOBAL__N__efdd3984_12_NLLLoss2d_cu_e9278b4638nll_loss2d_forward_size_average_kernelIN3c104HalfEEEvPT_PKS5_,"ax",@progbits
	.sectioninfo	@"SHI_REGISTERS=10"
	.align	128
.text._ZN2at6native45_GLOBAL__N__efdd3984_12_NLLLoss2d_cu_e9278b4638nll_loss2d_forward_size_average_kernelIN3c104HalfEEEvPT_PKS5_:
        .type           _ZN2at6native45_GLOBAL__N__efdd3984_12_NLLLoss2d_cu_e9278b4638nll_loss2d_forward_size_average_kernelIN3c104HalfEEEvPT_PKS5_,@function
        .size           _ZN2at6native45_GLOBAL__N__efdd3984_12_NLLLoss2d_cu_e9278b4638nll_loss2d_forward_size_average_kernelIN3c104HalfEEEvPT_PKS5_,(.L_x_733 - _ZN2at6native45_GLOBAL__N__efdd3984_12_NLLLoss2d_cu_e9278b4638nll_loss2d_forward_size_average_kernelIN3c104HalfEEEvPT_PKS5_)
        .other          _ZN2at6native45_GLOBAL__N__efdd3984_12_NLLLoss2d_cu_e9278b4638nll_loss2d_forward_size_average_kernelIN3c104HalfEEEvPT_PKS5_,@"STO_CUDA_ENTRY STV_DEFAULT"
_ZN2at6native45_GLOBAL__N__efdd3984_12_NLLLoss2d_cu_e9278b4638nll_loss2d_forward_size_average_kernelIN3c104HalfEEEvPT_PKS5_:
[----:B------:R-:W-:Y:S02]  /*0000*/  MOV R1, c[0x0][0x28] ;  /* 0x00000a0000017a02 */ /* 0x000fe40000000f00 */
[----:B------:R-:W-:Y:S01]  /*0010*/  MOV R4, c[0x0][0x168] ;  /* 0x00005a0000047a02 */ /* 0x000fe20000000f00 */
[----:B------:R-:W-:Y:S01]  /*0020*/  IMAD.MOV.U32 R5, RZ, RZ, c[0x0][0x16c] ;  /* 0x00005b00ff057624 */ /* 0x000fe200078e00ff */
[----:B------:R-:W-:-:S04]  /*0030*/  ULDC.64 UR4, c[0x0][0x118] ;  /* 0x0000460000047ab9 */ /* 0x000fc80000000a00 */
[----:B------:R-:W2:Y:S01]  /*0040*/  LDG.E.U16 R4, [R4.64] ;  /* 0x0000000404047981 */ /* 0x000ea2000c1e1500 */
[----:B------:R-:W-:Y:S01]  /*0050*/  MOV R2, c[0x0][0x160] ;  /* 0x0000580000027a02 */ /* 0x000fe20000000f00 */
[----:B------:R-:W-:-:S05]  /*0060*/  IMAD.MOV.U32 R3, RZ, RZ, c[0x0][0x164] ;  /* 0x00005900ff037624 */ /* 0x000fca00078e00ff */
[----:B------:R-:W3:Y:S01]  /*0070*/  LDG.E.U16 R0, [R2.64] ;  /* 0x0000000402007981 */ /* 0x000ee2000c1e1500 */
[----:B--2---:R-:W-:-:S04]  /*0080*/  HADD2.F32 R6, -RZ, R4.H0_H0 ;  /* 0x20000004ff067230 */ /* 0x004fc80000004100 */
[----:B------:R-:W0:Y:S01]  /*0090*/  MUFU.RCP R7, R6 ;  /* 0x0000000600077308 */ /* 0x000e220000001000 */
[----:B---3--:R-:W-:-:S05]  /*00a0*/  HADD2.F32 R0, -RZ, R0.H0_H0 ;  /* 0x20000000ff007230 */ /* 0x008fca0000004100 */
[----:B0-----:R-:W-:-:S05]  /*00b0*/  FMUL.FTZ R0, R0, R7 ;  /* 0x0000000700007220 */ /* 0x001fca0000410000 */
[----:B------:R-:W-:-:S05]  /*00c0*/  F2FP.PACK_AB R0, RZ, R0 ;  /* 0x00000000ff00723e */ /* 0x000fca00000000ff */
[----:B------:R-:W-:Y:S01]  /*00d0*/  STG.E.U16 [R2.64], R0 ;  /* 0x0000000002007986 */ /* 0x000fe2000c101504 */
[----:B------:R-:W-:Y:S05]  /*00e0*/  EXIT ;  /* 0x000000000000794d */ /* 0x000fea0003800000 */
.L_x_351:
        /* <DEDUP_REMOVED lines=9> */
.L_x_733:


//--------------------- .text._ZN2at6native45_GLOBAL__N__efdd3984_12_NLLLoss2d_cu_e9278b4625nll_loss2d_forward_kernelIN3c104HalfEfiEEvPT_S6_PKS5_PKlS8_iiil --------------------------
	.section	.text._ZN2at6native45_GLOBAL__N__efdd3984_12_NLLLoss2d_cu_e9278b4625nll_loss2d_forward_kernelIN3c104HalfEfiEEvPT_S6_PKS5_PKlS8_iiil,"ax",@progbits
	.sectioninfo	@"SHI_REGISTERS=27"
	.align	128
.text._ZN2at6native45_GLOBAL__N__efdd3984_12_NLLLoss2d_cu_e9278b4625nll_loss2d_forward_kernelIN3c104HalfEfiEEvPT_S6_PKS5_PKlS8_iiil:
        .type           _ZN2at6native45_GLOBAL__N__efdd3984_12_NLLLoss2d_cu_e9278b4625nll_loss2d_forward_kernelIN3c104HalfEfiEEvPT_S6_PKS5_PKlS8_iiil,@function
        .size           _ZN2at6native45_GLOBAL__N__efdd3984_12_NLLLoss2d_cu_e9278b4625nll_loss2d_forward_kernelIN3c104HalfEfiEEvPT_S6_PKS5_PKlS8_iiil,(.L_x_734 - _ZN2at6native45_GLOBAL__N__efdd3984_12_NLLLoss2d_cu_e9278b4625nll_loss2d_forward_kernelIN3c104HalfEfiEEvPT_S6_PKS5_PKlS8_iiil)
        .other          _ZN2at6native45_GLOBAL__N__efdd3984_12_NLLLoss2d_cu_e9278b4625nll_loss2d_forward_kernelIN3c104HalfEfiEEvPT_S6_PKS5_PKlS8_iiil,@"STO_CUDA_ENTRY STV_DEFAULT"
_ZN2at6native45_GLOBAL__N__efdd3984_12_NLLLoss2d_cu_e9278b4625nll_loss2d_forward_kernelIN3c104HalfEfiEEvPT_S6_PKS5_PKlS8_iiil:
        /* <DEDUP_REMOVED lines=33> */
.L_x_361:
[----:B------:R-:W-:Y:S01]  /*0210*/  IMAD.IADD R2, R17, 0x1, R16 ;  /* 0x0000000111027824 */ /* 0x000fe200078e0210 */
[----:B------:R-:W-:Y:S01]  /*0220*/  ULDC.64 UR4, c[0x0][0x118] ;  /* 0x0000460000047ab9 */ /* 0x000fe20000000a00 */
        /* <DEDUP_REMOVED lines=15> */
[----:B------:R-:W-:Y:S01]  /*0320*/  HFMA2.MMA R8, -RZ, RZ, 0, 6.31809234619140625e-06 ;  /* 0x0000006aff087435 */ /* 0x000fe200000001ff */
[----:B------:R-:W-:Y:S01]  /*0330*/  MOV R4, c[0x4][0x198] ;  /* 0x0100660000047a02 */ /* 0x000fe20000000f00 */
[----:B------:R-:W-:Y:S01]  /*0340*/  IMAD.MOV.U32 R5, RZ, RZ, c[0x4][0x19c] ;  /* 0x01006700ff057624 */ /* 0x000fe200078e00ff */
[----:B------:R-:W-:Y:S01]  /*0350*/  MOV R13, RZ ;  /* 0x000000ff000d7202 */ /* 0x000fe20000000f00 */
[----:B------:R-:W-:Y:S01]  /*0360*/  IMAD.MOV.U32 R6, RZ, RZ, c[0x4][0x190] ;  /* 0x01006400ff067624 */ /* 0x000fe200078e00ff */
[----:B------:R-:W0:Y:S01]  /*0370*/  LDC.64 R2, c[0x4][R2] ;  /* 0x0100000002027b82 */ /* 0x000e220000000a00 */
[----:B------:R-:W-:Y:S02]  /*0380*/  IMAD.MOV.U32 R7, RZ, RZ, c[0x4][0x194] ;  /* 0x01006500ff077624 */ /* 0x000fe400078e00ff */
[----:B------:R-:W-:Y:S02]  /*0390*/  IMAD.MOV.U32 R10, RZ, RZ, c[0x4][0x48] ;  /* 0x01001200ff0a7624 */ /* 0x000fe400078e00ff */
[----:B------:R-:W-:-:S02]  /*03a0*/  IMAD.MOV.U32 R11, RZ, RZ, c[0x4][0x4c] ;  /* 0x01001300ff0b7624 */ /* 0x000fc400078e00ff */
        /* <DEDUP_REMOVED lines=9> */
.L_x_358:
[----:B------:R-:W-:Y:S05]  /*0440*/  BSYNC B6 ;  /* 0x0000000000067941 */ /* 0x000fea0003800000 */
.L_x_357:
[----:B------:R-:W-:Y:S01]  /*0450*/  LEA R2, P0, R23, c[0x0][0x180], 0x1 ;  /* 0x0000600017027a11 */ /* 0x000fe200078008ff */
[----:B------:R-:W-:Y:S01]  /*0460*/  IMAD R0, R17, c[0x0][0x188], R16 ;  /* 0x0000620011007a24 */ /* 0x000fe200078e0210 */
[----:B------:R-:W-:Y:S02]  /*0470*/  ULDC.64 UR4, c[0x0][0x118] ;  /* 0x0000460000047ab9 */ /* 0x000fe40000000a00 */
[C---:B------:R-:W-:Y:S01]  /*0480*/  LEA.HI.X R3, R23.reuse, c[0x0][0x184], R24, 0x1, P0 ;  /* 0x0000610017037a11 */ /* 0x040fe200000f0c18 */
[----:B------:R-:W-:Y:S01]  /*0490*/  IMAD R23, R23, c[0x0][0x18c], R0 ;  /* 0x0000630017177a24 */ /* 0x000fe200078e0200 */
[----:B------:R-:W-:Y:S03]  /*04a0*/  BSSY B6, `(.L_x_359) ;  /* 0x0000017000067945 */ /* 0x000fe60003800000 */
[----:B------:R0:W5:Y:S01]  /*04b0*/  LDG.E.U16 R24, [R2.64] ;  /* 0x0000000402187981 */ /* 0x000162000c1e1500 */
[----:B------:R-:W-:-:S13]  /*04c0*/  ISETP.GT.AND P0, PT, R23, -0x1, PT ;  /* 0xffffffff1700780c */ /* 0x000fda0003f04270 */
        /* <DEDUP_REMOVED lines=20> */
.L_x_360:
[----:B0-----:R-:W-:Y:S05]  /*0610*/  BSYNC B6 ;  /* 0x0000000000067941 */ /* 0x001fea0003800000 */
.L_x_359:
[----:B------:R-:W-:Y:S01]  /*0620*/  HFMA2.MMA R2, -RZ, RZ, 0, 1.1920928955078125e-07 ;  /* 0x00000002ff027435 */ /* 0x000fe200000001ff */
[----:B------:R-:W-:-:S09]  /*0630*/  ULDC.64 UR4, c[0x0][0x118] ;  /* 0x0000460000047ab9 */ /* 0x000fd20000000a00 */
[----:B------:R-:W-:-:S06]  /*0640*/  IMAD.WIDE R2, R23, R2, c[0x0][0x170] ;  /* 0x00005c0017027625 */ /* 0x000fcc00078e0202 */
        /* <DEDUP_REMOVED lines=8> */
.L_x_356:
[----:B------:R-:W-:Y:S05]  /*06d0*/  BSYNC B7 ;  /* 0x0000000000077941 */ /* 0x000fea0003800000 */
.L_x_355:
[----:B------:R-:W-:-:S04]  /*06e0*/  IMAD.MOV.U32 R3, RZ, RZ, c[0x0][0x0] ;  /* 0x00000000ff037624 */ /* 0x000fc800078e00ff */
[----:B------:R-:W-:-:S05]  /*06f0*/  IMAD R16, R3, c[0x0][0x190], R16 ;  /* 0x0000640003107a24 */ /* 0x000fca00078e0210 */
[----:B------:R-:W-:-:S13]  /*0700*/  ISETP.GE.AND P0, PT, R16, c[0x0][0x18c], PT ;  /* 0x0000630010007a0c */ /* 0x000fda0003f06270 */
[----:B------:R-:W-:Y:S05]  /*0710*/  @!P0 BRA `(.L_x_361) ;  /* 0xfffffaf000008947 */ /* 0x000fea000383ffff */
[----:B------:R-:W-:Y:S05]  /*0720*/  BRA `(.L_x_353) ;  /* 0x000004d000007947 */ /* 0x000fea0003800000 */
.L_x_354:
[----:B------:R-:W-:Y:S02]  /*0730*/  CS2R R18, SRZ ;  /* 0x0000000000127805 */ /* 0x000fe4000001ff00 */
.L_x_368:
[----:B------:R-:W-:Y:S01]  /*0740*/  HFMA2.MMA R3, -RZ, RZ, 0, 4.76837158203125e-07 ;  /* 0x00000008ff037435 */ /* 0x000fe200000001ff */
[----:B------:R-:W-:Y:S01]  /*0750*/  IMAD.IADD R2, R17, 0x1, R16 ;  /* 0x0000000111027824 */ /* 0x000fe200078e0210 */
[----:B------:R-:W-:-:S08]  /*0760*/  ULDC.64 UR4, c[0x0][0x118] ;  /* 0x0000460000047ab9 */ /* 0x000fd00000000a00 */
        /* <DEDUP_REMOVED lines=14> */
[----:B------:R-:W-:Y:S01]  /*0850*/  HFMA2.MMA R13, -RZ, RZ, 0, 0 ;  /* 0x00000000ff0d7435 */ /* 0x000fe200000001ff */
[----:B------:R-:W-:Y:S01]  /*0860*/  IMAD.MOV.U32 R4, RZ, RZ, c[0x4][0x198] ;  /* 0x01006600ff047624 */ /* 0x000fe200078e00ff */
[----:B------:R-:W-:Y:S01]  /*0870*/  MOV R6, c[0x4][0x190] ;  /* 0x0100640000067a02 */ /* 0x000fe20000000f00 */
[----:B------:R-:W-:Y:S01]  /*0880*/  IMAD.MOV.U32 R5, RZ, RZ, c[0x4][0x19c] ;  /* 0x01006700ff057624 */ /* 0x000fe200078e00ff */
[----:B------:R-:W-:Y:S01]  /*0890*/  MOV R10, c[0x4][0x48] ;  /* 0x01001200000a7a02 */ /* 0x000fe20000000f00 */
[----:B------:R-:W0:Y:S01]  /*08a0*/  LDC.64 R2, c[0x4][R2] ;  /* 0x0100000002027b82 */ /* 0x000e220000000a00 */
[----:B------:R-:W-:Y:S02]  /*08b0*/  IMAD.MOV.U32 R7, RZ, RZ, c[0x4][0x194] ;  /* 0x01006500ff077624 */ /* 0x000fe400078e00ff */
[----:B------:R-:W-:Y:S02]  /*08c0*/  IMAD.MOV.U32 R8, RZ, RZ, 0x6a ;  /* 0x0000006aff087424 */ /* 0x000fe400078e00ff */
        /* <DEDUP_REMOVED lines=10> */
.L_x_365:
[----:B------:R-:W-:Y:S05]  /*0970*/  BSYNC B6 ;  /* 0x0000000000067941 */ /* 0x000fea0003800000 */
.L_x_364:
[----:B------:R-:W-:Y:S01]  /*0980*/  IMAD R0, R17, c[0x0][0x188], R16 ;  /* 0x0000620011007a24 */ /* 0x000fe200078e0210 */
[----:B------:R-:W-:Y:S03]  /*0990*/  BSSY B6, `(.L_x_366) ;  /* 0x0000017000067945 */ /* 0x000fe60003800000 */
[----:B------:R-:W-:-:S05]  /*09a0*/  IMAD R23, R23, c[0x0][0x18c], R0 ;  /* 0x0000630017177a24 */ /* 0x000fca00078e0200 */
[----:B------:R-:W-:-:S13]  /*09b0*/  ISETP.GT.AND P0, PT, R23, -0x1, PT ;  /* 0xffffffff1700780c */ /* 0x000fda0003f04270 */
[----:B------:R-:W-:Y:S05]  /*09c0*/  @P0 BRA `(.L_x_367) ;  /* 0x0000013000000947 */ /* 0x000fea0003800000 */
        /* <DEDUP_REMOVED lines=19> */
.L_x_367:
[----:B------:R-:W-:Y:S05]  /*0b00*/  BSYNC B6 ;  /* 0x0000000000067941 */ /* 0x000fea0003800000 */
.L_x_366:
[----:B------:R-:W-:Y:S01]  /*0b10*/  IMAD.MOV.U32 R2, RZ, RZ, 0x2 ;  /* 0x00000002ff027424 */ /* 0x000fe200078e00ff */
[----:B------:R-:W-:-:S03]  /*0b20*/  ULDC.64 UR4, c[0x0][0x118] ;  /* 0x0000460000047ab9 */ /* 0x000fc60000000a00 */
[----:B------:R-:W-:-:S06]  /*0b30*/  IMAD.WIDE R2, R23, R2, c[0x0][0x170] ;  /* 0x00005c0017027625 */ /* 0x000fcc00078e0202 */
[----:B------:R-:W2:Y:S01]  /*0b40*/  LDG.E.U16 R2, [R2.64] ;  /* 0x0000000402027981 */ /* 0x000ea2000c1e1500 */
[----:B------:R-:W-:Y:S01]  /*0b50*/  FADD.FTZ R19, R19, 1 ;  /* 0x3f80000013137421 */ /* 0x000fe20000010000 */
[----:B--2---:R-:W-:-:S05]  /*0b60*/  HADD2.F32 R0, -RZ, R2.H0_H0 ;  /* 0x20000002ff007230 */ /* 0x004fca0000004100 */
[----:B------:R-:W-:-:S05]  /*0b70*/  FADD.FTZ R0, R0, -RZ ;  /* 0x800000ff00007221 */ /* 0x000fca0000010000 */
[----:B------:R-:W-:-:S05]  /*0b80*/  F2FP.PACK_AB R0, RZ, R0 ;  /* 0x00000000ff00723e */ /* 0x000fca00000000ff */
[----:B------:R-:W-:-:S05]  /*0b90*/  HADD2.F32 R5, -RZ, R0.H0_H0 ;  /* 0x20000000ff057230 */ /* 0x000fca0000004100 */
[----:B------:R-:W-:Y:S02]  /*0ba0*/  FADD.FTZ R18, R18, -R5 ;  /* 0x8000000512127221 */ /* 0x000fe40000010000 */
.L_x_363:
[----:B------:R-:W-:Y:S05]  /*0bb0*/  BSYNC B7 ;  /* 0x0000000000077941 */ /* 0x000fea0003800000 */
.L_x_362:
[----:B------:R-:W-:-:S04]  /*0bc0*/  IMAD.MOV.U32 R3, RZ, RZ, c[0x0][0x0] ;  /* 0x00000000ff037624 */ /* 0x000fc800078e00ff */
[----:B------:R-:W-:-:S05]  /*0bd0*/  IMAD R16, R3, c[0x0][0x190], R16 ;  /* 0x0000640003107a24 */ /* 0x000fca00078e0210 */
[----:B------:R-:W-:-:S13]  /*0be0*/  ISETP.GE.AND P0, PT, R16, c[0x0][0x18c], PT ;  /* 0x0000630010007a0c */ /* 0x000fda0003f06270 */
[----:B------:R-:W-:Y:S05]  /*0bf0*/  @!P0 BRA `(.L_x_368) ;  /* 0xfffffb4000008947 */ /* 0x000fea000383ffff */
.L_x_353:
[----:B------:R-:W-:Y:S05]  /*0c00*/  BSYNC B8 ;  /* 0x0000000000087941 */ /* 0x000fea0003800000 */
.L_x_352:
[----:B------:R-:W-:Y:S05]  /*0c10*/  BRA.DIV ~URZ, `(.L_x_369) ;  /* 0x000007127f007947 */ /* 0x000fea000b800000 */
[----:B------:R0:W1:Y:S02]  /*0c20*/  SHFL.DOWN PT, R0, R19, 0x10, 0x1f ;  /* 0x0a001f0013007f89 */ /* 0x00006400000e0000 */
.L_x_384:
        /* <DEDUP_REMOVED lines=9> */
.L_x_385:
[----:B------:R-:W-:Y:S01]  /*0cc0*/  SHF.R.S32.HI R3, RZ, 0x1f, R22 ;  /* 0x0000001fff037819 */ /* 0x000fe20000011416 */
[----:B------:R-:W-:Y:S01]  /*0cd0*/  WARPSYNC 0xffffffff ;  /* 0xffffffff00007948 */ /* 0x000fe20003800000 */
[----:B------:R-:W-:Y:S01]  /*0ce0*/  BAR.SYNC.DEFER_BLOCKING 0x0 ;  /* 0x0000000000007b1d */ /* 0x000fe20000010000 */
[----:B-1----:R-:W-:Y:S01]  /*0cf0*/  FADD.FTZ R7, R5, R6 ;  /* 0x0000000605077221 */ /* 0x002fe20000010000 */
[-C--:B------:R-:W-:Y:S01]  /*0d00*/  LEA.HI R2, R3, R22.reuse, RZ, 0x5 ;  /* 0x0000001603027211 */ /* 0x080fe200078f28ff */
[----:B------:R-:W-:Y:S01]  /*0d10*/  IMAD.MOV.U32 R0, RZ, RZ, RZ ;  /* 0x000000ffff007224 */ /* 0x000fe200078e00ff */
[----:B------:R-:W-:Y:S02]  /*0d20*/  IADD3 R5, R22, 0x1f, RZ ;  /* 0x0000001f16057810 */ /* 0x000fe40007ffe0ff */
[----:B------:R-:W-:Y:S01]  /*0d30*/  LOP3.LUT R3, R2, 0xffffffe0, RZ, 0xc0, !PT ;  /* 0xffffffe002037812 */ /* 0x000fe200078ec0ff */
[----:B------:R-:W-:Y:S01]  /*0d40*/  ULDC UR4, c[0x0][0x0] ;  /* 0x0000000000047ab9 */ /* 0x000fe20000000800 */
[----:B------:R-:W-:Y:S01]  /*0d50*/  ISETP.GT.U32.AND P2, PT, R5, 0x3e, PT ;  /* 0x0000003e0500780c */ /* 0x000fe20003f44070 */
[----:B------:R-:W-:Y:S01]  /*0d60*/  USHF.R.U32.HI UR4, URZ, 0x5, UR4 ;  /* 0x000000053f047899 */ /* 0x000fe20008011604 */
[----:B------:R-:W-:Y:S01]  /*0d70*/  IADD3 R3, -R3, R22, RZ ;  /* 0x0000001603037210 */ /* 0x000fe20007ffe1ff */
[----:B------:R-:W-:Y:S03]  /*0d80*/  BSSY B0, `(.L_x_371) ;  /* 0x0000014000007945 */ /* 0x000fe60003800000 */
[----:B------:R-:W-:-:S02]  /*0d90*/  ISETP.NE.AND P0, PT, R3, RZ, PT ;  /* 0x000000ff0300720c */ /* 0x000fc40003f05270 */
[----:B------:R-:W-:-:S11]  /*0da0*/  ISETP.GE.AND P1, PT, R22, UR4, PT ;  /* 0x0000000416007c0c */ /* 0x000fd6000bf26270 */
[----:B------:R-:W-:-:S05]  /*0db0*/  @!P0 SHF.R.S32.HI R4, RZ, 0x5, R2 ;  /* 0x00000005ff048819 */ /* 0x000fca0000011402 */
[----:B------:R1:W-:Y:S04]  /*0dc0*/  @!P0 STS [R4.X4], R7 ;  /* 0x0000000704008388 */ /* 0x0003e80000004800 */
[----:B------:R-:W-:Y:S06]  /*0dd0*/  BAR.SYNC.DEFER_BLOCKING 0x0 ;  /* 0x0000000000007b1d */ /* 0x000fec0000010000 */
[----:B------:R1:W2:Y:S01]  /*0de0*/  @!P1 LDS R0, [R3.X4] ;  /* 0x0000000003009984 */ /* 0x0002a20000004800 */
[----:B------:R-:W-:Y:S05]  /*0df0*/  @P2 BRA `(.L_x_372) ;  /* 0x000000c000002947 */ /* 0x000fea0003800000 */
[----:B------:R-:W-:Y:S05]  /*0e00*/  BRA.DIV ~URZ, `(.L_x_373) ;  /* 0x000007427f007947 */ /* 0x000fea000b800000 */
[----:B--2---:R2:W3:Y:S02]  /*0e10*/  SHFL.DOWN PT, R5, R0, 0x10, 0x1f ;  /* 0x0a001f0000057f89 */ /* 0x0044e400000e0000 */
.L_x_386:
        /* <DEDUP_REMOVED lines=9> */
.L_x_387:
[----:B-1----:R-:W-:Y:S02]  /*0eb0*/  FADD.FTZ R0, R7, R6 ;  /* 0x0000000607007221 */ /* 0x002fe40000010000 */
.L_x_372:
[----:B------:R-:W-:Y:S05]  /*0ec0*/  BSYNC B0 ;  /* 0x0000000000007941 */ /* 0x000fea0003800000 */
.L_x_371:
[----:B------:R-:W-:Y:S05]  /*0ed0*/  BRA.DIV ~URZ, `(.L_x_375) ;  /* 0x000008727f007947 */ /* 0x000fea000b800000 */
[----:B------:R3:W4:Y:S02]  /*0ee0*/  SHFL.DOWN PT, R5, R18, 0x10, 0x1f ;  /* 0x0a001f0012057f89 */ /* 0x00072400000e0000 */
.L_x_388:
        /* <DEDUP_REMOVED lines=9> */
.L_x_389:
        /* <DEDUP_REMOVED lines=12> */
.L_x_390:
        /* <DEDUP_REMOVED lines=9> */
.L_x_391:
[----:B-1----:R-:W-:Y:S02]  /*10d0*/  FADD.FTZ R2, R5, R6 ;  /* 0x0000000605027221 */ /* 0x002fe40000010000 */
.L_x_378:
[----:B------:R-:W-:Y:S05]  /*10e0*/  BSYNC B0 ;  /* 0x0000000000007941 */ /* 0x000fea0003800000 */
.L_x_377:
        /* <DEDUP_REMOVED lines=13> */
.L_x_382:
[----:B--2---:R-:W-:-:S05]  /*11c0*/  HADD2 R3, R7, R10.H0_H0 ;  /* 0x2000000a07037230 */ /* 0x004fca0000000000 */
[----:B------:R-:W-:-:S05]  /*11d0*/  PRMT R3, R7, R0, R3 ;  /* 0x0000000007037216 */ /* 0x000fca0000000003 */
[----:B0-----:R-:W0:Y:S02]  /*11e0*/  ATOM.E.CAS.STRONG.GPU PT, R6, [R4], R7, R3 ;  /* 0x000000070406738b */ /* 0x001e2400001ee103 */
[----:B0-----:R-:W-:Y:S02]  /*11f0*/  ISETP.NE.U32.AND P0, PT, R6, R7, PT ;  /* 0x000000070600720c */ /* 0x001fe40003f05070 */
[----:B------:R-:W-:-:S11]  /*1200*/  MOV R7, R6 ;  /* 0x0000000600077202 */ /* 0x000fd60000000f00 */
[----:B------:R-:W-:Y:S05]  /*1210*/  @P0 BRA `(.L_x_382) ;  /* 0xffffffa000000947 */ /* 0x000fea000383ffff */
[----:B------:R-:W-:Y:S05]  /*1220*/  BSYNC B0 ;  /* 0x0000000000007941 */ /* 0x000fea0003800000 */
.L_x_381:
[----:B------:R-:W-:Y:S01]  /*1230*/  IMAD.MOV.U32 R7, RZ, RZ, c[0x0][0x160] ;  /* 0x00005800ff077624 */ /* 0x000fe200078e00ff */
[----:B------:R-:W-:Y:S01]  /*1240*/  ULDC.64 UR4, c[0x0][0x118] ;  /* 0x0000460000047ab9 */ /* 0x000fe20000000a00 */
[----:B-1----:R-:W-:Y:S01]  /*1250*/  IMAD.MOV.U32 R5, RZ, RZ, c[0x0][0x164] ;  /* 0x00005900ff057624 */ /* 0x002fe200078e00ff */
[----:B---3--:R-:W-:Y:S02]  /*1260*/  F2FP.PACK_AB R6, RZ, R2 ;  /* 0x00000002ff06723e */ /* 0x008fe400000000ff */
[C---:B------:R-:W-:Y:S02]  /*1270*/  LOP3.LUT R4, R7.reuse, 0xfffffffd, RZ, 0xc0, !PT ;  /* 0xfffffffd07047812 */ /* 0x040fe400078ec0ff */
[----:B------:R-:W-:-:S03]  /*1280*/  LOP3.LUT R0, R7, 0x2, RZ, 0xc0, !PT ;  /* 0x0000000207007812 */ /* 0x000fc600078ec0ff */
[----:B------:R0:W1:Y:S01]  /*1290*/  LD.E R3, [R4.64] ;  /* 0x0000000404037980 */ /* 0x000062000c101900 */
[----:B------:R-:W-:-:S04]  /*12a0*/  ISETP.EQ.U32.AND P0, PT, R0, RZ, PT ;  /* 0x000000ff0000720c */ /* 0x000fc80003f02070 */
[----:B------:R-:W-:Y:S02]  /*12b0*/  SEL R0, R9, 0x7610, P0 ;  /* 0x0000761009007807 */ /* 0x000fe40000000000 */
.L_x_383:
[----:B-1----:R-:W-:-:S05]  /*12c0*/  HADD2 R2, R3, R6.H0_H0 ;  /* 0x2000000603027230 */ /* 0x002fca0000000000 */
[----:B------:R-:W-:-:S06]  /*12d0*/  PRMT R2, R3, R0, R2 ;  /* 0x0000000003027216 */ /* 0x000fcc0000000002 */
[----:B------:R-:W1:Y:S02]  /*12e0*/  ATOM.E.CAS.STRONG.GPU PT, R2, [R4], R3, R2 ;  /* 0x000000030402738b */ /* 0x000e6400001ee102 */
[----:B-1----:R-:W-:Y:S02]  /*12f0*/  ISETP.NE.U32.AND P0, PT, R2, R3, PT ;  /* 0x000000030200720c */ /* 0x002fe40003f05070 */
[----:B------:R-:W-:-:S11]  /*1300*/  MOV R3, R2 ;  /* 0x0000000200037202 */ /* 0x000fd60000000f00 */
[----:B------:R-:W-:Y:S05]  /*1310*/  @P0 BRA `(.L_x_383) ;  /* 0xffffffa000000947 */ /* 0x000fea000383ffff */
[----:B------:R-:W-:Y:S05]  /*1320*/  EXIT ;  /* 0x000000000000794d */ /* 0x000fea0003800000 */
.L_x_369:
[----:B------:R-:W-:Y:S01]  /*1330*/  HFMA2.MMA R8, -RZ, RZ, 0, 1.847743988037109375e-06 ;  /* 0x0000001fff087435 */ /* 0x000fe200000001ff */
[----:B------:R-:W-:Y:S01]  /*1340*/  IMAD.MOV.U32 R6, RZ, RZ, R19 ;  /* 0x000000ffff067224 */ /* 0x000fe200078e0013 */
[----:B------:R-:W-:Y:S01]  /*1350*/  MOV R4, 0x1390 ;  /* 0x0000139000047802 */ /* 0x000fe20000000f00 */
[----:B------:R-:W-:Y:S02]  /*1360*/  IMAD.MOV.U32 R7, RZ, RZ, 0x10 ;  /* 0x00000010ff077424 */ /* 0x000fe400078e00ff */
[----:B------:R-:W-:Y:S02]  /*1370*/  IMAD.MOV.U32 R9, RZ, RZ, -0x1 ;  /* 0xffffffffff097424 */ /* 0x000fe400078e00ff */
[----:B------:R-:W-:Y:S05]  /*1380*/  CALL.REL.NOINC `($__internal_12_$__cuda_sm70_shflsync_down_p) ;  /* 0x000007e000007944 */ /* 0x000fea0003c00000 */
[----:B-1----:R-:W-:Y:S01]  /*1390*/  IMAD.MOV.U32 R0, RZ, RZ, R7 ;  /* 0x000000ffff007224 */ /* 0x002fe200078e0007 */
[----:B0-----:R-:W-:Y:S05]  /*13a0*/  BRA `(.L_x_384) ;  /* 0xfffff88000007947 */ /* 0x001fea000383ffff */
.L_x_370:
[----:B------:R-:W-:Y:S01]  /*13b0*/  MOV R6, R19 ;  /* 0x0000001300067202 */ /* 0x000fe20000000f00 */
[----:B------:R-:W-:Y:S01]  /*13c0*/  IMAD.MOV.U32 R7, RZ, RZ, 0x8 ;  /* 0x00000008ff077424 */ /* 0x000fe200078e00ff */
[----:B------:R-:W-:Y:S01]  /*13d0*/  MOV R9, 0xffffffff ;  /* 0xffffffff00097802 */ /* 0x000fe20000000f00 */
[----:B------:R-:W-:Y:S01]  /*13e0*/  IMAD.MOV.U32 R8, RZ, RZ, 0x1f ;  /* 0x0000001fff087424 */ /* 0x000fe200078e00ff */
[----:B------:R-:W-:-:S02]  /*13f0*/  MOV R4, 0x1410 ;  /* 0x0000141000047802 */ /* 0x000fc40000000f00 */
[----:B------:R-:W-:Y:S05]  /*1400*/  CALL.REL.NOINC `($__internal_12_$__cuda_sm70_shflsync_down_p) ;  /* 0x0000076000007944 */ /* 0x000fea0003c00000 */
[----:B01----:R-:W-:Y:S01]  /*1410*/  FADD.FTZ R6, R19, R7 ;  /* 0x0000000713067221 */ /* 0x003fe20000010000 */
[----:B------:R-:W-:Y:S01]  /*1420*/  MOV R9, 0xffffffff ;  /* 0xffffffff00097802 */ /* 0x000fe20000000f00 */
[----:B------:R-:W-:Y:S01]  /*1430*/  IMAD.MOV.U32 R7, RZ, RZ, 0x4 ;  /* 0x00000004ff077424 */ /* 0x000fe200078e00ff */
[----:B------:R-:W-:Y:S01]  /*1440*/  MOV R4, 0x1470 ;  /* 0x0000147000047802 */ /* 0x000fe20000000f00 */
[----:B------:R-:W-:-:S02]  /*1450*/  IMAD.MOV.U32 R8, RZ, RZ, 0x1f ;  /* 0x0000001fff087424 */ /* 0x000fc400078e00ff */
        /* <DEDUP_REMOVED lines=13> */
[----:B-1----:R-:W-:Y:S01]  /*1530*/  IMAD.MOV.U32 R5, RZ, RZ, R7 ;  /* 0x000000ffff057224 */ /* 0x002fe200078e0007 */
[----:B0-----:R-:W-:Y:S05]  /*1540*/  BRA `(.L_x_385) ;  /* 0xfffff77000007947 */ /* 0x001fea000383ffff */
.L_x_373:
[----:B-1----:R-:W-:Y:S01]  /*1550*/  HFMA2.MMA R7, -RZ, RZ, 0, 9.5367431640625e-07 ;  /* 0x00000010ff077435 */ /* 0x002fe200000001ff */
[----:B0-2---:R-:W-:Y:S01]  /*1560*/  IMAD.MOV.U32 R6, RZ, RZ, R0 ;  /* 0x000000ffff067224 */ /* 0x005fe200078e0000 */
[----:B------:R-:W-:Y:S01]  /*1570*/  MOV R4, 0x15b0 ;  /* 0x000015b000047802 */ /* 0x000fe20000000f00 */
[----:B------:R-:W-:-:S02]  /*1580*/  IMAD.MOV.U32 R8, RZ, RZ, 0x1f ;  /* 0x0000001fff087424 */ /* 0x000fc400078e00ff */
[----:B------:R-:W-:Y:S02]  /*1590*/  IMAD.MOV.U32 R9, RZ, RZ, -0x1 ;  /* 0xffffffffff097424 */ /* 0x000fe400078e00ff */
[----:B------:R-:W-:Y:S05]  /*15a0*/  CALL.REL.NOINC `($__internal_12_$__cuda_sm70_shflsync_down_p) ;  /* 0x000005c000007944 */ /* 0x000fea0003c00000 */
[----:B-1----:R-:W-:Y:S01]  /*15b0*/  MOV R5, R7 ;  /* 0x0000000700057202 */ /* 0x002fe20000000f00 */
[----:B0-----:R-:W-:Y:S05]  /*15c0*/  BRA `(.L_x_386) ;  /* 0xfffff85000007947 */ /* 0x001fea000383ffff */
.L_x_374:
[----:B-1----:R-:W-:Y:S01]  /*15d0*/  IMAD.MOV.U32 R7, RZ, RZ, 0x8 ;  /* 0x00000008ff077424 */ /* 0x002fe200078e00ff */
[----:B------:R-:W-:Y:S01]  /*15e0*/  MOV R9, 0xffffffff ;  /* 0xffffffff00097802 */ /* 0x000fe20000000f00 */
[----:B------:R-:W-:Y:S01]  /*15f0*/  IMAD.MOV.U32 R8, RZ, RZ, 0x1f ;  /* 0x0000001fff087424 */ /* 0x000fe200078e00ff */
[----:B------:R-:W-:Y:S02]  /*1600*/  MOV R4, 0x1620 ;  /* 0x0000162000047802 */ /* 0x000fe40000000f00 */
[----:B--2---:R-:W-:Y:S05]  /*1610*/  CALL.REL.NOINC `($__internal_12_$__cuda_sm70_shflsync_down_p) ;  /* 0x0000055000007944 */ /* 0x004fea0003c00000 */
[----:B01----:R-:W-:Y:S01]  /*1620*/  FADD.FTZ R6, R6, R7 ;  /* 0x0000000706067221 */ /* 0x003fe20000010000 */
[----:B------:R-:W-:Y:S01]  /*1630*/  MOV R9, 0xffffffff ;  /* 0xffffffff00097802 */ /* 0x000fe20000000f00 */
[----:B------:R-:W-:Y:S01]  /*1640*/  IMAD.MOV.U32 R7, RZ, RZ, 0x4 ;  /* 0x00000004ff077424 */ /* 0x000fe200078e00ff */
[----:B------:R-:W-:Y:S01]  /*1650*/  MOV R4, 0x1680 ;  /* 0x0000168000047802 */ /* 0x000fe20000000f00 */
[----:B------:R-:W-:Y:S02]  /*1660*/  IMAD.MOV.U32 R8, RZ, RZ, 0x1f ;  /* 0x0000001fff087424 */ /* 0x000fe400078e00ff */
        /* <DEDUP_REMOVED lines=13> */
[----:B01----:R-:W-:Y:S05]  /*1740*/  BRA `(.L_x_387) ;  /* 0xfffff76000007947 */ /* 0x003fea000383ffff */
.L_x_375:
[----:B------:R-:W-:Y:S01]  /*1750*/  HFMA2.MMA R8, -RZ, RZ, 0, 1.847743988037109375e-06 ;  /* 0x0000001fff087435 */ /* 0x000fe200000001ff */
[----:B0-----:R-:W-:Y:S01]  /*1760*/  IMAD.MOV.U32 R6, RZ, RZ, R18 ;  /* 0x000000ffff067224 */ /* 0x001fe200078e0012 */
[----:B-1----:R-:W-:Y:S01]  /*1770*/  MOV R4, 0x17b0 ;  /* 0x000017b000047802 */ /* 0x002fe20000000f00 */
[----:B------:R-:W-:-:S02]  /*1780*/  IMAD.MOV.U32 R7, RZ, RZ, 0x10 ;  /* 0x00000010ff077424 */ /* 0x000fc400078e00ff */
[----:B------:R-:W-:Y:S02]  /*1790*/  IMAD.MOV.U32 R9, RZ, RZ, -0x1 ;  /* 0xffffffffff097424 */ /* 0x000fe400078e00ff */
[----:B--2---:R-:W-:Y:S05]  /*17a0*/  CALL.REL.NOINC `($__internal_12_$__cuda_sm70_shflsync_down_p) ;  /* 0x000003c000007944 */ /* 0x004fea0003c00000 */
[----:B-1----:R-:W-:Y:S01]  /*17b0*/  IMAD.MOV.U32 R5, RZ, RZ, R7 ;  /* 0x000000ffff057224 */ /* 0x002fe200078e0007 */
[----:B0-----:R-:W-:Y:S05]  /*17c0*/  BRA `(.L_x_388) ;  /* 0xfffff72000007947 */ /* 0x001fea000383ffff */
.L_x_376:
[----:B0-----:R-:W-:Y:S01]  /*17d0*/  MOV R6, R18 ;  /* 0x0000001200067202 */ /* 0x001fe20000000f00 */
        /* <DEDUP_REMOVED lines=24> */
.L_x_379:
[----:B------:R-:W-:Y:S01]  /*1960*/  HFMA2.MMA R8, -RZ, RZ, 0, 1.847743988037109375e-06 ;  /* 0x0000001fff087435 */ /* 0x000fe200000001ff */
[----:B0--3--:R-:W-:Y:S01]  /*1970*/  IMAD.MOV.U32 R6, RZ, RZ, R2 ;  /* 0x000000ffff067224 */ /* 0x009fe200078e0002 */
[----:B-1----:R-:W-:Y:S01]  /*1980*/  MOV R4, 0x19c0 ;  /* 0x000019c000047802 */ /* 0x002fe20000000f00 */
[----:B------:R-:W-:-:S02]  /*1990*/  IMAD.MOV.U32 R7, RZ, RZ, 0x10 ;  /* 0x00000010ff077424 */ /* 0x000fc400078e00ff */
[----:B------:R-:W-:Y:S02]  /*19a0*/  IMAD.MOV.U32 R9, RZ, RZ, -0x1 ;  /* 0xffffffffff097424 */ /* 0x000fe400078e00ff */
[----:B--2---:R-:W-:Y:S05]  /*19b0*/  CALL.REL.NOINC `($__internal_12_$__cuda_sm70_shflsync_down_p) ;  /* 0x000001b000007944 */ /* 0x004fea0003c00000 */
[----:B-1----:R-:W-:Y:S01]  /*19c0*/  IMAD.MOV.U32 R3, RZ, RZ, R7 ;  /* 0x000000ffff037224 */ /* 0x002fe200078e0007 */
[----:B0-----:R-:W-:Y:S05]  /*19d0*/  BRA `(.L_x_390) ;  /* 0xfffff66000007947 */ /* 0x001fea000383ffff */
.L_x_380:
[----:B------:R-:W-:Y:S01]  /*19e0*/  MOV R7, 0x8 ;  /* 0x0000000800077802 */ /* 0x000fe20000000f00 */
[----:B------:R-:W-:Y:S01]  /*19f0*/  IMAD.MOV.U32 R8, RZ, RZ, 0x1f ;  /* 0x0000001fff087424 */ /* 0x000fe200078e00ff */
[----:B------:R-:W-:Y:S01]  /*1a00*/  MOV R4, 0x1a30 ;  /* 0x00001a3000047802 */ /* 0x000fe20000000f00 */
[----:B------:R-:W-:Y:S02]  /*1a10*/  IMAD.MOV.U32 R9, RZ, RZ, -0x1 ;  /* 0xffffffffff097424 */ /* 0x000fe400078e00ff */
[----:B-12---:R-:W-:Y:S05]  /*1a20*/  CALL.REL.NOINC `($__internal_12_$__cuda_sm70_shflsync_down_p) ;  /* 0x0000014000007944 */ /* 0x006fea0003c00000 */
[----:B01----:R-:W-:Y:S01]  /*1a30*/  FADD.FTZ R6, R6, R7 ;  /* 0x0000000706067221 */ /* 0x003fe20000010000 */
[----:B------:R-:W-:Y:S01]  /*1a40*/  HFMA2.MMA R7, -RZ, RZ, 0, 2.384185791015625e-07 ;  /* 0x00000004ff077435 */ /* 0x000fe200000001ff */
[----:B------:R-:W-:Y:S01]  /*1a50*/  IMAD.MOV.U32 R8, RZ, RZ, 0x1f ;  /* 0x0000001fff087424 */ /* 0x000fe200078e00ff */
[----:B------:R-:W-:Y:S01]  /*1a60*/  MOV R4, 0x1a90 ;  /* 0x00001a9000047802 */ /* 0x000fe20000000f00 */
[----:B------:R-:W-:-:S03]  /*1a70*/  IMAD.MOV.U32 R9, RZ, RZ, -0x1 ;  /* 0xffffffffff097424 */ /* 0x000fc600078e00ff */
[----:B------:R-:W-:Y:S05]  /*1a80*/  CALL.REL.NOINC `($__internal_12_$__cuda_sm70_shflsync_down_p) ;  /* 0x000000e000007944 */ /* 0x000fea0003c00000 */
[----:B01----:R-:W-:Y:S01]  /*1a90*/  FADD.FTZ R6, R6, R7 ;  /* 0x0000000706067221 */ /* 0x003fe20000010000 */
[----:B------:R-:W-:Y:S01]  /*1aa0*/  MOV R7, 0x2 ;  /* 0x0000000200077802 */ /* 0x000fe20000000f00 */
[----:B------:R-:W-:Y:S01]  /*1ab0*/  IMAD.MOV.U32 R8, RZ, RZ, 0x1f ;  /* 0x0000001fff087424 */ /* 0x000fe200078e00ff */
[----:B------:R-:W-:Y:S01]  /*1ac0*/  MOV R4, 0x1af0 ;  /* 0x00001af000047802 */ /* 0x000fe20000000f00 */
[----:B------:R-:W-:-:S02]  /*1ad0*/  IMAD.MOV.U32 R9, RZ, RZ, -0x1 ;  /* 0xffffffffff097424 */ /* 0x000fc400078e00ff */
[----:B------:R-:W-:Y:S05]  /*1ae0*/  CALL.REL.NOINC `($__internal_12_$__cuda_sm70_shflsync_down_p) ;  /* 0x0000008000007944 */ /* 0x000fea0003c00000 */
[----:B01----:R-:W-:Y:S01]  /*1af0*/  FADD.FTZ R6, R6, R7 ;  /* 0x0000000706067221 */ /* 0x003fe20000010000 */
[----:B------:R-:W-:Y:S01]  /*1b00*/  HFMA2.MMA R7, -RZ, RZ, 0, 5.9604644775390625e-08 ;  /* 0x00000001ff077435 */ /* 0x000fe200000001ff */
[----:B------:R-:W-:Y:S01]  /*1b10*/  IMAD.MOV.U32 R8, RZ, RZ, 0x1f ;  /* 0x0000001fff087424 */ /* 0x000fe200078e00ff */
[----:B------:R-:W-:Y:S01]  /*1b20*/  MOV R4, 0x1b50 ;  /* 0x00001b5000047802 */ /* 0x000fe20000000f00 */
[----:B------:R-:W-:-:S03]  /*1b30*/  IMAD.MOV.U32 R9, RZ, RZ, -0x1 ;  /* 0xffffffffff097424 */ /* 0x000fc600078e00ff */
[----:B------:R-:W-:Y:S05]  /*1b40*/  CALL.REL.NOINC `($__internal_12_$__cuda_sm70_shflsync_down_p) ;  /* 0x0000002000007944 */ /* 0x000fea0003c00000 */
[----:B-1----:R-:W-:Y:S01]  /*1b50*/  MOV R5, R7 ;  /* 0x0000000700057202 */ /* 0x002fe20000000f00 */
[----:B0-----:R-:W-:Y:S05]  /*1b60*/  BRA `(.L_x_391) ;  /* 0xfffff56000007947 */ /* 0x001fea000383ffff */
        .weak           $__internal_12_$__cuda_sm70_shflsync_down_p
        .type           $__internal_12_$__cuda_sm70_shflsync_down_p,@function
        .size           $__internal_12_$__cuda_sm70_shflsync_down_p,(.L_x_734 - $__internal_12_$__cuda_sm70_shflsync_down_p)
$__internal_12_$__cuda_sm70_shflsync_down_p:
[----:B------:R-:W-:Y:S01]  /*1b70*/  IMAD.MOV.U32 R5, RZ, RZ, 0x0 ;  /* 0x00000000ff057424 */ /* 0x000fe200078e00ff */
[----:B------:R-:W-:Y:S04]  /*1b80*/  WARPSYNC R9 ;  /* 0x0000000900007348 */ /* 0x000fe80003800000 */
[----:B------:R0:W1:Y:S01]  /*1b90*/  SHFL.DOWN PT, R7, R6, R7, R8 ;  /* 0x0800000706077389 */ /* 0x00006200000e0008 */
[----:B------:R-:W-:Y:S05]  /*1ba0*/  RET.REL.NODEC R4 `(_ZN2at6native45_GLOBAL__N__efdd3984_12_NLLLoss2d_cu_e9278b4625nll_loss2d_forward_kernelIN3c104HalfEfiEEvPT_S6_PKS5_PKlS8_iiil) ;  /* 0xffffe45004007950 */ /* 0x000fea0003c3ffff */
.L_x_392:
        /* <DEDUP_REMOVED lines=13> */
.L_x_734:


//--------------------- .text._ZN2at6native45_GLOBAL__N__efdd3984_12_NLLLoss2d_cu_e9278b4625nll_loss2d_forward_kernelIfflEEvPT_S4_PKS3_PKlS6_iiil --------------------------
	.section	.text._ZN2at6native45_GLOBAL__N__efdd3984_12_NLLLoss2d_cu_e9278b4625nll_loss2d_forward_kernelIfflEEvPT_S4_PKS3_PKlS6_iiil,"ax",@progbits
	.sectioninfo	@"SHI_REGISTERS=32"
	.align	128
.text._ZN2at6native45_GLOBAL__N__efdd3984_12_NLLLoss2d_cu_e9278b4625nll_loss2d_forward_kernelIfflEEvPT_S4_PKS3_PKlS6_iiil:
        .type           _ZN2at6native45_GLOBAL__N__efdd3984_12_NLLLoss2d_cu_e9278b4625nll_loss2d_forward_kernelIfflEEvPT_S4_PKS3_PKlS6_iiil,@function
        .size           _ZN2at6native45_GLOBAL__N__efdd3984_12_NLLLoss2d_cu_e9278b4625nll_loss2d_forward_kernelIfflEEvPT_S4_PKS3_PKlS6_iiil,(.L_x_736 - _ZN2at6native45_GLOBAL__N__efdd3984_12_NLLLoss2d_cu_e9278b4625nll_loss2d_forward_kernelIfflEEvPT_S4_PKS3_PKlS6_iiil)
        .other          _ZN2at6native45_GLOBAL__N__efdd3984_12_NLLLoss2d_cu_e9278b4625nll_loss2d_forward_kernelIfflEEvPT_S4_PKS3_PKlS6_iiil,@"STO_CUDA_ENTRY STV_DEFAULT"
_ZN2at6native45_GLOBAL__N__efdd3984_12_NLLLoss2d_cu_e9278b4625nll_loss2d_forward_kernelIfflEEvPT_S4_PKS3_PKlS6_iiil:
        /* <DEDUP_REMOVED lines=33> */
[----:B------:R-:W-:Y:S01]  /*0210*/  MOV R26, c[0x0][0x188] ;  /* 0x00006200001a7a02 */ /* 0x000fe20000000f00 */
[----:B------:R-:W-:Y:S01]  /*0220*/  IMAD.WIDE.U32 R18, R3, c[0x0][0x18c], RZ ;  /* 0x0000630003127a25 */ /* 0x000fe200078e00ff */
[----:B------:R-:W-:Y:S02]  /*0230*/  CS2R R22, SRZ ;  /* 0x0000000000167805 */ /* 0x000fe4000001ff00 */
[----:B------:R-:W-:Y:S02]  /*0240*/  SHF.R.S32.HI R4, RZ, 0x1f, R0 ;  /* 0x0000001fff047819 */ /* 0x000fe40000011400 */
[----:B------:R-:W-:-:S03]  /*0250*/  SHF.R.S32.HI R26, RZ, 0x1f, R26 ;  /* 0x0000001fff1a7819 */ /* 0x000fc6000001141a */
[----:B------:R-:W-:Y:S02]  /*0260*/  IMAD R24, R3, R4, R19 ;  /* 0x0000000403187224 */ /* 0x000fe400078e0213 */
.L_x_402:
        /* <DEDUP_REMOVED lines=13> */
[----:B------:R-:W-:-:S04]  /*0340*/  ISETP.GE.AND.EX P0, PT, R17, R26, PT, P0 ;  /* 0x0000001a1100720c */ /* 0x000fc80003f06300 */
[----:B------:R-:W-:-:S04]  /*0350*/  SEL R0, RZ, 0x1, !P0 ;  /* 0x00000001ff007807 */ /* 0x000fc80004000000 */
[----:B------:R-:W-:-:S13]  /*0360*/  LOP3.LUT P0, RZ, R0, R3, RZ, 0xfc, !PT ;  /* 0x0000000300ff7212 */ /* 0x000fda000780fcff */
[----:B------:R-:W-:Y:S05]  /*0370*/  @!P0 BRA `(.L_x_399) ;  /* 0x0000013000008947 */ /* 0x000fea0003800000 */
[----:B------:R-:W-:Y:S01]  /*0380*/  MOV R28, 0x0 ;  /* 0x00000000001c7802 */ /* 0x000fe20000000f00 */
[----:B------:R-:W-:Y:S01]  /*0390*/  HFMA2.MMA R8, -RZ, RZ, 0, 6.31809234619140625e-06 ;  /* 0x0000006aff087435 */ /* 0x000fe200000001ff */
        /* <DEDUP_REMOVED lines=17> */
.L_x_399:
[----:B------:R-:W-:Y:S05]  /*04b0*/  BSYNC B6 ;  /* 0x0000000000067941 */ /* 0x000fea0003800000 */
.L_x_398:
[----:B------:R-:W-:-:S04]  /*04c0*/  LEA R6, P0, R16, c[0x0][0x180], 0x2 ;  /* 0x0000600010067a11 */ /* 0x000fc800078010ff */
[----:B------:R-:W-:-:S05]  /*04d0*/  LEA.HI.X R7, R16, c[0x0][0x184], R17, 0x2, P0 ;  /* 0x0000610010077a11 */ /* 0x000fca00000f1411 */
[----:B------:R0:W5:Y:S01]  /*04e0*/  LDG.E R25, [R6.64] ;  /* 0x0000002406197981 */ /* 0x000162000c1e1900 */
[----:B------:R-:W-:Y:S01]  /*04f0*/  IMAD R9, R24, c[0x0][0x188], RZ ;  /* 0x0000620018097a24 */ /* 0x000fe200078e02ff */
[----:B------:R-:W-:Y:S01]  /*0500*/  MOV R20, c[0x0][0x18c] ;  /* 0x0000630000147a02 */ /* 0x000fe20000000f00 */
[----:B------:R-:W-:Y:S01]  /*0510*/  IMAD.MOV.U32 R3, RZ, RZ, R27 ;  /* 0x000000ffff037224 */ /* 0x000fe200078e001b */
[----:B------:R-:W-:Y:S01]  /*0520*/  BSSY B6, `(.L_x_400) ;  /* 0x000001f000067945 */ /* 0x000fe20003800000 */
[----:B------:R-:W-:Y:S01]  /*0530*/  IMAD R9, R26, R18, R9 ;  /* 0x000000121a097224 */ /* 0x000fe200078e0209 */
[----:B------:R-:W-:Y:S01]  /*0540*/  SHF.R.S32.HI R20, RZ, 0x1f, R20 ;  /* 0x0000001fff147819 */ /* 0x000fe20000011414 */
        /* <DEDUP_REMOVED lines=27> */
[----:B0----5:R-:W-:Y:S05]  /*0700*/  CALL.ABS.NOINC R28 ;  /* 0x000000001c007343 */ /* 0x021fea0003c00000 */
.L_x_401:
[----:B0-----:R-:W-:Y:S05]  /*0710*/  BSYNC B6 ;  /* 0x0000000000067941 */ /* 0x001fea0003800000 */
.L_x_400:
[----:B------:R-:W-:-:S04]  /*0720*/  LEA R4, P0, R16, c[0x0][0x170], 0x2 ;  /* 0x00005c0010047a11 */ /* 0x000fc800078010ff */
[----:B------:R-:W-:-:S05]  /*0730*/  LEA.HI.X R5, R16, c[0x0][0x174], R27, 0x2, P0 ;  /* 0x00005d0010057a11 */ /* 0x000fca00000f141b */
[----:B------:R-:W2:Y:S01]  /*0740*/  LDG.E R4, [R4.64] ;  /* 0x0000002404047981 */ /* 0x000ea2000c1e1900 */
[----:B-----5:R-:W-:Y:S02]  /*0750*/  FADD.FTZ R22, R22, R25 ;  /* 0x0000001916167221 */ /* 0x020fe40000010000 */
[----:B--2---:R-:W-:Y:S02]  /*0760*/  FFMA.FTZ R23, -R25, R4, R23 ;  /* 0x0000000419177223 */ /* 0x004fe40000010117 */
.L_x_397:
[----:B------:R-:W-:Y:S05]  /*0770*/  BSYNC B7 ;  /* 0x0000000000077941 */ /* 0x000fea0003800000 */
.L_x_396:
[----:B------:R-:W-:-:S05]  /*0780*/  MOV R3, c[0x0][0x0] ;  /* 0x0000000000037a02 */ /* 0x000fca0000000f00 */
[----:B------:R-:W-:-:S05]  /*0790*/  IMAD R2, R3, c[0x0][0x190], R2 ;  /* 0x0000640003027a24 */ /* 0x000fca00078e0202 */
[----:B------:R-:W-:-:S13]  /*07a0*/  ISETP.GE.AND P0, PT, R2, c[0x0][0x18c], PT ;  /* 0x0000630002007a0c */ /* 0x000fda0003f06270 */
[----:B------:R-:W-:Y:S05]  /*07b0*/  @!P0 BRA `(.L_x_402) ;  /* 0xfffffab000008947 */ /* 0x000fea000383ffff */
[----:B------:R-:W-:Y:S05]  /*07c0*/  BRA `(.L_x_394) ;  /* 0x0000059000007947 */ /* 0x000fea0003800000 */
.L_x_395:
[----:B------:R-:W-:Y:S01]  /*07d0*/  IMAD.MOV.U32 R0, RZ, RZ, c[0x0][0x18c] ;  /* 0x00006300ff007624 */ /* 0x000fe200078e00ff */
[----:B------:R-:W-:Y:S01]  /*07e0*/  CS2R R22, SRZ ;  /* 0x0000000000167805 */ /* 0x000fe2000001ff00 */
[----:B------:R-:W-:-:S03]  /*07f0*/  IMAD.WIDE.U32 R18, R3, c[0x0][0x18c], RZ ;  /* 0x0000630003127a25 */ /* 0x000fc600078e00ff */
[----:B------:R-:W-:-:S05]  /*0800*/  SHF.R.S32.HI R4, RZ, 0x1f, R0 ;  /* 0x0000001fff047819 */ /* 0x000fca0000011400 */
[----:B------:R-:W-:Y:S02]  /*0810*/  IMAD R24, R3, R4, R19 ;  /* 0x0000000403187224 */ /* 0x000fe400078e0213 */
.L_x_409:
        /* <DEDUP_REMOVED lines=38> */
.L_x_406:
[----:B------:R-:W-:Y:S05]  /*0a80*/  BSYNC B6 ;  /* 0x0000000000067941 */ /* 0x000fea0003800000 */
.L_x_405:
[----:B------:R-:W-:Y:S01]  /*0a90*/  IMAD R5, R24, c[0x0][0x188], RZ ;  /* 0x0000620018057a24 */ /* 0x000fe200078e02ff */
[----:B------:R-:W-:Y:S01]  /*0aa0*/  BSSY B6, `(.L_x_407) ;  /* 0x0000021000067945 */ /* 0x000fe20003800000 */
[----:B------:R-:W-:Y:S02]  /*0ab0*/  IMAD.MOV.U32 R3, RZ, RZ, R25 ;  /* 0x000000ffff037224 */ /* 0x000fe400078e0019 */
[----:B------:R-:W-:Y:S02]  /*0ac0*/  IMAD R7, R26, R18, R5 ;  /* 0x000000121a077224 */ /* 0x000fe400078e0205 */
[----:B------:R-:W-:Y:S02]  /*0ad0*/  IMAD.MOV.U32 R20, RZ, RZ, c[0x0][0x18c] ;  /* 0x00006300ff147624 */ /* 0x000fe400078e00ff */
[----:B------:R-:W-:-:S03]  /*0ae0*/  IMAD.WIDE.U32 R4, R18, c[0x0][0x188], R2 ;  /* 0x0000620012047a25 */ /* 0x000fc600078e0002 */
[----:B------:R-:W-:Y:S01]  /*0af0*/  SHF.R.S32.HI R20, RZ, 0x1f, R20 ;  /* 0x0000001fff147819 */ /* 0x000fe20000011414 */
        /* <DEDUP_REMOVED lines=9> */
[----:B------:R-:W-:Y:S01]  /*0b90*/  HFMA2.MMA R8, -RZ, RZ, 0, 6.496906280517578125e-06 ;  /* 0x0000006dff087435 */ /* 0x000fe200000001ff */
        /* <DEDUP_REMOVED lines=17> */
.L_x_408:
[----:B------:R-:W-:Y:S05]  /*0cb0*/  BSYNC B6 ;  /* 0x0000000000067941 */ /* 0x000fea0003800000 */
.L_x_407:
[----:B------:R-:W-:-:S04]  /*0cc0*/  LEA R4, P0, R16, c[0x0][0x170], 0x2 ;  /* 0x00005c0010047a11 */ /* 0x000fc800078010ff */
[----:B------:R-:W-:-:S05]  /*0cd0*/  LEA.HI.X R5, R16, c[0x0][0x174], R25, 0x2, P0 ;  /* 0x00005d0010057a11 */ /* 0x000fca00000f1419 */
[----:B------:R-:W2:Y:S01]  /*0ce0*/  LDG.E R4, [R4.64] ;  /* 0x0000002404047981 */ /* 0x000ea2000c1e1900 */
[----:B------:R-:W-:Y:S02]  /*0cf0*/  FADD.FTZ R22, R22, 1 ;  /* 0x3f80000016167421 */ /* 0x000fe40000010000 */
[----:B--2---:R-:W-:Y:S02]  /*0d00*/  FADD.FTZ R23, R23, -R4 ;  /* 0x8000000417177221 */ /* 0x004fe40000010000 */
.L_x_404:
[----:B------:R-:W-:Y:S05]  /*0d10*/  BSYNC B7 ;  /* 0x0000000000077941 */ /* 0x000fea0003800000 */
.L_x_403:
[----:B------:R-:W-:-:S04]  /*0d20*/  IMAD.MOV.U32 R3, RZ, RZ, c[0x0][0x0] ;  /* 0x00000000ff037624 */ /* 0x000fc800078e00ff */
[----:B------:R-:W-:-:S05]  /*0d30*/  IMAD R2, R3, c[0x0][0x190], R2 ;  /* 0x0000640003027a24 */ /* 0x000fca00078e0202 */
[----:B------:R-:W-:-:S13]  /*0d40*/  ISETP.GE.AND P0, PT, R2, c[0x0][0x18c], PT ;  /* 0x0000630002007a0c */ /* 0x000fda0003f06270 */
[----:B------:R-:W-:Y:S05]  /*0d50*/  @!P0 BRA `(.L_x_409) ;  /* 0xfffffac000008947 */ /* 0x000fea000383ffff */
.L_x_394:
[----:B------:R-:W-:Y:S05]  /*0d60*/  BSYNC B8 ;  /* 0x0000000000087941 */ /* 0x000fea0003800000 */
.L_x_393:
[----:B------:R-:W-:Y:S05]  /*0d70*/  BRA.DIV ~URZ, `(.L_x_410) ;  /* 0x000005827f007947 */ /* 0x000fea000b800000 */
[----:B------:R0:W1:Y:S02]  /*0d80*/  SHFL.DOWN PT, R3, R22, 0x10, 0x1f ;  /* 0x0a001f0016037f89 */ /* 0x00006400000e0000 */
.L_x_422:
[----:B-1----:R-:W-:Y:S01]  /*0d90*/  FADD.FTZ R7, R3, R22 ;  /* 0x0000001603077221 */ /* 0x002fe20000010000 */
[----:B------:R-:W-:Y:S05]  /*0da0*/  BRA.DIV ~URZ, `(.L_x_411) ;  /* 0x000005d27f007947 */ /* 0x000fea000b800000 */
[----:B------:R-:W1:Y:S02]  /*0db0*/  SHFL.DOWN PT, R0, R7, 0x8, 0x1f ;  /* 0x09001f0007007f89 */ /* 0x000e6400000e0000 */
[----:B-1----:R-:W-:-:S05]  /*0dc0*/  FADD.FTZ R0, R7, R0 ;  /* 0x0000000007007221 */ /* 0x002fca0000010000 */
[----:B------:R-:W1:Y:S02]  /*0dd0*/  SHFL.DOWN PT, R3, R0, 0x4, 0x1f ;  /* 0x08801f0000037f89 */ /* 0x000e6400000e0000 */
[----:B-1----:R-:W-:-:S05]  /*0de0*/  FADD.FTZ R3, R0, R3 ;  /* 0x0000000300037221 */ /* 0x002fca0000010000 */
[----:B------:R-:W1:Y:S02]  /*0df0*/  SHFL.DOWN PT, R2, R3, 0x2, 0x1f ;  /* 0x08401f0003027f89 */ /* 0x000e6400000e0000 */
[----:B-1----:R-:W-:-:S05]  /*0e00*/  FADD.FTZ R6, R3, R2 ;  /* 0x0000000203067221 */ /* 0x002fca0000010000 */
[----:B------:R1:W2:Y:S02]  /*0e10*/  SHFL.DOWN PT, R5, R6, 0x1, 0x1f ;  /* 0x08201f0006057f89 */ /* 0x0002a400000e0000 */
.L_x_423:
[----:B------:R-:W3:Y:S01]  /*0e20*/  S2R R8, SR_TID.X ;  /* 0x0000000000087919 */ /* 0x000ee20000002100 */
[----:B------:R-:W-:Y:S01]  /*0e30*/  WARPSYNC 0xffffffff ;  /* 0xffffffff00007948 */ /* 0x000fe20003800000 */
[----:B--2---:R-:W-:Y:S01]  /*0e40*/  FADD.FTZ R7, R5, R6 ;  /* 0x0000000605077221 */ /* 0x004fe20000010000 */
[----:B------:R-:W-:Y:S01]  /*0e50*/  ULDC UR4, c[0x0][0x0] ;  /* 0x0000000000047ab9 */ /* 0x000fe20000000800 */
[----:B------:R-:W-:Y:S01]  /*0e60*/  BAR.SYNC.DEFER_BLOCKING 0x0 ;  /* 0x0000000000007b1d */ /* 0x000fe20000010000 */
[----:B------:R-:W-:Y:S01]  /*0e70*/  USHF.R.U32.HI UR4, URZ, 0x5, UR4 ;  /* 0x000000053f047899 */ /* 0x000fe20008011604 */
[----:B------:R-:W-:-:S04]  /*0e80*/  IMAD.MOV.U32 R0, RZ, RZ, RZ ;  /* 0x000000ffff007224 */ /* 0x000fc800078e00ff */
[----:B------:R-:W-:Y:S01]  /*0e90*/  BSSY B0, `(.L_x_412) ;  /* 0x000001a000007945 */ /* 0x000fe20003800000 */
[----:B---3--:R-:W-:Y:S02]  /*0ea0*/  SHF.R.S32.HI R2, RZ, 0x1f, R8 ;  /* 0x0000001fff027819 */ /* 0x008fe40000011408 */
[----:B------:R-:W-:Y:S02]  /*0eb0*/  ISETP.GE.AND P1, PT, R8, UR4, PT ;  /* 0x0000000408007c0c */ /* 0x000fe4000bf26270 */
[----:B------:R-:W-:Y:S02]  /*0ec0*/  LEA.HI R2, R2, R8, RZ, 0x5 ;  /* 0x0000000802027211 */ /* 0x000fe400078f28ff */
[----:B------:R-:W-:Y:S02]  /*0ed0*/  IADD3 R5, R8, 0x1f, RZ ;  /* 0x0000001f08057810 */ /* 0x000fe40007ffe0ff */
[----:B------:R-:W-:Y:S02]  /*0ee0*/  LOP3.LUT R3, R2, 0xffffffe0, RZ, 0xc0, !PT ;  /* 0xffffffe002037812 */ /* 0x000fe400078ec0ff */
[----:B------:R-:W-:-:S02]  /*0ef0*/  ISETP.GT.U32.AND P2, PT, R5, 0x3e, PT ;  /* 0x0000003e0500780c */ /* 0x000fc40003f44070 */
[----:B------:R-:W-:-:S04]  /*0f00*/  IADD3 R3, -R3, R8, RZ ;  /* 0x0000000803037210 */ /* 0x000fc80007ffe1ff */
[----:B------:R-:W-:-:S13]  /*0f10*/  ISETP.NE.AND P0, PT, R3, RZ, PT ;  /* 0x000000ff0300720c */ /* 0x000fda0003f05270 */
[----:B------:R-:W-:-:S05]  /*0f20*/  @!P0 SHF.R.S32.HI R4, RZ, 0x5, R2 ;  /* 0x00000005ff048819 */ /* 0x000fca0000011402 */
[----:B------:R2:W-:Y:S04]  /*0f30*/  @!P0 STS [R4.X4], R7 ;  /* 0x0000000704008388 */ /* 0x0005e80000004800 */
[----:B------:R-:W-:Y:S06]  /*0f40*/  BAR.SYNC.DEFER_BLOCKING 0x0 ;  /* 0x0000000000007b1d */ /* 0x000fec0000010000 */
[----:B------:R2:W3:Y:S01]  /*0f50*/  @!P1 LDS R0, [R3.X4] ;  /* 0x0000000003009984 */ /* 0x0004e20000004800 */
[----:B------:R-:W-:Y:S05]  /*0f60*/  @P2 BRA `(.L_x_413) ;  /* 0x000000c000002947 */ /* 0x000fea0003800000 */
[----:B------:R-:W-:Y:S05]  /*0f70*/  BRA.DIV ~URZ, `(.L_x_414) ;  /* 0x000005a27f007947 */ /* 0x000fea000b800000 */
[----:B---3--:R3:W4:Y:S02]  /*0f80*/  SHFL.DOWN PT, R5, R0, 0x10, 0x1f ;  /* 0x0a001f0000057f89 */ /* 0x00872400000e0000 */
.L_x_424:
[----:B----4-:R-:W-:Y:S01]  /*0f90*/  FADD.FTZ R13, R0, R5 ;  /* 0x00000005000d7221 */ /* 0x010fe20000010000 */
[----:B------:R-:W-:Y:S05]  /*0fa0*/  BRA.DIV ~URZ, `(.L_x_415) ;  /* 0x000005f27f007947 */ /* 0x000fea000b800000 */
[----:B---3--:R-:W3:Y:S02]  /*0fb0*/  SHFL.DOWN PT, R0, R13, 0x8, 0x1f ;  /* 0x09001f000d007f89 */ /* 0x008ee400000e0000 */
[----:B---3--:R-:W-:-:S05]  /*0fc0*/  FADD.FTZ R0, R13, R0 ;  /* 0x000000000d007221 */ /* 0x008fca0000010000 */
[----:B------:R-:W3:Y:S02]  /*0fd0*/  SHFL.DOWN PT, R5, R0, 0x4, 0x1f ;  /* 0x08801f0000057f89 */ /* 0x000ee400000e0000 */
[----:B---3--:R-:W-:-:S05]  /*0fe0*/  FADD.FTZ R5, R0, R5 ;  /* 0x0000000500057221 */ /* 0x008fca0000010000 */
[----:B--2---:R-:W2:Y:S02]  /*0ff0*/  SHFL.DOWN PT, R4, R5, 0x2, 0x1f ;  /* 0x08401f0005047f89 */ /* 0x004ea400000e0000 */
[----:B-12---:R-:W-:-:S05]  /*1000*/  FADD.FTZ R6, R5, R4 ;  /* 0x0000000405067221 */ /* 0x006fca0000010000 */
[----:B------:R1:W2:Y:S02]  /*1010*/  SHFL.DOWN PT, R7, R6, 0x1, 0x1f ;  /* 0x08201f0006077f89 */ /* 0x0002a400000e0000 */
.L_x_425:
[----:B--2---:R-:W-:Y:S02]  /*1020*/  FADD.FTZ R0, R7, R6 ;  /* 0x0000000607007221 */ /* 0x004fe40000010000 */
.L_x_413:
[----:B------:R-:W-:Y:S05]  /*1030*/  BSYNC B0 ;  /* 0x0000000000007941 */ /* 0x000fea0003800000 */
.L_x_412:
[----:B------:R-:W-:Y:S05]  /*1040*/  BRA.DIV ~URZ, `(.L_x_416) ;  /* 0x000006f27f007947 */ /* 0x000fea000b800000 */
[----:B--2---:R2:W4:Y:S02]  /*1050*/  SHFL.DOWN PT, R4, R23, 0x10, 0x1f ;  /* 0x0a001f0017047f89 */ /* 0x00452400000e0000 */
.L_x_426:
[----:B--2-4-:R-:W-:Y:S01]  /*1060*/  FADD.FTZ R23, R4, R23 ;  /* 0x0000001704177221 */ /* 0x014fe20000010000 */
[----:B------:R-:W-:Y:S05]  /*1070*/  BRA.DIV ~URZ, `(.L_x_417) ;  /* 0x000007427f007947 */ /* 0x000fea000b800000 */
[----:B------:R-:W2:Y:S02]  /*1080*/  SHFL.DOWN PT, R4, R23, 0x8, 0x1f ;  /* 0x09001f0017047f89 */ /* 0x000ea400000e0000 */
[----:B--2---:R-:W-:-:S05]  /*1090*/  FADD.FTZ R4, R23, R4 ;  /* 0x0000000417047221 */ /* 0x004fca0000010000 */
[----:B------:R-:W2:Y:S02]  /*10a0*/  SHFL.DOWN PT, R5, R4, 0x4, 0x1f ;  /* 0x08801f0004057f89 */ /* 0x000ea400000e0000 */
[----:B--2---:R-:W-:-:S05]  /*10b0*/  FADD.FTZ R5, R4, R5 ;  /* 0x0000000504057221 */ /* 0x004fca0000010000 */
[----:B-1----:R-:W1:Y:S02]  /*10c0*/  SHFL.DOWN PT, R6, R5, 0x2, 0x1f ;  /* 0x08401f0005067f89 */ /* 0x002e6400000e0000 */
[----:B-1----:R-:W-:-:S05]  /*10d0*/  FADD.FTZ R6, R5, R6 ;  /* 0x0000000605067221 */ /* 0x002fca0000010000 */
[----:B------:R1:W2:Y:S02]  /*10e0*/  SHFL.DOWN PT, R7, R6, 0x1, 0x1f ;  /* 0x08201f0006077f89 */ /* 0x0002a400000e0000 */
.L_x_427:
[----:B------:R-:W-:Y:S01]  /*10f0*/  WARPSYNC 0xffffffff ;  /* 0xffffffff00007948 */ /* 0x000fe20003800000 */
[----:B------:R-:W-:Y:S01]  /*1100*/  BAR.SYNC.DEFER_BLOCKING 0x0 ;  /* 0x0000000000007b1d */ /* 0x000fe20000010000 */
[----:B-12---:R-:W-:Y:S01]  /*1110*/  FADD.FTZ R6, R7, R6 ;  /* 0x0000000607067221 */ /* 0x006fe20000010000 */
[----:B------:R-:W-:Y:S01]  /*1120*/  @!P0 SHF.R.S32.HI R5, RZ, 0x5, R2 ;  /* 0x00000005ff058819 */ /* 0x000fe20000011402 */
[----:B------:R-:W-:-:S03]  /*1130*/  IMAD.MOV.U32 R7, RZ, RZ, RZ ;  /* 0x000000ffff077224 */ /* 0x000fc600078e00ff */
[----:B------:R-:W-:Y:S01]  /*1140*/  BSSY B0, `(.L_x_418) ;  /* 0x0000011000007945 */ /* 0x000fe20003800000 */
[----:B------:R1:W-:Y:S04]  /*1150*/  @!P0 STS [R5.X4+0x1000], R6 ;  /* 0x0010000605008388 */ /* 0x0003e80000004800 */
[----:B------:R-:W-:Y:S06]  /*1160*/  BAR.SYNC.DEFER_BLOCKING 0x0 ;  /* 0x0000000000007b1d */ /* 0x000fec0000010000 */
[----:B------:R1:W2:Y:S01]  /*1170*/  @!P1 LDS R7, [R3.X4+0x1000] ;  /* 0x0010000003079984 */ /* 0x0002a20000004800 */
[----:B------:R-:W-:Y:S05]  /*1180*/  @P2 BRA `(.L_x_419) ;  /* 0x000000c000002947 */ /* 0x000fea0003800000 */
[----:B------:R-:W-:Y:S05]  /*1190*/  BRA.DIV ~URZ, `(.L_x_420) ;  /* 0x000007c27f007947 */ /* 0x000fea000b800000 */
[----:B--2---:R2:W4:Y:S02]  /*11a0*/  SHFL.DOWN PT, R2, R7, 0x10, 0x1f ;  /* 0x0a001f0007027f89 */ /* 0x00452400000e0000 */
.L_x_428:
[----:B-1--4-:R-:W-:Y:S01]  /*11b0*/  FADD.FTZ R6, R7, R2 ;  /* 0x0000000207067221 */ /* 0x012fe20000010000 */
[----:B------:R-:W-:Y:S05]  /*11c0*/  BRA.DIV ~URZ, `(.L_x_421) ;  /* 0x000008127f007947 */ /* 0x000fea000b800000 */
[----:B------:R-:W1:Y:S02]  /*11d0*/  SHFL.DOWN PT, R2, R6, 0x8, 0x1f ;  /* 0x09001f0006027f89 */ /* 0x000e6400000e0000 */
[----:B-1----:R-:W-:-:S05]  /*11e0*/  FADD.FTZ R2, R6, R2 ;  /* 0x0000000206027221 */ /* 0x002fca0000010000 */
[----:B------:R-:W1:Y:S02]  /*11f0*/  SHFL.DOWN PT, R3, R2, 0x4, 0x1f ;  /* 0x08801f0002037f89 */ /* 0x000e6400000e0000 */
[----:B-1----:R-:W-:-:S05]  /*1200*/  FADD.FTZ R3, R2, R3 ;  /* 0x0000000302037221 */ /* 0x002fca0000010000 */
[----:B------:R-:W1:Y:S02]  /*1210*/  SHFL.DOWN PT, R4, R3, 0x2, 0x1f ;  /* 0x08401f0003047f89 */ /* 0x000e6400000e0000 */
[----:B-12---:R-:W-:-:S05]  /*1220*/  FADD.FTZ R7, R3, R4 ;  /* 0x0000000403077221 */ /* 0x006fca0000010000 */
[----:B------:R1:W2:Y:S02]  /*1230*/  SHFL.DOWN PT, R4, R7, 0x1, 0x1f ;  /* 0x08201f0007047f89 */ /* 0x0002a400000e0000 */
.L_x_429:
[----:B-12---:R-:W-:Y:S02]  /*1240*/  FADD.FTZ R7, R4, R7 ;  /* 0x0000000704077221 */ /* 0x006fe40000010000 */
.L_x_419:
[----:B------:R-:W-:Y:S05]  /*1250*/  BSYNC B0 ;  /* 0x0000000000007941 */ /* 0x000fea0003800000 */
.L_x_418:
[----:B------:R-:W4:Y:S02]  /*1260*/  S2R R2, SR_TID.X ;  /* 0x0000000000027919 */ /* 0x000f240000002100 */
[----:B----4-:R-:W-:-:S13]  /*1270*/  ISETP.NE.AND P0, PT, R2, RZ, PT ;  /* 0x000000ff0200720c */ /* 0x010fda0003f05270 */
[----:B------:R-:W-:Y:S05]  /*1280*/  @P0 EXIT ;  /* 0x000000000000094d */ /* 0x000fea0003800000 */
[----:B------:R-:W-:Y:S01]  /*1290*/  MOV R2, c[0x0][0x168] ;  /* 0x00005a0000027a02 */ /* 0x000fe20000000f00 */
[----:B-1----:R-:W-:Y:S01]  /*12a0*/  IMAD.MOV.U32 R3, RZ, RZ, c[0x0][0x16c] ;  /* 0x00005b00ff037624 */ /* 0x002fe200078e00ff */
[----:B------:R-:W-:Y:S01]  /*12b0*/  MOV R5, c[0x0][0x164] ;  /* 0x0000590000057a02 */ /* 0x000fe20000000f00 */
[----:B------:R-:W-:-:S03]  /*12c0*/  IMAD.MOV.U32 R4, RZ, RZ, c[0x0][0x160] ;  /* 0x00005800ff047624 */ /* 0x000fc600078e00ff */
[----:B---3--:R-:W-:Y:S04]  /*12d0*/  RED.E.ADD.F32.FTZ.RN.STRONG.GPU [R2.64], R0 ;  /* 0x000000000200798e */ /* 0x008fe8000c10e7a4 */
[----:B--2---:R-:W-:Y:S01]  /*12e0*/  RED.E.ADD.F32.FTZ.RN.STRONG.GPU [R4.64], R7 ;  /* 0x000000070400798e */ /* 0x004fe2000c10e7a4 */
[----:B------:R-:W-:Y:S05]  /*12f0*/  EXIT ;  /* 0x000000000000794d */ /* 0x000fea0003800000 */
.L_x_410:
[----:B------:R-:W-:Y:S01]  /*1300*/  HFMA2.MMA R8, -RZ, RZ, 0, 1.847743988037109375e-06 ;  /* 0x0000001fff087435 */ /* 0x000fe200000001ff */
[----:B------:R-:W-:Y:S01]  /*1310*/  IMAD.MOV.U32 R6, RZ, RZ, R22 ;  /* 0x000000ffff067224 */ /* 0x000fe200078e0016 */
[----:B------:R-:W-:Y:S01]  /*1320*/  MOV R4, 0x1360 ;  /* 0x0000136000047802 */ /* 0x000fe20000000f00 */
[----:B------:R-:W-:Y:S02]  /*1330*/  IMAD.MOV.U32 R9, RZ, RZ, 0x10 ;  /* 0x00000010ff097424 */ /* 0x000fe400078e00ff */
[----:B------:R-:W-:-:S02]  /*1340*/  IMAD.MOV.U32 R11, RZ, RZ, -0x1 ;  /* 0xffffffffff0b7424 */ /* 0x000fc400078e00ff */
[----:B------:R-:W-:Y:S05]  /*1350*/  CALL.REL.NOINC `($__internal_13_$__cuda_sm70_shflsync_down_p) ;  /* 0x0000082000007944 */ /* 0x000fea0003c00000 */
[----:B-1----:R-:W-:Y:S01]  /*1360*/  IMAD.MOV.U32 R3, RZ, RZ, R8 ;  /* 0x000000ffff037224 */ /* 0x002fe200078e0008 */
[----:B0-----:R-:W-:Y:S05]  /*1370*/  BRA `(.L_x_422) ;  /* 0xfffffa1000007947 */ /* 0x001fea000383ffff */
.L_x_411:
[----:B------:R-:W-:Y:S01]  /*1380*/  MOV R6, R7 ;  /* 0x0000000700067202 */ /* 0x000fe20000000f00 */
[----:B------:R-:W-:Y:S01]  /*1390*/  IMAD.MOV.U32 R9, RZ, RZ, 0x8 ;  /* 0x00000008ff097424 */ /* 0x000fe200078e00ff */
[----:B------:R-:W-:Y:S01]  /*13a0*/  MOV R11, 0xffffffff ;  /* 0xffffffff000b7802 */ /* 0x000fe20000000f00 */
[----:B------:R-:W-:Y:S01]  /*13b0*/  IMAD.MOV.U32 R8, RZ, RZ, 0x1f ;  /* 0x0000001fff087424 */ /* 0x000fe200078e00ff */
[----:B------:R-:W-:-:S02]  /*13c0*/  MOV R4, 0x13e0 ;  /* 0x000013e000047802 */ /* 0x000fc40000000f00 */
[----:B0-----:R-:W-:Y:S05]  /*13d0*/  CALL.REL.NOINC `($__internal_13_$__cuda_sm70_shflsync_down_p) ;  /* 0x000007a000007944 */ /* 0x001fea0003c00000 */
[----:B01----:R-:W-:Y:S01]  /*13e0*/  FADD.FTZ R6, R7, R8 ;  /* 0x0000000807067221 */ /* 0x003fe20000010000 */
[----:B------:R-:W-:Y:S01]  /*13f0*/  MOV R11, 0xffffffff ;  /* 0xffffffff000b7802 */ /* 0x000fe20000000f00 */
[----:B------:R-:W-:Y:S01]  /*1400*/  IMAD.MOV.U32 R9, RZ, RZ, 0x4 ;  /* 0x00000004ff097424 */ /* 0x000fe200078e00ff */
[----:B------:R-:W-:Y:S01]  /*1410*/  MOV R4, 0x1440 ;  /* 0x0000144000047802 */ /* 0x000fe20000000f00 */
[----:B------:R-:W-:-:S02]  /*1420*/  IMAD.MOV.U32 R8, RZ, RZ, 0x1f ;  /* 0x0000001fff087424 */ /* 0x000fc400078e00ff */
[----:B------:R-:W-:Y:S05]  /*1430*/  CALL.REL.NOINC `($__internal_13_$__cuda_sm70_shflsync_down_p) ;  /* 0x0000074000007944 */ /* 0x000fea0003c00000 */
        /* <DEDUP_REMOVED lines=12> */
[----:B-1----:R-:W-:Y:S01]  /*1500*/  IMAD.MOV.U32 R5, RZ, RZ, R8 ;  /* 0x000000ffff057224 */ /* 0x002fe200078e0008 */
[----:B0-----:R-:W-:Y:S05]  /*1510*/  BRA `(.L_x_423) ;  /* 0xfffff90000007947 */ /* 0x001fea000383ffff */
.L_x_414:
[----:B------:R-:W-:Y:S01]  /*1520*/  HFMA2.MMA R9, -RZ, RZ, 0, 9.5367431640625e-07 ;  /* 0x00000010ff097435 */ /* 0x000fe200000001ff */
[----:B-1-3--:R-:W-:Y:S01]  /*1530*/  IMAD.MOV.U32 R6, RZ, RZ, R0 ;  /* 0x000000ffff067224 */ /* 0x00afe200078e0000 */
[----:B--2---:R-:W-:Y:S01]  /*1540*/  MOV R4, 0x1580 ;  /* 0x0000158000047802 */ /* 0x004fe20000000f00 */
[----:B------:R-:W-:-:S02]  /*1550*/  IMAD.MOV.U32 R8, RZ, RZ, 0x1f ;  /* 0x0000001fff087424 */ /* 0x000fc400078e00ff */
[----:B------:R-:W-:Y:S02]  /*1560*/  IMAD.MOV.U32 R11, RZ, RZ, -0x1 ;  /* 0xffffffffff0b7424 */ /* 0x000fe400078e00ff */
[----:B0-----:R-:W-:Y:S05]  /*1570*/  CALL.REL.NOINC `($__internal_13_$__cuda_sm70_shflsync_down_p) ;  /* 0x0000060000007944 */ /* 0x001fea0003c00000 */
[----:B-1----:R-:W-:Y:S01]  /*1580*/  MOV R5, R8 ;  /* 0x0000000800057202 */ /* 0x002fe20000000f00 */
[----:B0-----:R-:W-:Y:S05]  /*1590*/  BRA `(.L_x_424) ;  /* 0xfffff9f000007947 */ /* 0x001fea000383ffff */
.L_x_415:
[----:B------:R-:W-:Y:S01]  /*15a0*/  HFMA2.MMA R8, -RZ, RZ, 0, 1.847743988037109375e-06 ;  /* 0x0000001fff087435 */ /* 0x000fe200000001ff */
[----:B-1----:R-:W-:Y:S01]  /*15b0*/  IMAD.MOV.U32 R6, RZ, RZ, R13 ;  /* 0x000000ffff067224 */ /* 0x002fe200078e000d */
[----:B--2---:R-:W-:Y:S01]  /*15c0*/  MOV R4, 0x1600 ;  /* 0x0000160000047802 */ /* 0x004fe20000000f00 */
[----:B------:R-:W-:Y:S02]  /*15d0*/  IMAD.MOV.U32 R9, RZ, RZ, 0x8 ;  /* 0x00000008ff097424 */ /* 0x000fe400078e00ff */
[----:B------:R-:W-:Y:S02]  /*15e0*/  IMAD.MOV.U32 R11, RZ, RZ, -0x1 ;  /* 0xffffffffff0b7424 */ /* 0x000fe400078e00ff */
[----:B0--3--:R-:W-:Y:S05]  /*15f0*/  CALL.REL.NOINC `($__internal_13_$__cuda_sm70_shflsync_down_p) ;  /* 0x0000058000007944 */ /* 0x009fea0003c00000 */
[----:B01----:R-:W-:Y:S01]  /*1600*/  FADD.FTZ R6, R13, R8 ;  /* 0x000000080d067221 */ /* 0x003fe20000010000 */
[----:B------:R-:W-:Y:S01]  /*1610*/  MOV R8, 0x1f ;  /* 0x0000001f00087802 */ /* 0x000fe20000000f00 */
[----:B------:R-:W-:Y:S01]  /*1620*/  IMAD.MOV.U32 R9, RZ, RZ, 0x4 ;  /* 0x00000004ff097424 */ /* 0x000fe200078e00ff */
[----:B------:R-:W-:Y:S01]  /*1630*/  MOV R4, 0x1660 ;  /* 0x0000166000047802 */ /* 0x000fe20000000f00 */
[----:B------:R-:W-:-:S02]  /*1640*/  IMAD.MOV.U32 R11, RZ, RZ, -0x1 ;  /* 0xffffffffff0b7424 */ /* 0x000fc400078e00ff */
[----:B------:R-:W-:Y:S05]  /*1650*/  CALL.REL.NOINC `($__internal_13_$__cuda_sm70_shflsync_down_p) ;  /* 0x0000052000007944 */ /* 0x000fea0003c00000 */
[----:B01----:R-:W-:Y:S01]  /*1660*/  FADD.FTZ R6, R6, R8 ;  /* 0x0000000806067221 */ /* 0x003fe20000010000 */
[----:B------:R-:W-:Y:S01]  /*1670*/  HFMA2.MMA R8, -RZ, RZ, 0, 1.847743988037109375e-06 ;  /* 0x0000001fff087435 */ /* 0x000fe200000001ff */
[----:B------:R-:W-:Y:S01]  /*1680*/  IMAD.MOV.U32 R9, RZ, RZ, 0x2 ;  /* 0x00000002ff097424 */ /* 0x000fe200078e00ff */
[----:B------:R-:W-:Y:S01]  /*1690*/  MOV R4, 0x16c0 ;  /* 0x000016c000047802 */ /* 0x000fe20000000f00 */
[----:B------:R-:W-:-:S03]  /*16a0*/  IMAD.MOV.U32 R11, RZ, RZ, -0x1 ;  /* 0xffffffffff0b7424 */ /* 0x000fc600078e00ff */
[----:B------:R-:W-:Y:S05]  /*16b0*/  CALL.REL.NOINC `($__internal_13_$__cuda_sm70_shflsync_down_p) ;  /* 0x000004c000007944 */ /* 0x000fea0003c00000 */
[----:B01----:R-:W-:Y:S01]  /*16c0*/  FADD.FTZ R6, R6, R8 ;  /* 0x0000000806067221 */ /* 0x003fe20000010000 */
[----:B------:R-:W-:Y:S01]  /*16d0*/  MOV R8, 0x1f ;  /* 0x0000001f00087802 */ /* 0x000fe20000000f00 */
[----:B------:R-:W-:Y:S01]  /*16e0*/  IMAD.MOV.U32 R9, RZ, RZ, 0x1 ;  /* 0x00000001ff097424 */ /* 0x000fe200078e00ff */
[----:B------:R-:W-:Y:S01]  /*16f0*/  MOV R4, 0x1720 ;  /* 0x0000172000047802 */ /* 0x000fe20000000f00 */
[----:B------:R-:W-:-:S02]  /*1700*/  IMAD.MOV.U32 R11, RZ, RZ, -0x1 ;  /* 0xffffffffff0b7424 */ /* 0x000fc400078e00ff */
[----:B------:R-:W-:Y:S05]  /*1710*/  CALL.REL.NOINC `($__internal_13_$__cuda_sm70_shflsync_down_p) ;  /* 0x0000046000007944 */ /* 0x000fea0003c00000 */
[----:B-1----:R-:W-:Y:S01]  /*1720*/  IMAD.MOV.U32 R7, RZ, RZ, R8 ;  /* 0x000000ffff077224 */ /* 0x002fe200078e0008 */
[----:B0-----:R-:W-:Y:S05]  /*1730*/  BRA `(.L_x_425) ;  /* 0xfffff8e000007947 */ /* 0x001fea000383ffff */
.L_x_416:
[----:B-1----:R-:W-:Y:S01]  /*1740*/  MOV R6, R23 ;  /* 0x0000001700067202 */ /* 0x002fe20000000f00 */
[----:B------:R-:W-:Y:S01]  /*1750*/  IMAD.MOV.U32 R9, RZ, RZ, 0x10 ;  /* 0x00000010ff097424 */ /* 0x000fe200078e00ff */
[----:B------:R-:W-:Y:S01]  /*1760*/  MOV R11, 0xffffffff ;  /* 0xffffffff000b7802 */ /* 0x000fe20000000f00 */
[----:B------:R-:W-:Y:S01]  /*1770*/  IMAD.MOV.U32 R8, RZ, RZ, 0x1f ;  /* 0x0000001fff087424 */ /* 0x000fe200078e00ff */
[----:B--2---:R-:W-:-:S02]  /*1780*/  MOV R4, 0x17a0 ;  /* 0x000017a000047802 */ /* 0x004fc40000000f00 */
[----:B0--3--:R-:W-:Y:S05]  /*1790*/  CALL.REL.NOINC `($__internal_13_$__cuda_sm70_shflsync_down_p) ;  /* 0x000003e000007944 */ /* 0x009fea0003c00000 */
[----:B-1----:R-:W-:Y:S01]  /*17a0*/  IMAD.MOV.U32 R4, RZ, RZ, R8 ;  /* 0x000000ffff047224 */ /* 0x002fe200078e0008 */
[----:B0-----:R-:W-:Y:S05]  /*17b0*/  BRA `(.L_x_426) ;  /* 0xfffff8a000007947 */ /* 0x001fea000383ffff */
.L_x_417:
[----:B------:R-:W-:Y:S01]  /*17c0*/  HFMA2.MMA R9, -RZ, RZ, 0, 4.76837158203125e-07 ;  /* 0x00000008ff097435 */ /* 0x000fe200000001ff */
[----:B-1----:R-:W-:Y:S01]  /*17d0*/  IMAD.MOV.U32 R6, RZ, RZ, R23 ;  /* 0x000000ffff067224 */ /* 0x002fe200078e0017 */
[----:B------:R-:W-:Y:S01]  /*17e0*/  MOV R4, 0x1820 ;  /* 0x0000182000047802 */ /* 0x000fe20000000f00 */
[----:B------:R-:W-:-:S02]  /*17f0*/  IMAD.MOV.U32 R8, RZ, RZ, 0x1f ;  /* 0x0000001fff087424 */ /* 0x000fc400078e00ff */
[----:B------:R-:W-:Y:S02]  /*1800*/  IMAD.MOV.U32 R11, RZ, RZ, -0x1 ;  /* 0xffffffffff0b7424 */ /* 0x000fe400078e00ff */
[----:B0--3--:R-:W-:Y:S05]  /*1810*/  CALL.REL.NOINC `($__internal_13_$__cuda_sm70_shflsync_down_p) ;  /* 0x0000036000007944 */ /* 0x009fea0003c00000 */
[----:B01----:R-:W-:Y:S01]  /*1820*/  FADD.FTZ R6, R23, R8 ;  /* 0x0000000817067221 */ /* 0x003fe20000010000 */
[----:B------:R-:W-:Y:S01]  /*1830*/  MOV R9, 0x4 ;  /* 0x0000000400097802 */ /* 0x000fe20000000f00 */
[----:B------:R-:W-:Y:S01]  /*1840*/  IMAD.MOV.U32 R8, RZ, RZ, 0x1f ;  /* 0x0000001fff087424 */ /* 0x000fe200078e00ff */
[----:B------:R-:W-:Y:S01]  /*1850*/  MOV R4, 0x1880 ;  /* 0x0000188000047802 */ /* 0x000fe20000000f00 */
[----:B------:R-:W-:Y:S02]  /*1860*/  IMAD.MOV.U32 R11, RZ, RZ, -0x1 ;  /* 0xffffffffff0b7424 */ /* 0x000fe400078e00ff */
[----:B------:R-:W-:Y:S05]  /*1870*/  CALL.REL.NOINC `($__internal_13_$__cuda_sm70_shflsync_down_p) ;  /* 0x0000030000007944 */ /* 0x000fea0003c00000 */
[----:B0-----:R-:W-:Y:S01]  /*1880*/  HFMA2.MMA R9, -RZ, RZ, 0, 1.1920928955078125e-07 ;  /* 0x00000002ff097435 */ /* 0x001fe200000001ff */
[----:B-1----:R-:W-:Y:S01]  /*1890*/  FADD.FTZ R6, R6, R8 ;  /* 0x0000000806067221 */ /* 0x002fe20000010000 */
[----:B------:R-:W-:Y:S01]  /*18a0*/  MOV R4, 0x18e0 ;  /* 0x000018e000047802 */ /* 0x000fe20000000f00 */
[----:B------:R-:W-:Y:S02]  /*18b0*/  IMAD.MOV.U32 R8, RZ, RZ, 0x1f ;  /* 0x0000001fff087424 */ /* 0x000fe400078e00ff */
[----:B------:R-:W-:Y:S02]  /*18c0*/  IMAD.MOV.U32 R11, RZ, RZ, -0x1 ;  /* 0xffffffffff0b7424 */ /* 0x000fe400078e00ff */
[----:B------:R-:W-:Y:S05]  /*18d0*/  CALL.REL.NOINC `($__internal_13_$__cuda_sm70_shflsync_down_p) ;  /* 0x000002a000007944 */ /* 0x000fea0003c00000 */
[----:B01----:R-:W-:Y:S01]  /*18e0*/  FADD.FTZ R6, R6, R8 ;  /* 0x0000000806067221 */ /* 0x003fe20000010000 */
[----:B------:R-:W-:Y:S01]  /*18f0*/  MOV R9, 0x1 ;  /* 0x0000000100097802 */ /* 0x000fe20000000f00 */
[----:B------:R-:W-:Y:S01]  /*1900*/  IMAD.MOV.U32 R8, RZ, RZ, 0x1f ;  /* 0x0000001fff087424 */ /* 0x000fe200078e00ff */
[----:B------:R-:W-:Y:S01]  /*1910*/  MOV R4, 0x1940 ;  /* 0x0000194000047802 */ /* 0x000fe20000000f00 */
[----:B------:R-:W-:-:S02]  /*1920*/  IMAD.MOV.U32 R11, RZ, RZ, -0x1 ;  /* 0xffffffffff0b7424 */ /* 0x000fc400078e00ff */
[----:B------:R-:W-:Y:S05]  /*1930*/  CALL.REL.NOINC `($__internal_13_$__cuda_sm70_shflsync_down_p) ;  /* 0x0000024000007944 */ /* 0x000fea0003c00000 */
[----:B-1----:R-:W-:Y:S01]  /*1940*/  MOV R7, R8 ;  /* 0x0000000800077202 */ /* 0x002fe20000000f00 */
[----:B0-----:R-:W-:Y:S05]  /*1950*/  BRA `(.L_x_427) ;  /* 0xfffff79000007947 */ /* 0x001fea000383ffff */
.L_x_420:
[----:B------:R-:W-:Y:S01]  /*1960*/  HFMA2.MMA R8, -RZ, RZ, 0, 1.847743988037109375e-06 ;  /* 0x0000001fff087435 */ /* 0x000fe200000001ff */
[----:B-12---:R-:W-:Y:S01]  /*1970*/  IMAD.MOV.U32 R6, RZ, RZ, R7 ;  /* 0x000000ffff067224 */ /* 0x006fe200078e0007 */
[----:B------:R-:W-:Y:S01]  /*1980*/  MOV R4, 0x19c0 ;  /* 0x000019c000047802 */ /* 0x000fe20000000f00 */
[----:B------:R-:W-:-:S02]  /*1990*/  IMAD.MOV.U32 R9, RZ, RZ, 0x10 ;  /* 0x00000010ff097424 */ /* 0x000fc400078e00ff */
[----:B------:R-:W-:Y:S02]  /*19a0*/  IMAD.MOV.U32 R11, RZ, RZ, -0x1 ;  /* 0xffffffffff0b7424 */ /* 0x000fe400078e00ff */
[----:B0--3--:R-:W-:Y:S05]  /*19b0*/  CALL.REL.NOINC `($__internal_13_$__cuda_sm70_shflsync_down_p) ;  /* 0x000001c000007944 */ /* 0x009fea0003c00000 */
[----:B-1----:R-:W-:Y:S01]  /*19c0*/  IMAD.MOV.U32 R2, RZ, RZ, R8 ;  /* 0x000000ffff027224 */ /* 0x002fe200078e0008 */
[----:B0-----:R-:W-:Y:S05]  /*19d0*/  BRA `(.L_x_428) ;  /* 0xfffff7d000007947 */ /* 0x001fea000383ffff */
.L_x_421:
[----:B------:R-:W-:Y:S01]  /*19e0*/  MOV R9, 0x8 ;  /* 0x0000000800097802 */ /* 0x000fe20000000f00 */
[----:B------:R-:W-:Y:S01]  /*19f0*/  IMAD.MOV.U32 R8, RZ, RZ, 0x1f ;  /* 0x0000001fff087424 */ /* 0x000fe200078e00ff */
[----:B------:R-:W-:Y:S01]  /*1a00*/  MOV R4, 0x1a30 ;  /* 0x00001a3000047802 */ /* 0x000fe20000000f00 */
[----:B------:R-:W-:Y:S02]  /*1a10*/  IMAD.MOV.U32 R11, RZ, RZ, -0x1 ;  /* 0xffffffffff0b7424 */ /* 0x000fe400078e00ff */
[----:B0-23--:R-:W-:Y:S05]  /*1a20*/  CALL.REL.NOINC `($__internal_13_$__cuda_sm70_shflsync_down_p) ;  /* 0x0000015000007944 */ /* 0x00dfea0003c00000 */
[----:B0-----:R-:W-:Y:S01]  /*1a30*/  HFMA2.MMA R9, -RZ, RZ, 0, 2.384185791015625e-07 ;  /* 0x00000004ff097435 */ /* 0x001fe200000001ff */
        /* <DEDUP_REMOVED lines=11> */
[----:B-1----:R-:W-:Y:S01]  /*1af0*/  FADD.FTZ R7, R6, R8 ;  /* 0x0000000806077221 */ /* 0x002fe20000010000 */
[----:B0-----:R-:W-:Y:S01]  /*1b00*/  HFMA2.MMA R9, -RZ, RZ, 0, 5.9604644775390625e-08 ;  /* 0x00000001ff097435 */ /* 0x001fe200000001ff */
[----:B------:R-:W-:Y:S01]  /*1b10*/  IMAD.MOV.U32 R8, RZ, RZ, 0x1f ;  /* 0x0000001fff087424 */ /* 0x000fe200078e00ff */
[----:B------:R-:W-:Y:S01]  /*1b20*/  MOV R4, 0x1b60 ;  /* 0x00001b6000047802 */ /* 0x000fe20000000f00 */
[----:B------:R-:W-:Y:S01]  /*1b30*/  IMAD.MOV.U32 R11, RZ, RZ, -0x1 ;  /* 0xffffffffff0b7424 */ /* 0x000fe200078e00ff */
[----:B------:R-:W-:-:S02]  /*1b40*/  MOV R6, R7 ;  /* 0x0000000700067202 */ /* 0x000fc40000000f00 */
[----:B------:R-:W-:Y:S05]  /*1b50*/  CALL.REL.NOINC `($__internal_13_$__cuda_sm70_shflsync_down_p) ;  /* 0x0000002000007944 */ /* 0x000fea0003c00000 */
[----:B-1----:R-:W-:Y:S01]  /*1b60*/  IMAD.MOV.U32 R4, RZ, RZ, R8 ;  /* 0x000000ffff047224 */ /* 0x002fe200078e0008 */
[----:B0-----:R-:W-:Y:S05]  /*1b70*/  BRA `(.L_x_429) ;  /* 0xfffff6c000007947 */ /* 0x001fea000383ffff */
        .weak           $__internal_13_$__cuda_sm70_shflsync_down_p
        .type           $__internal_13_$__cuda_sm70_shflsync_down_p,@function
        .size           $__internal_13_$__cuda_sm70_shflsync_down_p,(.L_x_736 - $__internal_13_$__cuda_sm70_shflsync_down_p)
$__internal_13_$__cuda_sm70_shflsync_down_p:
[----:B------:R-:W-:Y:S01]  /*1b80*/  HFMA2.MMA R5, -RZ, RZ, 0, 0 ;  /* 0x00000000ff057435 */ /* 0x000fe200000001ff */
[----:B------:R-:W-:Y:S04]  /*1b90*/  WARPSYNC R11 ;  /* 0x0000000b00007348 */ /* 0x000fe80003800000 */
[----:B------:R0:W1:Y:S01]  /*1ba0*/  SHFL.DOWN PT, R8, R6, R9, R8 ;  /* 0x0800000906087389 */ /* 0x00006200000e0008 */
[----:B------:R-:W-:Y:S05]  /*1bb0*/  RET.REL.NODEC R4 `(_ZN2at6native45_GLOBAL__N__efdd3984_12_NLLLoss2d_cu_e9278b4625nll_loss2d_forward_kernelIfflEEvPT_S4_PKS3_PKlS6_iiil) ;  /* 0xffffe44004007950 */ /* 0x000fea0003c3ffff */
.L_x_430:
        /* <DEDUP_REMOVED lines=12> */
.L_x_736:


//--------------------- .text._ZN2at6native45_GLOBAL__N__efdd3984_12_NLLLoss2d_cu_e9278b4638nll_loss2d_forward_size_average_kernelIfEEvPT_PKS3_ --------------------------
	.section	.text._ZN2at6native45_GLOBAL__N__efdd3984_12_NLLLoss2d_cu_e9278b4638nll_loss2d_forward_size_average_kernelIfEEvPT_PKS3_,"ax",@progbits
	.sectioninfo	@"SHI_REGISTERS=10"
	.align	128
.text._ZN2at6native45_GLOBAL__N__efdd3984_12_NLLLoss2d_cu_e9278b4638nll_loss2d_forward_size_average_kernelIfEEvPT_PKS3_:
        .type           _ZN2at6native45_GLOBAL__N__efdd3984_12_NLLLoss2d_cu_e9278b4638nll_loss2d_forward_size_average_kernelIfEEvPT_PKS3_,@function
        .size           _ZN2at6native45_GLOBAL__N__efdd3984_12_NLLLoss2d_cu_e9278b4638nll_loss2d_forward_size_average_kernelIfEEvPT_PKS3_,(.L_x_738 - _ZN2at6native45_GLOBAL__N__efdd3984_12_NLLLoss2d_cu_e9278b4638nll_loss2d_forward_size_average_kernelIfEEvPT_PKS3_)
        .other          _ZN2at6native45_GLOBAL__N__efdd3984_12_NLLLoss2d_cu_e9278b4638nll_loss2d_forward_size_average_kernelIfEEvPT_PKS3_,@"STO_CUDA_ENTRY STV_DEFAULT"
_ZN2at6native45_GLOBAL__N__efdd3984_12_NLLLoss2d_cu_e9278b4638nll_loss2d_forward_size_average_kernelIfEEvPT_PKS3_:
[----:B------:R-:W-:Y:S02]  /*0000*/  MOV R1, c[0x0][0x28] ;  /* 0x00000a0000017a02 */ /* 0x000fe40000000f00 */
[----:B------:R-:W-:Y:S01]  /*0010*/  MOV R4, c[0x0][0x168] ;  /* 0x00005a0000047a02 */ /* 0x000fe20000000f00 */
[----:B------:R-:W-:Y:S01]  /*0020*/  IMAD.MOV.U32 R5, RZ, RZ, c[0x0][0x16c] ;  /* 0x00005b00ff057624 */ /* 0x000fe200078e00ff */
[----:B------:R-:W-:-:S04]  /*0030*/  ULDC.64 UR4, c[0x0][0x118] ;  /* 0x0000460000047ab9 */ /* 0x000fc80000000a00 */
[----:B------:R-:W2:Y:S01]  /*0040*/  LDG.E R4, [R4.64] ;  /* 0x0000000404047981 */ /* 0x000ea2000c1e1900 */
[----:B------:R-:W-:Y:S01]  /*0050*/  MOV R2, c[0x0][0x160] ;  /* 0x0000580000027a02 */ /* 0x000fe20000000f00 */
[----:B------:R-:W-:-:S05]  /*0060*/  IMAD.MOV.U32 R3, RZ, RZ, c[0x0][0x164] ;  /* 0x00005900ff037624 */ /* 0x000fca00078e00ff */
[----:B------:R-:W3:Y:S01]  /*0070*/  LDG.E R0, [R2.64] ;  /* 0x0000000402007981 */ /* 0x000ee2000c1e1900 */
[----:B--2---:R-:W3:Y:S02]  /*0080*/  MUFU.RCP R7, R4 ;  /* 0x0000000400077308 */ /* 0x004ee40000001000 */
[----:B---3--:R-:W-:-:S05]  /*0090*/  FMUL.FTZ R7, R0, R7 ;  /* 0x0000000700077220 */ /* 0x008fca0000410000 */
[----:B------:R-:W-:Y:S01]  /*00a0*/  STG.E [R2.64], R7 ;  /* 0x0000000702007986 */ /* 0x000fe2000c101904 */
[----:B------:R-:W-:Y:S05]  /*00b0*/  EXIT ;  /* 0x000000000000794d */ /* 0x000fea0003800000 */
.L_x_431:
        /* <DEDUP_REMOVED lines=12> */
.L_x_738:


//--------------------- .text._ZN2at6native45_GLOBAL__N__efdd3984_12_NLLLoss2d_cu_e9278b4625nll_loss2d_forward_kernelIffiEEvPT_S4_PKS3_PKlS6_iiil --------------------------
	.section	.text._ZN2at6native45_GLOBAL__N__efdd3984_12_NLLLoss2d_cu_e9278b4625nll_loss2d_forward_kernelIffiEEvPT_S4_PKS3_PKlS6_iiil,"ax",@progbits
	.sectioninfo	@"SHI_REGISTERS=27"
	.align	128
.text._ZN2at6native45_GLOBAL__N__efdd3984_12_NLLLoss2d_cu_e9278b4625nll_loss2d_forward_kernelIffiEEvPT_S4_PKS3_PKlS6_iiil:
        .type           _ZN2at6native45_GLOBAL__N__efdd3984_12_NLLLoss2d_cu_e9278b4625nll_loss2d_forward_kernelIffiEEvPT_S4_PKS3_PKlS6_iiil,@function
        .size           _ZN2at6native45_GLOBAL__N__efdd3984_12_NLLLoss2d_cu_e9278b4625nll_loss2d_forward_kernelIffiEEvPT_S4_PKS3_PKlS6_iiil,(.L_x_739 - _ZN2at6native45_GLOBAL__N__efdd3984_12_NLLLoss2d_cu_e9278b4625nll_loss2d_forward_kernelIffiEEvPT_S4_PKS3_PKlS6_iiil)
        .other          _ZN2at6native45_GLOBAL__N__efdd3984_12_NLLLoss2d_cu_e9278b4625nll_loss2d_forward_kernelIffiEEvPT_S4_PKS3_PKlS6_iiil,@"STO_CUDA_ENTRY STV_DEFAULT"
_ZN2at6native45_GLOBAL__N__efdd3984_12_NLLLoss2d_cu_e9278b4625nll_loss2d_forward_kernelIffiEEvPT_S4_PKS3_PKlS6_iiil:
        /* <DEDUP_REMOVED lines=11> */
[----:B0-----:R-:W-:Y:S01]  /*00b0*/  HFMA2.MMA R2, -RZ, RZ, 0, 0 ;  /* 0x00000000ff027435 */ /* 0x001fe200000001ff */
[----:B---3--:R-:W-:-:S04]  /*00c0*/  IMAD.MOV R5, RZ, RZ, -R3 ;  /* 0x000000ffff057224 */ /* 0x008fc800078e0a03 */
[----:B------:R-:W-:-:S05]  /*00d0*/  IMAD R5, R5, c[0x0][0x190], RZ ;  /* 0x0000640005057a24 */ /* 0x000fca00078e02ff */
        /* <DEDUP_REMOVED lines=20> */
.L_x_441:
[----:B------:R-:W-:Y:S01]  /*0220*/  IADD3 R2, R17, R16, RZ ;  /* 0x0000001011027210 */ /* 0x000fe20007ffe0ff */
        /* <DEDUP_REMOVED lines=33> */
.L_x_438:
[----:B------:R-:W-:Y:S05]  /*0440*/  BSYNC B6 ;  /* 0x0000000000067941 */ /* 0x000fea0003800000 */
.L_x_437:
[----:B------:R-:W-:-:S04]  /*0450*/  LEA R2, P0, R23, c[0x0][0x180], 0x2 ;  /* 0x0000600017027a11 */ /* 0x000fc800078010ff */
[----:B------:R-:W-:-:S05]  /*0460*/  LEA.HI.X R3, R23, c[0x0][0x184], R24, 0x2, P0 ;  /* 0x0000610017037a11 */ /* 0x000fca00000f1418 */
[----:B------:R0:W5:Y:S01]  /*0470*/  LDG.E R24, [R2.64] ;  /* 0x0000002402187981 */ /* 0x000162000c1e1900 */
[----:B------:R-:W-:Y:S01]  /*0480*/  IMAD R0, R17, c[0x0][0x188], R16 ;  /* 0x0000620011007a24 */ /* 0x000fe200078e0210 */
[----:B------:R-:W-:Y:S03]  /*0490*/  BSSY B6, `(.L_x_439) ;  /* 0x0000017000067945 */ /* 0x000fe60003800000 */
[----:B------:R-:W-:-:S05]  /*04a0*/  IMAD R23, R23, c[0x0][0x18c], R0 ;  /* 0x0000630017177a24 */ /* 0x000fca00078e0200 */
[----:B------:R-:W-:-:S13]  /*04b0*/  ISETP.GT.AND P0, PT, R23, -0x1, PT ;  /* 0xffffffff1700780c */ /* 0x000fda0003f04270 */
[----:B------:R-:W-:Y:S05]  /*04c0*/  @P0 BRA `(.L_x_440) ;  /* 0x0000013000000947 */ /* 0x000fea0003800000 */
[----:B0-----:R-:W-:Y:S01]  /*04d0*/  MOV R2, 0x0 ;  /* 0x0000000000027802 */ /* 0x001fe20000000f00 */
        /* <DEDUP_REMOVED lines=18> */
.L_x_440:
[----:B0-----:R-:W-:Y:S05]  /*0600*/  BSYNC B6 ;  /* 0x0000000000067941 */ /* 0x001fea0003800000 */
.L_x_439:
[----:B------:R-:W-:-:S04]  /*0610*/  IMAD.MOV.U32 R2, RZ, RZ, 0x4 ;  /* 0x00000004ff027424 */ /* 0x000fc800078e00ff */
[----:B------:R-:W-:-:S06]  /*0620*/  IMAD.WIDE R2, R23, R2, c[0x0][0x170] ;  /* 0x00005c0017027625 */ /* 0x000fcc00078e0202 */
[----:B------:R-:W2:Y:S01]  /*0630*/  LDG.E R2, [R2.64] ;  /* 0x0000002402027981 */ /* 0x000ea2000c1e1900 */
[----:B-----5:R-:W-:Y:S02]  /*0640*/  FADD.FTZ R18, R18, R24 ;  /* 0x0000001812127221 */ /* 0x020fe40000010000 */
[----:B--2---:R-:W-:Y:S02]  /*0650*/  FFMA.FTZ R19, -R24, R2, R19 ;  /* 0x0000000218137223 */ /* 0x004fe40000010113 */
.L_x_436:
[----:B------:R-:W-:Y:S05]  /*0660*/  BSYNC B7 ;  /* 0x0000000000077941 */ /* 0x000fea0003800000 */
.L_x_435:
[----:B------:R-:W-:-:S05]  /*0670*/  MOV R3, c[0x0][0x0] ;  /* 0x0000000000037a02 */ /* 0x000fca0000000f00 */
[----:B------:R-:W-:-:S05]  /*0680*/  IMAD R16, R3, c[0x0][0x190], R16 ;  /* 0x0000640003107a24 */ /* 0x000fca00078e0210 */
[----:B------:R-:W-:-:S13]  /*0690*/  ISETP.GE.AND P0, PT, R16, c[0x0][0x18c], PT ;  /* 0x0000630010007a0c */ /* 0x000fda0003f06270 */
[----:B------:R-:W-:Y:S05]  /*06a0*/  @!P0 BRA `(.L_x_441) ;  /* 0xfffffb7000008947 */ /* 0x000fea000383ffff */
[----:B------:R-:W-:Y:S05]  /*06b0*/  BRA `(.L_x_433) ;  /* 0x0000047000007947 */ /* 0x000fea0003800000 */
.L_x_434:
[----:B------:R-:W-:Y:S02]  /*06c0*/  CS2R R18, SRZ ;  /* 0x0000000000127805 */ /* 0x000fe4000001ff00 */
.L_x_448:
        /* <DEDUP_REMOVED lines=34> */
.L_x_445:
[----:B------:R-:W-:Y:S05]  /*08f0*/  BSYNC B6 ;  /* 0x0000000000067941 */ /* 0x000fea0003800000 */
.L_x_444:
        /* <DEDUP_REMOVED lines=24> */
.L_x_447:
[----:B------:R-:W-:Y:S05]  /*0a80*/  BSYNC B6 ;  /* 0x0000000000067941 */ /* 0x000fea0003800000 */
.L_x_446:
[----:B------:R-:W-:-:S10]  /*0a90*/  HFMA2.MMA R2, -RZ, RZ, 0, 2.384185791015625e-07 ;  /* 0x00000004ff027435 */ /* 0x000fd400000001ff */
[----:B------:R-:W-:-:S06]  /*0aa0*/  IMAD.WIDE R2, R23, R2, c[0x0][0x170] ;  /* 0x00005c0017027625 */ /* 0x000fcc00078e0202 */
[----:B------:R-:W2:Y:S01]  /*0ab0*/  LDG.E R2, [R2.64] ;  /* 0x0000002402027981 */ /* 0x000ea2000c1e1900 */
[----:B------:R-:W-:Y:S02]  /*0ac0*/  FADD.FTZ R18, R18, 1 ;  /* 0x3f80000012127421 */ /* 0x000fe40000010000 */
[----:B--2---:R-:W-:Y:S02]  /*0ad0*/  FADD.FTZ R19, R19, -R2 ;  /* 0x8000000213137221 */ /* 0x004fe40000010000 */
.L_x_443:
[----:B------:R-:W-:Y:S05]  /*0ae0*/  BSYNC B7 ;  /* 0x0000000000077941 */ /* 0x000fea0003800000 */
.L_x_442:
[----:B------:R-:W-:-:S04]  /*0af0*/  IMAD.MOV.U32 R3, RZ, RZ, c[0x0][0x0] ;  /* 0x00000000ff037624 */ /* 0x000fc800078e00ff */
[----:B------:R-:W-:-:S05]  /*0b00*/  IMAD R16, R3, c[0x0][0x190], R16 ;  /* 0x0000640003107a24 */ /* 0x000fca00078e0210 */
[----:B------:R-:W-:-:S13]  /*0b10*/  ISETP.GE.AND P0, PT, R16, c[0x0][0x18c], PT ;  /* 0x0000630010007a0c */ /* 0x000fda0003f06270 */
[----:B------:R-:W-:Y:S05]  /*0b20*/  @!P0 BRA `(.L_x_448) ;  /* 0xfffffba000008947 */ /* 0x000fea000383ffff */
.L_x_433:
[----:B------:R-:W-:Y:S05]  /*0b30*/  BSYNC B8 ;  /* 0x0000000000087941 */ /* 0x000fea0003800000 */
.L_x_432:
[----:B------:R-:W-:Y:S05]  /*0b40*/  BRA.DIV ~URZ, `(.L_x_449) ;  /* 0x000005627f007947 */ /* 0x000fea000b800000 */
[----:B------:R0:W1:Y:S02]  /*0b50*/  SHFL.DOWN PT, R3, R18, 0x10, 0x1f ;  /* 0x0a001f0012037f89 */ /* 0x00006400000e0000 */
.L_x_461:
        /* <DEDUP_REMOVED lines=9> */
.L_x_462:
[----:B------:R-:W-:Y:S01]  /*0bf0*/  SHF.R.S32.HI R3, RZ, 0x1f, R22 ;  /* 0x0000001fff037819 */ /* 0x000fe20000011416 */
[----:B------:R-:W-:Y:S01]  /*0c00*/  WARPSYNC 0xffffffff ;  /* 0xffffffff00007948 */ /* 0x000fe20003800000 */
[----:B------:R-:W-:Y:S01]  /*0c10*/  BAR.SYNC.DEFER_BLOCKING 0x0 ;  /* 0x0000000000007b1d */ /* 0x000fe20000010000 */
[----:B--2---:R-:W-:Y:S01]  /*0c20*/  FADD.FTZ R7, R5, R6 ;  /* 0x0000000605077221 */ /* 0x004fe20000010000 */
[----:B------:R-:W-:Y:S01]  /*0c30*/  LEA.HI R2, R3, R22, RZ, 0x5 ;  /* 0x0000001603027211 */ /* 0x000fe200078f28ff */
[----:B------:R-:W-:Y:S01]  /*0c40*/  HFMA2.MMA R0, -RZ, RZ, 0, 0 ;  /* 0x00000000ff007435 */ /* 0x000fe200000001ff */
        /* <DEDUP_REMOVED lines=16> */
.L_x_463:
        /* <DEDUP_REMOVED lines=9> */
.L_x_464:
[----:B--2---:R-:W-:Y:S02]  /*0de0*/  FADD.FTZ R0, R7, R6 ;  /* 0x0000000607007221 */ /* 0x004fe40000010000 */
.L_x_452:
[----:B------:R-:W-:Y:S05]  /*0df0*/  BSYNC B0 ;  /* 0x0000000000007941 */ /* 0x000fea0003800000 */
.L_x_451:
[----:B------:R-:W-:Y:S05]  /*0e00*/  BRA.DIV ~URZ, `(.L_x_455) ;  /* 0x000006e27f007947 */ /* 0x000fea000b800000 */
[----:B--2---:R2:W4:Y:S02]  /*0e10*/  SHFL.DOWN PT, R4, R19, 0x10, 0x1f ;  /* 0x0a001f0013047f89 */ /* 0x00452400000e0000 */
.L_x_465:
        /* <DEDUP_REMOVED lines=9> */
.L_x_466:
        /* <DEDUP_REMOVED lines=12> */
.L_x_467:
        /* <DEDUP_REMOVED lines=9> */
.L_x_468:
[----:B-12---:R-:W-:Y:S02]  /*1000*/  FADD.FTZ R7, R4, R7 ;  /* 0x0000000704077221 */ /* 0x006fe40000010000 */
.L_x_458:
[----:B------:R-:W-:Y:S05]  /*1010*/  BSYNC B0 ;  /* 0x0000000000007941 */ /* 0x000fea0003800000 */
.L_x_457:
[----:B------:R-:W-:-:S13]  /*1020*/  ISETP.NE.AND P0, PT, R22, RZ, PT ;  /* 0x000000ff1600720c */ /* 0x000fda0003f05270 */
[----:B------:R-:W-:Y:S05]  /*1030*/  @P0 EXIT ;  /* 0x000000000000094d */ /* 0x000fea0003800000 */
[----:B------:R-:W-:Y:S01]  /*1040*/  IMAD.MOV.U32 R2, RZ, RZ, c[0x0][0x168] ;  /* 0x00005a00ff027624 */ /* 0x000fe200078e00ff */
[----:B-1----:R-:W-:Y:S01]  /*1050*/  MOV R3, c[0x0][0x16c] ;  /* 0x00005b0000037a02 */ /* 0x002fe20000000f00 */
[----:B------:R-:W-:Y:S02]  /*1060*/  IMAD.MOV.U32 R4, RZ, RZ, c[0x0][0x160] ;  /* 0x00005800ff047624 */ /* 0x000fe400078e00ff */
[----:B------:R-:W-:Y:S02]  /*1070*/  IMAD.MOV.U32 R5, RZ, RZ, c[0x0][0x164] ;  /* 0x00005900ff057624 */ /* 0x000fe400078e00ff */
[----:B---3--:R-:W-:Y:S04]  /*1080*/  RED.E.ADD.F32.FTZ.RN.STRONG.GPU [R2.64], R0 ;  /* 0x000000000200798e */ /* 0x008fe8000c10e7a4 */
[----:B--2---:R-:W-:Y:S01]  /*1090*/  RED.E.ADD.F32.FTZ.RN.STRONG.GPU [R4.64], R7 ;  /* 0x000000070400798e */ /* 0x004fe2000c10e7a4 */
[----:B------:R-:W-:Y:S05]  /*10a0*/  EXIT ;  /* 0x000000000000794d */ /* 0x000fea0003800000 */
.L_x_449:
[----:B------:R-:W-:Y:S01]  /*10b0*/  MOV R6, R18 ;  /* 0x0000001200067202 */ /* 0x000fe20000000f00 */
[----:B------:R-:W-:Y:S01]  /*10c0*/  IMAD.MOV.U32 R9, RZ, RZ, 0x10 ;  /* 0x00000010ff097424 */ /* 0x000fe200078e00ff */
[----:B------:R-:W-:Y:S01]  /*10d0*/  MOV R11, 0xffffffff ;  /* 0xffffffff000b7802 */ /* 0x000fe20000000f00 */
[----:B------:R-:W-:Y:S01]  /*10e0*/  IMAD.MOV.U32 R8, RZ, RZ, 0x1f ;  /* 0x0000001fff087424 */ /* 0x000fe200078e00ff */
[----:B------:R-:W-:-:S02]  /*10f0*/  MOV R4, 0x1110 ;  /* 0x0000111000047802 */ /* 0x000fc40000000f00 */
[----:B------:R-:W-:Y:S05]  /*1100*/  CALL.REL.NOINC `($__internal_14_$__cuda_sm70_shflsync_down_p) ;  /* 0x0000082000007944 */ /* 0x000fea0003c00000 */
[----:B-1----:R-:W-:Y:S01]  /*1110*/  IMAD.MOV.U32 R3, RZ, RZ, R8 ;  /* 0x000000ffff037224 */ /* 0x002fe200078e0008 */
[----:B0-----:R-:W-:Y:S05]  /*1120*/  BRA `(.L_x_461) ;  /* 0xfffffa3000007947 */ /* 0x001fea000383ffff */
.L_x_450:
[----:B------:R-:W-:Y:S01]  /*1130*/  HFMA2.MMA R9, -RZ, RZ, 0, 4.76837158203125e-07 ;  /* 0x00000008ff097435 */ /* 0x000fe200000001ff */
[----:B------:R-:W-:Y:S01]  /*1140*/  IMAD.MOV.U32 R6, RZ, RZ, R7 ;  /* 0x000000ffff067224 */ /* 0x000fe200078e0007 */
[----:B------:R-:W-:Y:S01]  /*1150*/  MOV R4, 0x1190 ;  /* 0x0000119000047802 */ /* 0x000fe20000000f00 */
[----:B------:R-:W-:-:S02]  /*1160*/  IMAD.MOV.U32 R8, RZ, RZ, 0x1f ;  /* 0x0000001fff087424 */ /* 0x000fc400078e00ff */
[----:B------:R-:W-:Y:S02]  /*1170*/  IMAD.MOV.U32 R11, RZ, RZ, -0x1 ;  /* 0xffffffffff0b7424 */ /* 0x000fe400078e00ff */
[----:B0-----:R-:W-:Y:S05]  /*1180*/  CALL.REL.NOINC `($__internal_14_$__cuda_sm70_shflsync_down_p) ;  /* 0x000007a000007944 */ /* 0x001fea0003c00000 */
[----:B01----:R-:W-:Y:S01]  /*1190*/  FADD.FTZ R6, R7, R8 ;  /* 0x0000000807067221 */ /* 0x003fe20000010000 */
[----:B------:R-:W-:Y:S01]  /*11a0*/  MOV R9, 0x4 ;  /* 0x0000000400097802 */ /* 0x000fe20000000f00 */
[----:B------:R-:W-:Y:S01]  /*11b0*/  IMAD.MOV.U32 R8, RZ, RZ, 0x1f ;  /* 0x0000001fff087424 */ /* 0x000fe200078e00ff */
[----:B------:R-:W-:Y:S01]  /*11c0*/  MOV R4, 0x11f0 ;  /* 0x000011f000047802 */ /* 0x000fe20000000f00 */
[----:B------:R-:W-:Y:S02]  /*11d0*/  IMAD.MOV.U32 R11, RZ, RZ, -0x1 ;  /* 0xffffffffff0b7424 */ /* 0x000fe400078e00ff */
[----:B------:R-:W-:Y:S05]  /*11e0*/  CALL.REL.NOINC `($__internal_14_$__cuda_sm70_shflsync_down_p) ;  /* 0x0000074000007944 */ /* 0x000fea0003c00000 */
[----:B0-----:R-:W-:Y:S01]  /*11f0*/  HFMA2.MMA R9, -RZ, RZ, 0, 1.1920928955078125e-07 ;  /* 0x00000002ff097435 */ /* 0x001fe200000001ff */
[----:B-1----:R-:W-:Y:S01]  /*1200*/  FADD.FTZ R6, R6, R8 ;  /* 0x0000000806067221 */ /* 0x002fe20000010000 */
[----:B------:R-:W-:Y:S01]  /*1210*/  MOV R4, 0x1250 ;  /* 0x0000125000047802 */ /* 0x000fe20000000f00 */
[----:B------:R-:W-:Y:S02]  /*1220*/  IMAD.MOV.U32 R8, RZ, RZ, 0x1f ;  /* 0x0000001fff087424 */ /* 0x000fe400078e00ff */
[----:B------:R-:W-:Y:S02]  /*1230*/  IMAD.MOV.U32 R11, RZ, RZ, -0x1 ;  /* 0xffffffffff0b7424 */ /* 0x000fe400078e00ff */
[----:B------:R-:W-:Y:S05]  /*1240*/  CALL.REL.NOINC `($__internal_14_$__cuda_sm70_shflsync_down_p) ;  /* 0x000006e000007944 */ /* 0x000fea0003c00000 */
[----:B01----:R-:W-:Y:S01]  /*1250*/  FADD.FTZ R6, R6, R8 ;  /* 0x0000000806067221 */ /* 0x003fe20000010000 */
[----:B------:R-:W-:Y:S01]  /*1260*/  MOV R9, 0x1 ;  /* 0x0000000100097802 */ /* 0x000fe20000000f00 */
[----:B------:R-:W-:Y:S01]  /*1270*/  IMAD.MOV.U32 R8, RZ, RZ, 0x1f ;  /* 0x0000001fff087424 */ /* 0x000fe200078e00ff */
[----:B------:R-:W-:Y:S01]  /*1280*/  MOV R4, 0x12b0 ;  /* 0x000012b000047802 */ /* 0x000fe20000000f00 */
[----:B------:R-:W-:-:S02]  /*1290*/  IMAD.MOV.U32 R11, RZ, RZ, -0x1 ;  /* 0xffffffffff0b7424 */ /* 0x000fc400078e00ff */
[----:B------:R-:W-:Y:S05]  /*12a0*/  CALL.REL.NOINC `($__internal_14_$__cuda_sm70_shflsync_down_p) ;  /* 0x0000068000007944 */ /* 0x000fea0003c00000 */
[----:B-1----:R-:W-:Y:S01]  /*12b0*/  MOV R5, R8 ;  /* 0x0000000800057202 */ /* 0x002fe20000000f00 */
[----:B0-----:R-:W-:Y:S05]  /*12c0*/  BRA `(.L_x_462) ;  /* 0xfffff92000007947 */ /* 0x001fea000383ffff */
.L_x_453:
[----:B------:R-:W-:Y:S01]  /*12d0*/  HFMA2.MMA R8, -RZ, RZ, 0, 1.847743988037109375e-06 ;  /* 0x0000001fff087435 */ /* 0x000fe200000001ff */
[----:B-1-3--:R-:W-:Y:S01]  /*12e0*/  IMAD.MOV.U32 R6, RZ, RZ, R0 ;  /* 0x000000ffff067224 */ /* 0x00afe200078e0000 */
[----:B--2---:R-:W-:Y:S01]  /*12f0*/  MOV R4, 0x1330 ;  /* 0x0000133000047802 */ /* 0x004fe20000000f00 */
[----:B------:R-:W-:-:S02]  /*1300*/  IMAD.MOV.U32 R9, RZ, RZ, 0x10 ;  /* 0x00000010ff097424 */ /* 0x000fc400078e00ff */
[----:B------:R-:W-:Y:S02]  /*1310*/  IMAD.MOV.U32 R11, RZ, RZ, -0x1 ;  /* 0xffffffffff0b7424 */ /* 0x000fe400078e00ff */
[----:B0-----:R-:W-:Y:S05]  /*1320*/  CALL.REL.NOINC `($__internal_14_$__cuda_sm70_shflsync_down_p) ;  /* 0x0000060000007944 */ /* 0x001fea0003c00000 */
[----:B-1----:R-:W-:Y:S01]  /*1330*/  IMAD.MOV.U32 R5, RZ, RZ, R8 ;  /* 0x000000ffff057224 */ /* 0x002fe200078e0008 */
[----:B0-----:R-:W-:Y:S05]  /*1340*/  BRA `(.L_x_463) ;  /* 0xfffffa0000007947 */ /* 0x001fea000383ffff */
.L_x_454:
[----:B-1----:R-:W-:Y:S01]  /*1350*/  MOV R6, R13 ;  /* 0x0000000d00067202 */ /* 0x002fe20000000f00 */
[----:B------:R-:W-:Y:S01]  /*1360*/  IMAD.MOV.U32 R9, RZ, RZ, 0x8 ;  /* 0x00000008ff097424 */ /* 0x000fe200078e00ff */
[----:B------:R-:W-:Y:S01]  /*1370*/  MOV R11, 0xffffffff ;  /* 0xffffffff000b7802 */ /* 0x000fe20000000f00 */
[----:B------:R-:W-:Y:S01]  /*1380*/  IMAD.MOV.U32 R8, RZ, RZ, 0x1f ;  /* 0x0000001fff087424 */ /* 0x000fe200078e00ff */
[----:B--2---:R-:W-:Y:S02]  /*1390*/  MOV R4, 0x13b0 ;  /* 0x000013b000047802 */ /* 0x004fe40000000f00 */
[----:B0--3--:R-:W-:Y:S05]  /*13a0*/  CALL.REL.NOINC `($__internal_14_$__cuda_sm70_shflsync_down_p) ;  /* 0x0000058000007944 */ /* 0x009fea0003c00000 */
[----:B01----:R-:W-:Y:S01]  /*13b0*/  FADD.FTZ R6, R13, R8 ;  /* 0x000000080d067221 */ /* 0x003fe20000010000 */
[----:B------:R-:W-:Y:S01]  /*13c0*/  MOV R11, 0xffffffff ;  /* 0xffffffff000b7802 */ /* 0x000fe20000000f00 */
[----:B------:R-:W-:Y:S01]  /*13d0*/  IMAD.MOV.U32 R9, RZ, RZ, 0x4 ;  /* 0x00000004ff097424 */ /* 0x000fe200078e00ff */
[----:B------:R-:W-:Y:S01]  /*13e0*/  MOV R4, 0x1410 ;  /* 0x0000141000047802 */ /* 0x000fe20000000f00 */
[----:B------:R-:W-:Y:S02]  /*13f0*/  IMAD.MOV.U32 R8, RZ, RZ, 0x1f ;  /* 0x0000001fff087424 */ /* 0x000fe400078e00ff */
[----:B------:R-:W-:Y:S05]  /*1400*/  CALL.REL.NOINC `($__internal_14_$__cuda_sm70_shflsync_down_p) ;  /* 0x0000052000007944 */ /* 0x000fea0003c00000 */
[----:B01----:R-:W-:Y:S01]  /*1410*/  FADD.FTZ R6, R6, R8 ;  /* 0x0000000806067221 */ /* 0x003fe20000010000 */
[----:B------:R-:W-:Y:S01]  /*1420*/  MOV R11, 0xffffffff ;  /* 0xffffffff000b7802 */ /* 0x000fe20000000f00 */
[----:B------:R-:W-:Y:S01]  /*1430*/  IMAD.MOV.U32 R9, RZ, RZ, 0x2 ;  /* 0x00000002ff097424 */ /* 0x000fe200078e00ff */
[----:B------:R-:W-:Y:S01]  /*1440*/  MOV R4, 0x1470 ;  /* 0x0000147000047802 */ /* 0x000fe20000000f00 */
[----:B------:R-:W-:-:S02]  /*1450*/  IMAD.MOV.U32 R8, RZ, RZ, 0x1f ;  /* 0x0000001fff087424 */ /* 0x000fc400078e00ff */
[----:B------:R-:W-:Y:S05]  /*1460*/  CALL.REL.NOINC `($__internal_14_$__cuda_sm70_shflsync_down_p) ;  /* 0x000004c000007944 */ /* 0x000fea0003c00000 */
[----:B01----:R-:W-:Y:S01]  /*1470*/  FADD.FTZ R6, R6, R8 ;  /* 0x0000000806067221 */ /* 0x003fe20000010000 */
[----:B------:R-:W-:Y:S01]  /*1480*/  MOV R11, 0xffffffff ;  /* 0xffffffff000b7802 */ /* 0x000fe20000000f00 */
[----:B------:R-:W-:Y:S01]  /*1490*/  IMAD.MOV.U32 R9, RZ, RZ, 0x1 ;  /* 0x00000001ff097424 */ /* 0x000fe200078e00ff */
[----:B------:R-:W-:Y:S01]  /*14a0*/  MOV R4, 0x14d0 ;  /* 0x000014d000047802 */ /* 0x000fe20000000f00 */
[----:B------:R-:W-:-:S02]  /*14b0*/  IMAD.MOV.U32 R8, RZ, RZ, 0x1f ;  /* 0x0000001fff087424 */ /* 0x000fc400078e00ff */
[----:B------:R-:W-:Y:S05]  /*14c0*/  CALL.REL.NOINC `($__internal_14_$__cuda_sm70_shflsync_down_p) ;  /* 0x0000046000007944 */ /* 0x000fea0003c00000 */
[----:B-1----:R-:W-:Y:S01]  /*14d0*/  IMAD.MOV.U32 R7, RZ, RZ, R8 ;  /* 0x000000ffff077224 */ /* 0x002fe200078e0008 */
[----:B0-----:R-:W-:Y:S05]  /*14e0*/  BRA `(.L_x_464) ;  /* 0xfffff8f000007947 */ /* 0x001fea000383ffff */
.L_x_455:
[----:B------:R-:W-:Y:S01]  /*14f0*/  HFMA2.MMA R9, -RZ, RZ, 0, 9.5367431640625e-07 ;  /* 0x00000010ff097435 */ /* 0x000fe200000001ff */
[----:B-1----:R-:W-:Y:S01]  /*1500*/  IMAD.MOV.U32 R6, RZ, RZ, R19 ;  /* 0x000000ffff067224 */ /* 0x002fe200078e0013 */
[----:B--2---:R-:W-:Y:S01]  /*1510*/  MOV R4, 0x1550 ;  /* 0x0000155000047802 */ /* 0x004fe20000000f00 */
[----:B------:R-:W-:-:S02]  /*1520*/  IMAD.MOV.U32 R8, RZ, RZ, 0x1f ;  /* 0x0000001fff087424 */ /* 0x000fc400078e00ff */
[----:B------:R-:W-:Y:S02]  /*1530*/  IMAD.MOV.U32 R11, RZ, RZ, -0x1 ;  /* 0xffffffffff0b7424 */ /* 0x000fe400078e00ff */
[----:B0--3--:R-:W-:Y:S05]  /*1540*/  CALL.REL.NOINC `($__internal_14_$__cuda_sm70_shflsync_down_p) ;  /* 0x000003e000007944 */ /* 0x009fea0003c00000 */
[----:B-1----:R-:W-:Y:S01]  /*1550*/  MOV R4, R8 ;  /* 0x0000000800047202 */ /* 0x002fe20000000f00 */
[----:B0-----:R-:W-:Y:S05]  /*1560*/  BRA `(.L_x_465) ;  /* 0xfffff8b000007947 */ /* 0x001fea000383ffff */
.L_x_456:
[----:B------:R-:W-:Y:S01]  /*1570*/  HFMA2.MMA R9, -RZ, RZ, 0, 4.76837158203125e-07 ;  /* 0x00000008ff097435 */ /* 0x000fe200000001ff */
[----:B-1----:R-:W-:Y:S01]  /*1580*/  IMAD.MOV.U32 R6, RZ, RZ, R19 ;  /* 0x000000ffff067224 */ /* 0x002fe200078e0013 */
[----:B------:R-:W-:Y:S01]  /*1590*/  MOV R11, 0xffffffff ;  /* 0xffffffff000b7802 */ /* 0x000fe20000000f00 */
[----:B------:R-:W-:Y:S01]  /*15a0*/  IMAD.MOV.U32 R8, RZ, RZ, 0x1f ;  /* 0x0000001fff087424 */ /* 0x000fe200078e00ff */
[----:B------:R-:W-:Y:S02]  /*15b0*/  MOV R4, 0x15d0 ;  /* 0x000015d000047802 */ /* 0x000fe40000000f00 */
[----:B0--3--:R-:W-:Y:S05]  /*15c0*/  CALL.REL.NOINC `($__internal_14_$__cuda_sm70_shflsync_down_p) ;  /* 0x0000036000007944 */ /* 0x009fea0003c00000 */
[----:B01----:R-:W-:Y:S01]  /*15d0*/  FADD.FTZ R6, R19, R8 ;  /* 0x0000000813067221 */ /* 0x003fe20000010000 */
[----:B------:R-:W-:Y:S01]  /*15e0*/  HFMA2.MMA R8, -RZ, RZ, 0, 1.847743988037109375e-06 ;  /* 0x0000001fff087435 */ /* 0x000fe200000001ff */
[----:B------:R-:W-:Y:S01]  /*15f0*/  IMAD.MOV.U32 R9, RZ, RZ, 0x4 ;  /* 0x00000004ff097424 */ /* 0x000fe200078e00ff */
[----:B------:R-:W-:Y:S01]  /*1600*/  MOV R4, 0x1630 ;  /* 0x0000163000047802 */ /* 0x000fe20000000f00 */
[----:B------:R-:W-:-:S03]  /*1610*/  IMAD.MOV.U32 R11, RZ, RZ, -0x1 ;  /* 0xffffffffff0b7424 */ /* 0x000fc600078e00ff */
[----:B------:R-:W-:Y:S05]  /*1620*/  CALL.REL.NOINC `($__internal_14_$__cuda_sm70_shflsync_down_p) ;  /* 0x0000030000007944 */ /* 0x000fea0003c00000 */
[----:B01----:R-:W-:Y:S01]  /*1630*/  FADD.FTZ R6, R6, R8 ;  /* 0x0000000806067221 */ /* 0x003fe20000010000 */
[----:B------:R-:W-:Y:S01]  /*1640*/  MOV R9, 0x2 ;  /* 0x0000000200097802 */ /* 0x000fe20000000f00 */
[----:B------:R-:W-:Y:S01]  /*1650*/  IMAD.MOV.U32 R8, RZ, RZ, 0x1f ;  /* 0x0000001fff087424 */ /* 0x000fe200078e00ff */
[----:B------:R-:W-:-:S02]  /*1660*/  MOV R11, 0xffffffff ;  /* 0xffffffff000b7802 */ /* 0x000fc40000000f00 */
[----:B------:R-:W-:Y:S02]  /*1670*/  MOV R4, 0x1690 ;  /* 0x0000169000047802 */ /* 0x000fe40000000f00 */
[----:B------:R-:W-:Y:S05]  /*1680*/  CALL.REL.NOINC `($__internal_14_$__cuda_sm70_shflsync_down_p) ;  /* 0x000002a000007944 */ /* 0x000fea0003c00000 */
[----:B01----:R-:W-:Y:S01]  /*1690*/  FADD.FTZ R6, R6, R8 ;  /* 0x0000000806067221 */ /* 0x003fe20000010000 */
[----:B------:R-:W-:Y:S01]  /*16a0*/  HFMA2.MMA R8, -RZ, RZ, 0, 1.847743988037109375e-06 ;  /* 0x0000001fff087435 */ /* 0x000fe200000001ff */
[----:B------:R-:W-:Y:S01]  /*16b0*/  IMAD.MOV.U32 R9, RZ, RZ, 0x1 ;  /* 0x00000001ff097424 */ /* 0x000fe200078e00ff */
[----:B------:R-:W-:Y:S01]  /*16c0*/  MOV R4, 0x16f0 ;  /* 0x000016f000047802 */ /* 0x000fe20000000f00 */
[----:B------:R-:W-:-:S03]  /*16d0*/  IMAD.MOV.U32 R11, RZ, RZ, -0x1 ;  /* 0xffffffffff0b7424 */ /* 0x000fc600078e00ff */
[----:B------:R-:W-:Y:S05]  /*16e0*/  CALL.REL.NOINC `($__internal_14_$__cuda_sm70_shflsync_down_p) ;  /* 0x0000024000007944 */ /* 0x000fea0003c00000 */
[----:B-1----:R-:W-:Y:S01]  /*16f0*/  MOV R7, R8 ;  /* 0x0000000800077202 */ /* 0x002fe20000000f00 */
[----:B0-----:R-:W-:Y:S05]  /*1700*/  BRA `(.L_x_466) ;  /* 0xfffff7a000007947 */ /* 0x001fea000383ffff */
.L_x_459:
[----:B------:R-:W-:Y:S01]  /*1710*/  HFMA2.MMA R9, -RZ, RZ, 0, 9.5367431640625e-07 ;  /* 0x00000010ff097435 */ /* 0x000fe200000001ff */
[----:B-12---:R-:W-:Y:S01]  /*1720*/  IMAD.MOV.U32 R6, RZ, RZ, R7 ;  /* 0x000000ffff067224 */ /* 0x006fe200078e0007 */
[----:B------:R-:W-:Y:S01]  /*1730*/  MOV R11, 0xffffffff ;  /* 0xffffffff000b7802 */ /* 0x000fe20000000f00 */
[----:B------:R-:W-:Y:S01]  /*1740*/  IMAD.MOV.U32 R8, RZ, RZ, 0x1f ;  /* 0x0000001fff087424 */ /* 0x000fe200078e00ff */
[----:B------:R-:W-:Y:S02]  /*1750*/  MOV R4, 0x1770 ;  /* 0x0000177000047802 */ /* 0x000fe40000000f00 */
[----:B0--3--:R-:W-:Y:S05]  /*1760*/  CALL.REL.NOINC `($__internal_14_$__cuda_sm70_shflsync_down_p) ;  /* 0x000001c000007944 */ /* 0x009fea0003c00000 */
[----:B-1----:R-:W-:Y:S01]  /*1770*/  IMAD.MOV.U32 R2, RZ, RZ, R8 ;  /* 0x000000ffff027224 */ /* 0x002fe200078e0008 */
[----:B0-----:R-:W-:Y:S05]  /*1780*/  BRA `(.L_x_467) ;  /* 0xfffff7e000007947 */ /* 0x001fea000383ffff */
.L_x_460:
[----:B------:R-:W-:Y:S01]  /*1790*/  HFMA2.MMA R9, -RZ, RZ, 0, 4.76837158203125e-07 ;  /* 0x00000008ff097435 */ /* 0x000fe200000001ff */
[----:B------:R-:W-:Y:S01]  /*17a0*/  IMAD.MOV.U32 R8, RZ, RZ, 0x1f ;  /* 0x0000001fff087424 */ /* 0x000fe200078e00ff */
[----:B------:R-:W-:-:S02]  /*17b0*/  MOV R11, 0xffffffff ;  /* 0xffffffff000b7802 */ /* 0x000fc40000000f00 */
[----:B------:R-:W-:Y:S02]  /*17c0*/  MOV R4, 0x17e0 ;  /* 0x000017e000047802 */ /* 0x000fe40000000f00 */
[----:B0-23--:R-:W-:Y:S05]  /*17d0*/  CALL.REL.NOINC `($__internal_14_$__cuda_sm70_shflsync_down_p) ;  /* 0x0000015000007944 */ /* 0x00dfea0003c00000 */
        /* <DEDUP_REMOVED lines=9> */
[----:B------:R-:W-:Y:S02]  /*1870*/  MOV R11, 0xffffffff ;  /* 0xffffffff000b7802 */ /* 0x000fe40000000f00 */
[----:B------:R-:W-:Y:S02]  /*1880*/  MOV R4, 0x18a0 ;  /* 0x000018a000047802 */ /* 0x000fe40000000f00 */
[----:B------:R-:W-:Y:S05]  /*1890*/  CALL.REL.NOINC `($__internal_14_$__cuda_sm70_shflsync_down_p) ;  /* 0x0000009000007944 */ /* 0x000fea0003c00000 */
[----:B-1----:R-:W-:Y:S01]  /*18a0*/  FADD.FTZ R7, R6, R8 ;  /* 0x0000000806077221 */ /* 0x002fe20000010000 */
[----:B------:R-:W-:Y:S01]  /*18b0*/  HFMA2.MMA R8, -RZ, RZ, 0, 1.847743988037109375e-06 ;  /* 0x0000001fff087435 */ /* 0x000fe200000001ff */
[----:B0-----:R-:W-:Y:S01]  /*18c0*/  IMAD.MOV.U32 R9, RZ, RZ, 0x1 ;  /* 0x00000001ff097424 */ /* 0x001fe200078e00ff */
[----:B------:R-:W-:Y:S01]  /*18d0*/  MOV R4, 0x1910 ;  /* 0x0000191000047802 */ /* 0x000fe20000000f00 */
[----:B------:R-:W-:Y:S01]  /*18e0*/  IMAD.MOV.U32 R11, RZ, RZ, -0x1 ;  /* 0xffffffffff0b7424 */ /* 0x000fe200078e00ff */
[----:B------:R-:W-:-:S02]  /*18f0*/  MOV R6, R7 ;  /* 0x0000000700067202 */ /* 0x000fc40000000f00 */
[----:B------:R-:W-:Y:S05]  /*1900*/  CALL.REL.NOINC `($__internal_14_$__cuda_sm70_shflsync_down_p) ;  /* 0x0000002000007944 */ /* 0x000fea0003c00000 */
[----:B-1----:R-:W-:Y:S01]  /*1910*/  IMAD.MOV.U32 R4, RZ, RZ, R8 ;  /* 0x000000ffff047224 */ /* 0x002fe200078e0008 */
[----:B0-----:R-:W-:Y:S05]  /*1920*/  BRA `(.L_x_468) ;  /* 0xfffff6d000007947 */ /* 0x001fea000383ffff */
        .weak           $__internal_14_$__cuda_sm70_shflsync_down_p
        .type           $__internal_14_$__cuda_sm70_shflsync_down_p,@function
        .size           $__internal_14_$__cuda_sm70_shflsync_down_p,(.L_x_739 - $__internal_14_$__cuda_sm70_shflsync_down_p)
$__internal_14_$__cuda_sm70_shflsync_down_p:
[----:B------:R-:W-:Y:S01]  /*1930*/  HFMA2.MMA R5, -RZ, RZ, 0, 0 ;  /* 0x00000000ff057435 */ /* 0x000fe200000001ff */
[----:B------:R-:W-:Y:S04]  /*1940*/  WARPSYNC R11 ;  /* 0x0000000b00007348 */ /* 0x000fe80003800000 */
[----:B------:R0:W1:Y:S01]  /*1950*/  SHFL.DOWN PT, R8, R6, R9, R8 ;  /* 0x0800000906087389 */ /* 0x00006200000e0008 */
[----:B------:R-:W-:Y:S05]  /*1960*/  RET.REL.NODEC R4 `(_ZN2at6native45_GLOBAL__N__efdd3984_12_NLLLoss2d_cu_e9278b4625nll_loss2d_forward_kernelIffiEEvPT_S4_PKS3_PKlS6_iiil) ;  /* 0xffffe69004007950 */ /* 0x000fea0003c3ffff */
.L_x_469:
        /* <DEDUP_REMOVED lines=9> */
.L_x_739:


//--------------------- .text._ZN2at6native45_GLOBAL__N__efdd3984_12_NLLLoss2d_cu_e9278b4625nll_loss2d_forward_kernelIddlEEvPT_S4_PKS3_PKlS6_iiil --------------------------
	.section	.text._ZN2at6native45_GLOBAL__N__efdd3984_12_NLLLoss2d_cu_e9278b4625nll_loss2d_forward_kernelIddlEEvPT_S4_PKS3_PKlS6_iiil,"ax",@progbits
	.sectioninfo	@"SHI_REGISTERS=37"
	.align	128
.text._ZN2at6native45_GLOBAL__N__efdd3984_12_NLLLoss2d_cu_e9278b4625nll_loss2d_forward_kernelIddlEEvPT_S4_PKS3_PKlS6_iiil:
        .type           _ZN2at6native45_GLOBAL__N__efdd3984_12_NLLLoss2d_cu_e9278b4625nll_loss2d_forward_kernelIddlEEvPT_S4_PKS3_PKlS6_iiil,@function
        .size           _ZN2at6native45_GLOBAL__N__efdd3984_12_NLLLoss2d_cu_e9278b4625nll_loss2d_forward_kernelIddlEEvPT_S4_PKS3_PKlS6_iiil,(.L_x_741 - _ZN2at6native45_GLOBAL__N__efdd3984_12_NLLLoss2d_cu_e9278b4625nll_loss2d_forward_kernelIddlEEvPT_S4_PKS3_PKlS6_iiil)
        .other          _ZN2at6native45_GLOBAL__N__efdd3984_12_NLLLoss2d_cu_e9278b4625nll_loss2d_forward_kernelIddlEEvPT_S4_PKS3_PKlS6_iiil,@"STO_CUDA_ENTRY STV_DEFAULT"
_ZN2at6native45_GLOBAL__N__efdd3984_12_NLLLoss2d_cu_e9278b4625nll_loss2d_forward_kernelIddlEEvPT_S4_PKS3_PKlS6_iiil:
[----:B------:R-:W-:Y:S02]  /*0000*/  IMAD.MOV.U32 R1, RZ, RZ, c[0x0][0x28] ;  /* 0x00000a00ff017624 */ /* 0x000fe400078e00ff */
[----:B------:R-:W0:Y:S01]  /*0010*/  I2F.U32.RP R0, c[0x0][0x190] ;  /* 0x0000640000007b06 */ /* 0x000e220000209000 */
[----:B------:R-:W1:Y:S01]  /*0020*/  S2R R4, SR_CTAID.X ;  /* 0x0000000000047919 */ /* 0x000e620000002500 */
[----:B------:R-:W-:Y:S01]  /*0030*/  IMAD.MOV.U32 R2, RZ, RZ, RZ ;  /* 0x000000ffff027224 */ /* 0x000fe200078e00ff */
[----:B------:R-:W-:Y:S01]  /*0040*/  ISETP.NE.U32.AND P2, PT, RZ, c[0x0][0x190], PT ;  /* 0x00006400ff007a0c */ /* 0x000fe20003f45070 */
[----:B------:R-:W-:Y:S01]  /*0050*/  ULDC.64 UR36, c[0x0][0x118] ;  /* 0x0000460000247ab9 */ /* 0x000fe20000000a00 */
[----:B------:R-:W2:Y:S01]  /*0060*/  S2R R31, SR_TID.X ;  /* 0x00000000001f7919 */ /* 0x000ea20000002100 */
[----:B------:R-:W-:Y:S01]  /*0070*/  BSSY B8, `(.L_x_470) ;  /* 0x00000d1000087945 */ /* 0x000fe20003800000 */
[----:B------:R-:W-:Y:S01]  /*0080*/  CS2R R16, SRZ ;  /* 0x0000000000107805 */ /* 0x000fe2000001ff00 */
[----:B------:R-:W-:Y:S01]  /*0090*/  CS2R R18, SRZ ;  /* 0x0000000000127805 */ /* 0x000fe2000001ff00 */
[----:B0-----:R-:W0:Y:S02]  /*00a0*/  MUFU.RCP R0, R0 ;  /* 0x0000000000007308 */ /* 0x001e240000001000 */
[----:B0-----:R-:W-:-:S06]  /*00b0*/  IADD3 R0, R0, 0xffffffe, RZ ;  /* 0x0ffffffe00007810 */ /* 0x001fcc0007ffe0ff */
[----:B------:R-:W0:Y:S02]  /*00c0*/  F2I.FTZ.U32.TRUNC.NTZ R3, R0 ;  /* 0x0000000000037305 */ /* 0x000e24000021f000 */
[----:B0-----:R-:W-:-:S04]  /*00d0*/  IMAD.MOV R0, RZ, RZ, -R3 ;  /* 0x000000ffff007224 */ /* 0x001fc800078e0a03 */
        /* <DEDUP_REMOVED lines=17> */
[----:B------:R-:W-:-:S03]  /*01f0*/  IMAD.MOV.U32 R30, RZ, RZ, R0 ;  /* 0x000000ffff1e7224 */ /* 0x000fc600078e0000 */
[----:B------:R-:W-:-:S13]  /*0200*/  ISETP.NE.AND.EX P0, PT, RZ, c[0x0][0x184], PT, P0 ;  /* 0x00006100ff007a0c */ /* 0x000fda0003f05300 */
[----:B------:R-:W-:Y:S05]  /*0210*/  @!P0 BRA `(.L_x_472) ;  /* 0x000005d000008947 */ /* 0x000fea0003800000 */
[----:B------:R-:W-:Y:S01]  /*0220*/  IMAD.MOV.U32 R32, RZ, RZ, c[0x0][0x18c] ;  /* 0x00006300ff207624 */ /* 0x000fe200078e00ff */
[----:B------:R-:W-:Y:S01]  /*0230*/  MOV R33, c[0x0][0x188] ;  /* 0x0000620000217a02 */ /* 0x000fe20000000f00 */
[----:B------:R-:W-:Y:S01]  /*0240*/  IMAD.WIDE.U32 R22, R2, c[0x0][0x18c], RZ ;  /* 0x0000630002167a25 */ /* 0x000fe200078e00ff */
[----:B------:R-:W-:Y:S01]  /*0250*/  CS2R R18, SRZ ;  /* 0x0000000000127805 */ /* 0x000fe2000001ff00 */
[----:B------:R-:W-:Y:S01]  /*0260*/  CS2R R16, SRZ ;  /* 0x0000000000107805 */ /* 0x000fe2000001ff00 */
[----:B------:R-:W-:Y:S02]  /*0270*/  SHF.R.S32.HI R32, RZ, 0x1f, R32 ;  /* 0x0000001fff207819 */ /* 0x000fe40000011420 */
[----:B------:R-:W-:-:S03]  /*0280*/  SHF.R.S32.HI R33, RZ, 0x1f, R33 ;  /* 0x0000001fff217819 */ /* 0x000fc60000011421 */
[----:B------:R-:W-:Y:S02]  /*0290*/  IMAD R34, R2, R32, R23 ;  /* 0x0000002002227224 */ /* 0x000fe400078e0217 */
.L_x_479:
[----:B------:R-:W-:Y:S02]  /*02a0*/  SHF.R.S32.HI R28, RZ, 0x1f, R30 ;  /* 0x0000001fff1c7819 */ /* 0x000fe4000001141e */
[----:B------:R-:W-:-:S05]  /*02b0*/  IADD3 R0, P0, R30, R22, RZ ;  /* 0x000000161e007210 */ /* 0x000fca0007f1e0ff */
[----:B0-----:R-:W-:Y:S01]  /*02c0*/  IMAD.X R2, R28, 0x1, R34, P0 ;  /* 0x000000011c027824 */ /* 0x001fe200000e0622 */
[----:B------:R-:W-:-:S04]  /*02d0*/  LEA R24, P0, R0, c[0x0][0x178], 0x3 ;  /* 0x00005e0000187a11 */ /* 0x000fc800078018ff */
[----:B------:R-:W-:-:S06]  /*02e0*/  LEA.HI.X R25, R0, c[0x0][0x17c], R2, 0x3, P0 ;  /* 0x00005f0000197a11 */ /* 0x000fcc00000f1c02 */
[----:B--2---:R-:W2:Y:S01]  /*02f0*/  LDG.E.64 R24, [R24.64] ;  /* 0x0000002418187981 */ /* 0x004ea2000c1e1b00 */
        /* <DEDUP_REMOVED lines=15> */
[----:B------:R0:W1:Y:S01]  /*03f0*/  LDC.64 R2, c[0x4][R0] ;  /* 0x0100000000027b82 */ /* 0x0000620000000a00 */
[----:B------:R-:W-:Y:S01]  /*0400*/  IMAD.MOV.U32 R7, RZ, RZ, c[0x4][0x194] ;  /* 0x01006500ff077624 */ /* 0x000fe200078e00ff */
[----:B------:R-:W-:Y:S01]  /*0410*/  MOV R11, c[0x4][0x34] ;  /* 0x01000d00000b7a02 */ /* 0x000fe20000000f00 */
[----:B------:R-:W-:Y:S02]  /*0420*/  IMAD.MOV.U32 R8, RZ, RZ, 0x6a ;  /* 0x0000006aff087424 */ /* 0x000fe400078e00ff */
[----:B------:R-:W-:Y:S02]  /*0430*/  IMAD.MOV.U32 R10, RZ, RZ, c[0x4][0x30] ;  /* 0x01000c00ff0a7624 */ /* 0x000fe400078e00ff */
[----:B------:R-:W-:-:S02]  /*0440*/  IMAD.MOV.U32 R12, RZ, RZ, 0x1 ;  /* 0x00000001ff0c7424 */ /* 0x000fc400078e00ff */
[----:B------:R-:W-:Y:S02]  /*0450*/  IMAD.MOV.U32 R13, RZ, RZ, RZ ;  /* 0x000000ffff0d7224 */ /* 0x000fe400078e00ff */
[----:B0-----:R-:W-:Y:S01]  /*0460*/  LEPC R14 ;  /* 0x00000000000e734e */ /* 0x001fe20000000000 */
[----:B------:R-:W-:Y:S02]  /*0470*/  MOV R20, 0x4e0 ;  /* 0x000004e000147802 */ /* 0x000fe40000000f00 */
[----:B------:R-:W-:Y:S02]  /*0480*/  MOV R0, 0x460 ;  /* 0x0000046000007802 */ /* 0x000fe40000000f00 */
[----:B------:R-:W-:Y:S02]  /*0490*/  MOV R21, 0x0 ;  /* 0x0000000000157802 */ /* 0x000fe40000000f00 */
[----:B------:R-:W-:Y:S02]  /*04a0*/  MOV R9, 0x0 ;  /* 0x0000000000097802 */ /* 0x000fe40000000f00 */
[----:B------:R-:W-:-:S04]  /*04b0*/  IADD3 R20, P0, P1, -R0, R20, R14 ;  /* 0x0000001400147210 */ /* 0x000fc8000791e10e */
[----:B------:R-:W-:-:S04]  /*04c0*/  IADD3.X R21, ~R9, R21, R15, P0, P1 ;  /* 0x0000001509157210 */ /* 0x000fc800007e250f */
[----:B-1----:R-:W-:Y:S05]  /*04d0*/  CALL.ABS.NOINC R2 ;  /* 0x0000000002007343 */ /* 0x002fea0003c00000 */
.L_x_476:
[----:B------:R-:W-:Y:S05]  /*04e0*/  BSYNC B6 ;  /* 0x0000000000067941 */ /* 0x000fea0003800000 */
.L_x_475:
[----:B------:R-:W-:-:S04]  /*04f0*/  LEA R26, P0, R24, c[0x0][0x180], 0x3 ;  /* 0x00006000181a7a11 */ /* 0x000fc800078018ff */
[----:B------:R-:W-:-:S06]  /*0500*/  LEA.HI.X R27, R24, c[0x0][0x184], R25, 0x3, P0 ;  /* 0x00006100181b7a11 */ /* 0x000fcc00000f1c19 */
[----:B------:R-:W5:Y:S01]  /*0510*/  LDG.E.64 R26, [R26.64] ;  /* 0x000000241a1a7981 */ /* 0x000f62000c1e1b00 */
[----:B------:R-:W-:Y:S01]  /*0520*/  MOV R3, R28 ;  /* 0x0000001c00037202 */ /* 0x000fe20000000f00 */
[----:B------:R-:W-:Y:S01]  /*0530*/  IMAD R0, R34, c[0x0][0x188], RZ ;  /* 0x0000620022007a24 */ /* 0x000fe200078e02ff */
[----:B------:R-:W-:Y:S01]  /*0540*/  BSSY B6, `(.L_x_477) ;  /* 0x000001f000067945 */ /* 0x000fe20003800000 */
[----:B------:R-:W-:Y:S02]  /*0550*/  IMAD.MOV.U32 R2, RZ, RZ, R30 ;  /* 0x000000ffff027224 */ /* 0x000fe400078e001e */
[----:B------:R-:W-:Y:S02]  /*0560*/  IMAD R0, R33, R22, R0 ;  /* 0x0000001621007224 */ /* 0x000fe400078e0200 */
[----:B------:R-:W-:-:S04]  /*0570*/  IMAD.WIDE.U32 R2, R22, c[0x0][0x188], R2 ;  /* 0x0000620016027a25 */ /* 0x000fc800078e0002 */
[----:B------:R-:W-:Y:S02]  /*0580*/  IMAD.IADD R3, R3, 0x1, R0 ;  /* 0x0000000103037824 */ /* 0x000fe400078e0200 */
[----:B------:R-:W-:Y:S02]  /*0590*/  IMAD R0, R25, c[0x0][0x18c], RZ ;  /* 0x0000630019007a24 */ /* 0x000fe400078e02ff */
[----:B------:R-:W-:-:S04]  /*05a0*/  IMAD.WIDE.U32 R28, R24, c[0x0][0x18c], R2 ;  /* 0x00006300181c7a25 */ /* 0x000fc800078e0002 */
[----:B------:R-:W-:Y:S01]  /*05b0*/  IMAD R0, R24, R32, R0 ;  /* 0x0000002018007224 */ /* 0x000fe200078e0200 */
[----:B------:R-:W-:-:S03]  /*05c0*/  ISETP.GT.U32.AND P0, PT, R28, -0x1, PT ;  /* 0xffffffff1c00780c */ /* 0x000fc60003f04070 */
[----:B------:R-:W-:-:S05]  /*05d0*/  IMAD.IADD R24, R29, 0x1, R0 ;  /* 0x000000011d187824 */ /* 0x000fca00078e0200 */
[----:B------:R-:W-:-:S13]  /*05e0*/  ISETP.GT.AND.EX P0, PT, R24, -0x1, PT, P0 ;  /* 0xffffffff1800780c */ /* 0x000fda0003f04300 */
[----:B------:R-:W-:Y:S05]  /*05f0*/  @P0 BRA `(.L_x_478) ;  /* 0x0000013000000947 */ /* 0x000fea0003800000 */
        /* <DEDUP_REMOVED lines=18> */
[----:B-1---5:R-:W-:Y:S05]  /*0720*/  CALL.ABS.NOINC R2 ;  /* 0x0000000002007343 */ /* 0x022fea0003c00000 */
.L_x_478:
[----:B------:R-:W-:Y:S05]  /*0730*/  BSYNC B6 ;  /* 0x0000000000067941 */ /* 0x000fea0003800000 */
.L_x_477:
[----:B------:R-:W-:-:S04]  /*0740*/  LEA R2, P0, R28, c[0x0][0x170], 0x3 ;  /* 0x00005c001c027a11 */ /* 0x000fc800078018ff */
[----:B------:R-:W-:-:S06]  /*0750*/  LEA.HI.X R3, R28, c[0x0][0x174], R24, 0x3, P0 ;  /* 0x00005d001c037a11 */ /* 0x000fcc00000f1c18 */
[----:B------:R-:W2:Y:S01]  /*0760*/  LDG.E.64 R2, [R2.64] ;  /* 0x0000002402027981 */ /* 0x000ea2000c1e1b00 */
[----:B-----5:R0:W1:-:S04]  /*0770*/  DADD R18, R18, R26 ;  /* 0x0000000012127229 */ /* 0x020048000000001a */
[----:B--2---:R0:W2:-:S06]  /*0780*/  DFMA R16, -R26, R2, R16 ;  /* 0x000000021a10722b */ /* 0x00408c0000000110 */
.L_x_474:
[----:B-1----:R-:W-:Y:S05]  /*0790*/  BSYNC B7 ;  /* 0x0000000000077941 */ /* 0x002fea0003800000 */
.L_x_473:
[----:B------:R-:W-:-:S05]  /*07a0*/  MOV R0, c[0x0][0x0] ;  /* 0x0000000000007a02 */ /* 0x000fca0000000f00 */
[----:B------:R-:W-:-:S05]  /*07b0*/  IMAD R30, R0, c[0x0][0x190], R30 ;  /* 0x00006400001e7a24 */ /* 0x000fca00078e021e */
[----:B------:R-:W-:-:S13]  /*07c0*/  ISETP.GE.AND P0, PT, R30, c[0x0][0x18c], PT ;  /* 0x000063001e007a0c */ /* 0x000fda0003f06270 */
[----:B------:R-:W-:Y:S05]  /*07d0*/  @!P0 BRA `(.L_x_479) ;  /* 0xfffffac000008947 */ /* 0x000fea000383ffff */
[----:B------:R-:W-:Y:S05]  /*07e0*/  BRA `(.L_x_471) ;  /* 0x0000059000007947 */ /* 0x000fea0003800000 */
.L_x_472:
[----:B------:R-:W-:Y:S01]  /*07f0*/  IMAD.MOV.U32 R26, RZ, RZ, c[0x0][0x18c] ;  /* 0x00006300ff1a7624 */ /* 0x000fe200078e00ff */
[----:B------:R-:W-:Y:S01]  /*0800*/  CS2R R18, SRZ ;  /* 0x0000000000127805 */ /* 0x000fe2000001ff00 */
[----:B------:R-:W-:Y:S01]  /*0810*/  IMAD.WIDE.U32 R22, R2, c[0x0][0x18c], RZ ;  /* 0x0000630002167a25 */ /* 0x000fe200078e00ff */
[----:B------:R-:W-:Y:S02]  /*0820*/  CS2R R16, SRZ ;  /* 0x0000000000107805 */ /* 0x000fe4000001ff00 */
[----:B------:R-:W-:-:S05]  /*0830*/  SHF.R.S32.HI R26, RZ, 0x1f, R26 ;  /* 0x0000001fff1a7819 */ /* 0x000fca000001141a */
[----:B------:R-:W-:Y:S02]  /*0840*/  IMAD R27, R2, R26, R23 ;  /* 0x0000001a021b7224 */ /* 0x000fe400078e0217 */
.L_x_486:
[----:B------:R-:W-:Y:S02]  /*0850*/  SHF.R.S32.HI R28, RZ, 0x1f, R30 ;  /* 0x0000001fff1c7819 */ /* 0x000fe4000001141e */
[----:B------:R-:W-:-:S05]  /*0860*/  IADD3 R0, P0, R30, R22, RZ ;  /* 0x000000161e007210 */ /* 0x000fca0007f1e0ff */
[----:B-1----:R-:W-:Y:S01]  /*0870*/  IMAD.X R2, R28, 0x1, R27, P0 ;  /* 0x000000011c027824 */ /* 0x002fe200000e061b */
[----:B------:R-:W-:-:S04]  /*0880*/  LEA R24, P0, R0, c[0x0][0x178], 0x3 ;  /* 0x00005e0000187a11 */ /* 0x000fc800078018ff */
[----:B------:R-:W-:-:S06]  /*0890*/  LEA.HI.X R25, R0, c[0x0][0x17c], R2, 0x3, P0 ;  /* 0x00005f0000197a11 */ /* 0x000fcc00000f1c02 */
[----:B--2---:R-:W2:Y:S01]  /*08a0*/  LDG.E.64 R24, [R24.64] ;  /* 0x0000002418187981 */ /* 0x004ea2000c1e1b00 */
        /* <DEDUP_REMOVED lines=14> */
[----:B------:R-:W-:Y:S01]  /*0990*/  HFMA2.MMA R8, -RZ, RZ, 0, 6.31809234619140625e-06 ;  /* 0x0000006aff087435 */ /* 0x000fe200000001ff */
[----:B------:R-:W-:Y:S01]  /*09a0*/  MOV R4, c[0x4][0x198] ;  /* 0x0100660000047a02 */ /* 0x000fe20000000f00 */
[----:B------:R-:W-:Y:S01]  /*09b0*/  IMAD.MOV.U32 R5, RZ, RZ, c[0x4][0x19c] ;  /* 0x01006700ff057624 */ /* 0x000fe200078e00ff */
[----:B------:R0:W1:Y:S01]  /*09c0*/  LDC.64 R2, c[0x4][R0] ;  /* 0x0100000000027b82 */ /* 0x0000620000000a00 */
[----:B------:R-:W-:Y:S01]  /*09d0*/  IMAD.MOV.U32 R6, RZ, RZ, c[0x4][0x190] ;  /* 0x01006400ff067624 */ /* 0x000fe200078e00ff */
[----:B------:R-:W-:Y:S01]  /*09e0*/  MOV R13, RZ ;  /* 0x000000ff000d7202 */ /* 0x000fe20000000f00 */
[----:B------:R-:W-:Y:S02]  /*09f0*/  IMAD.MOV.U32 R7, RZ, RZ, c[0x4][0x194] ;  /* 0x01006500ff077624 */ /* 0x000fe400078e00ff */
[----:B------:R-:W-:Y:S02]  /*0a00*/  IMAD.MOV.U32 R10, RZ, RZ, c[0x4][0x30] ;  /* 0x01000c00ff0a7624 */ /* 0x000fe400078e00ff */
[----:B------:R-:W-:-:S02]  /*0a10*/  IMAD.MOV.U32 R11, RZ, RZ, c[0x4][0x34] ;  /* 0x01000d00ff0b7624 */ /* 0x000fc400078e00ff */
[----:B------:R-:W-:Y:S02]  /*0a20*/  IMAD.MOV.U32 R12, RZ, RZ, 0x1 ;  /* 0x00000001ff0c7424 */ /* 0x000fe400078e00ff */
        /* <DEDUP_REMOVED lines=8> */
.L_x_483:
[----:B------:R-:W-:Y:S05]  /*0ab0*/  BSYNC B6 ;  /* 0x0000000000067941 */ /* 0x000fea0003800000 */
.L_x_482:
[----:B------:R-:W-:Y:S01]  /*0ac0*/  IMAD R0, R27, c[0x0][0x188], RZ ;  /* 0x000062001b007a24 */ /* 0x000fe200078e02ff */
[----:B------:R-:W-:Y:S01]  /*0ad0*/  BSSY B6, `(.L_x_484) ;  /* 0x0000020000067945 */ /* 0x000fe20003800000 */
[----:B------:R-:W-:Y:S02]  /*0ae0*/  IMAD.MOV.U32 R2, RZ, RZ, R30 ;  /* 0x000000ffff027224 */ /* 0x000fe400078e001e */
[----:B------:R-:W-:Y:S02]  /*0af0*/  IMAD.MOV.U32 R3, RZ, RZ, R28 ;  /* 0x000000ffff037224 */ /* 0x000fe400078e001c */
[----:B------:R-:W-:Y:S02]  /*0b00*/  IMAD R29, R29, R22, R0 ;  /* 0x000000161d1d7224 */ /* 0x000fe400078e0200 */
[----:B------:R-:W-:-:S04]  /*0b10*/  IMAD.WIDE.U32 R2, R22, c[0x0][0x188], R2 ;  /* 0x0000620016027a25 */ /* 0x000fc800078e0002 */
[----:B------:R-:W-:Y:S02]  /*0b20*/  IMAD R0, R25, c[0x0][0x18c], RZ ;  /* 0x0000630019007a24 */ /* 0x000fe400078e02ff */
[----:B------:R-:W-:Y:S02]  /*0b30*/  IMAD.IADD R3, R29, 0x1, R3 ;  /* 0x000000011d037824 */ /* 0x000fe400078e0203 */
[C---:B------:R-:W-:Y:S02]  /*0b40*/  IMAD R0, R24.reuse, R26, R0 ;  /* 0x0000001a18007224 */ /* 0x040fe400078e0200 */
[----:B------:R-:W-:-:S05]  /*0b50*/  IMAD.WIDE.U32 R24, R24, c[0x0][0x18c], R2 ;  /* 0x0000630018187a25 */ /* 0x000fca00078e0002 */
[----:B------:R-:W-:Y:S02]  /*0b60*/  IADD3 R28, R25, R0, RZ ;  /* 0x00000000191c7210 */ /* 0x000fe40007ffe0ff */
[----:B------:R-:W-:-:S04]  /*0b70*/  ISETP.GT.U32.AND P0, PT, R24, -0x1, PT ;  /* 0xffffffff1800780c */ /* 0x000fc80003f04070 */
[----:B------:R-:W-:-:S13]  /*0b80*/  ISETP.GT.AND.EX P0, PT, R28, -0x1, PT, P0 ;  /* 0xffffffff1c00780c */ /* 0x000fda0003f04300 */
[----:B------:R-:W-:Y:S05]  /*0b90*/  @P0 BRA `(.L_x_485) ;  /* 0x0000013000000947 */ /* 0x000fea0003800000 */
[----:B------:R-:W-:Y:S01]  /*0ba0*/  MOV R0, 0x0 ;  /* 0x0000000000007802 */ /* 0x000fe20000000f00 */
[----:B------:R-:W-:Y:S01]  /*0bb0*/  HFMA2.MMA R12, -RZ, RZ, 0, 5.9604644775390625e-08 ;  /* 0x00000001ff0c7435 */ /* 0x000fe200000001ff */
[----:B------:R-:W-:Y:S01]  /*0bc0*/  IMAD.MOV.U32 R4, RZ, RZ, c[0x4][0x1a0] ;  /* 0x01006800ff047624 */ /* 0x000fe200078e00ff */
[----:B------:R-:W-:Y:S01]  /*0bd0*/  MOV R7, c[0x4][0x194] ;  /* 0x0100650000077a02 */ /* 0x000fe20000000f00 */
[----:B------:R0:W1:Y:S01]  /*0be0*/  LDC.64 R2, c[0x4][R0] ;  /* 0x0100000000027b82 */ /* 0x0000620000000a00 */
[----:B------:R-:W-:Y:S02]  /*0bf0*/  IMAD.MOV.U32 R5, RZ, RZ, c[0x4][0x1a4] ;  /* 0x01006900ff057624 */ /* 0x000fe400078e00ff */
[----:B------:R-:W-:Y:S02]  /*0c00*/  IMAD.MOV.U32 R6, RZ, RZ, c[0x4][0x190] ;  /* 0x01006400ff067624 */ /* 0x000fe400078e00ff */
[----:B------:R-:W-:Y:S02]  /*0c10*/  IMAD.MOV.U32 R8, RZ, RZ, 0x6d ;  /* 0x0000006dff087424 */ /* 0x000fe400078e00ff */
[----:B------:R-:W-:-:S02]  /*0c20*/  IMAD.MOV.U32 R10, RZ, RZ, c[0x4][0x30] ;  /* 0x01000c00ff0a7624 */ /* 0x000fc400078e00ff */
[----:B------:R-:W-:Y:S02]  /*0c30*/  IMAD.MOV.U32 R11, RZ, RZ, c[0x4][0x34] ;  /* 0x01000d00ff0b7624 */ /* 0x000fe400078e00ff */
        /* <DEDUP_REMOVED lines=9> */
.L_x_485:
[----:B------:R-:W-:Y:S05]  /*0cd0*/  BSYNC B6 ;  /* 0x0000000000067941 */ /* 0x000fea0003800000 */
.L_x_484:
[----:B------:R-:W-:-:S04]  /*0ce0*/  LEA R2, P0, R24, c[0x0][0x170], 0x3 ;  /* 0x00005c0018027a11 */ /* 0x000fc800078018ff */
[----:B------:R-:W-:-:S06]  /*0cf0*/  LEA.HI.X R3, R24, c[0x0][0x174], R28, 0x3, P0 ;  /* 0x00005d0018037a11 */ /* 0x000fcc00000f1c1c */
[----:B------:R-:W2:Y:S01]  /*0d00*/  LDG.E.64 R2, [R2.64] ;  /* 0x0000002402027981 */ /* 0x000ea2000c1e1b00 */
[----:B------:R-:W0:-:S04]  /*0d10*/  DADD R18, R18, 1 ;  /* 0x3ff0000012127429 */ /* 0x000e080000000000 */
[----:B--2---:R1:W2:-:S06]  /*0d20*/  DADD R16, R16, -R2 ;  /* 0x0000000010107229 */ /* 0x00428c0000000802 */
.L_x_481:
[----:B0-----:R-:W-:Y:S05]  /*0d30*/  BSYNC B7 ;  /* 0x0000000000077941 */ /* 0x001fea0003800000 */
.L_x_480:
[----:B------:R-:W-:-:S04]  /*0d40*/  IMAD.MOV.U32 R0, RZ, RZ, c[0x0][0x0] ;  /* 0x00000000ff007624 */ /* 0x000fc800078e00ff */
[----:B------:R-:W-:-:S05]  /*0d50*/  IMAD R30, R0, c[0x0][0x190], R30 ;  /* 0x00006400001e7a24 */ /* 0x000fca00078e021e */
[----:B------:R-:W-:-:S13]  /*0d60*/  ISETP.GE.AND P0, PT, R30, c[0x0][0x18c], PT ;  /* 0x000063001e007a0c */ /* 0x000fda0003f06270 */
[----:B------:R-:W-:Y:S05]  /*0d70*/  @!P0 BRA `(.L_x_486) ;  /* 0xfffffad000008947 */ /* 0x000fea000383ffff */
.L_x_471:
[----:B------:R-:W-:Y:S05]  /*0d80*/  BSYNC B8 ;  /* 0x0000000000087941 */ /* 0x000fea0003800000 */
.L_x_470:
[----:B------:R-:W-:Y:S05]  /*0d90*/  BRA.DIV ~URZ, `(.L_x_487) ;  /* 0x000007427f007947 */ /* 0x000fea000b800000 */
[----:B------:R3:W4:Y:S02]  /*0da0*/  SHFL.DOWN PT, R0, R19, 0x10, 0x1f ;  /* 0x0a001f0013007f89 */ /* 0x00072400000e0000 */
.L_x_499:
[----:B------:R-:W-:Y:S05]  /*0db0*/  BRA.DIV ~URZ, `(.L_x_488) ;  /* 0x000007a27f007947 */ /* 0x000fea000b800000 */
[----:B01----:R-:W0:Y:S01]  /*0dc0*/  SHFL.DOWN PT, R2, R18, 0x10, 0x1f ;  /* 0x0a001f0012027f89 */ /* 0x003e2200000e0000 */
[----:B----4-:R-:W-:-:S06]  /*0dd0*/  IMAD.MOV.U32 R3, RZ, RZ, R0 ;  /* 0x000000ffff037224 */ /* 0x010fcc00078e0000 */
[----:B0-----:R-:W0:-:S07]  /*0de0*/  DADD R2, R2, R18 ;  /* 0x0000000002027229 */ /* 0x001e0e0000000012 */
[----:B0-----:R-:W-:Y:S04]  /*0df0*/  SHFL.DOWN PT, R5, R3, 0x8, 0x1f ;  /* 0x09001f0003057f89 */ /* 0x001fe800000e0000 */
[----:B------:R-:W0:Y:S02]  /*0e00*/  SHFL.DOWN PT, R4, R2, 0x8, 0x1f ;  /* 0x09001f0002047f89 */ /* 0x000e2400000e0000 */
[----:B0-----:R-:W0:-:S07]  /*0e10*/  DADD R4, R2, R4 ;  /* 0x0000000002047229 */ /* 0x001e0e0000000004 */
[----:B0-----:R-:W-:Y:S04]  /*0e20*/  SHFL.DOWN PT, R3, R5, 0x4, 0x1f ;  /* 0x08801f0005037f89 */ /* 0x001fe800000e0000 */
[----:B------:R-:W0:Y:S02]  /*0e30*/  SHFL.DOWN PT, R2, R4, 0x4, 0x1f ;  /* 0x08801f0004027f89 */ /* 0x000e2400000e0000 */
[----:B0-----:R-:W0:-:S07]  /*0e40*/  DADD R2, R4, R2 ;  /* 0x0000000004027229 */ /* 0x001e0e0000000002 */
[----:B0-----:R-:W-:Y:S04]  /*0e50*/  SHFL.DOWN PT, R5, R3, 0x2, 0x1f ;  /* 0x08401f0003057f89 */ /* 0x001fe800000e0000 */
[----:B------:R-:W0:Y:S02]  /*0e60*/  SHFL.DOWN PT, R4, R2, 0x2, 0x1f ;  /* 0x08401f0002047f89 */ /* 0x000e2400000e0000 */
[----:B0-----:R-:W0:-:S07]  /*0e70*/  DADD R2, R2, R4 ;  /* 0x0000000002027229 */ /* 0x001e0e0000000004 */
[----:B0-----:R0:W1:Y:S04]  /*0e80*/  SHFL.DOWN PT, R10, R3, 0x1, 0x1f ;  /* 0x08201f00030a7f89 */ /* 0x00106800000e0000 */
[----:B------:R0:W4:Y:S02]  /*0e90*/  SHFL.DOWN PT, R6, R2, 0x1, 0x1f ;  /* 0x08201f0002067f89 */ /* 0x00012400000e0000 */
.L_x_500:
[----:B------:R-:W-:Y:S01]  /*0ea0*/  SHF.R.S32.HI R4, RZ, 0x1f, R31 ;  /* 0x0000001fff047819 */ /* 0x000fe2000001141f */
[----:B------:R-:W-:Y:S01]  /*0eb0*/  WARPSYNC 0xffffffff ;  /* 0xffffffff00007948 */ /* 0x000fe20003800000 */
[----:B------:R-:W-:Y:S01]  /*0ec0*/  BAR.SYNC.DEFER_BLOCKING 0x0 ;  /* 0x0000000000007b1d */ /* 0x000fe20000010000 */
[----:B-1----:R-:W-:Y:S01]  /*0ed0*/  IMAD.MOV.U32 R7, RZ, RZ, R10 ;  /* 0x000000ffff077224 */ /* 0x002fe200078e000a */
[----:B------:R-:W-:-:S04]  /*0ee0*/  LEA.HI R4, R4, R31, RZ, 0x5 ;  /* 0x0000001f04047211 */ /* 0x000fc800078f28ff */
[----:B------:R-:W-:Y:S01]  /*0ef0*/  LOP3.LUT R0, R4, 0xffffffe0, RZ, 0xc0, !PT ;  /* 0xffffffe004007812 */ /* 0x000fe200078ec0ff */
[----:B----4-:R1:W4:Y:S01]  /*0f00*/  DADD R6, R6, R2 ;  /* 0x0000000006067229 */ /* 0x0103220000000002 */
[----:B------:R-:W-:Y:S01]  /*0f10*/  ULDC UR4, c[0x0][0x0] ;  /* 0x0000000000047ab9 */ /* 0x000fe20000000800 */
[----:B01----:R-:W-:Y:S01]  /*0f20*/  CS2R R2, SRZ ;  /* 0x0000000000027805 */ /* 0x003fe2000001ff00 */
[----:B------:R-:W-:Y:S01]  /*0f30*/  IADD3 R0, -R0, R31, RZ ;  /* 0x0000001f00007210 */ /* 0x000fe20007ffe1ff */
[----:B------:R-:W-:Y:S01]  /*0f40*/  USHF.R.U32.HI UR4, URZ, 0x5, UR4 ;  /* 0x000000053f047899 */ /* 0x000fe20008011604 */
[----:B------:R-:W-:Y:S02]  /*0f50*/  BSSY B0, `(.L_x_489) ;  /* 0x000001d000007945 */ /* 0x000fe40003800000 */
[----:B------:R-:W-:-:S03]  /*0f60*/  ISETP.NE.AND P0, PT, R0, RZ, PT ;  /* 0x000000ff0000720c */ /* 0x000fc60003f05270 */
[----:B------:R-:W-:-:S10]  /*0f70*/  ISETP.GE.AND P1, PT, R31, UR4, PT ;  /* 0x000000041f007c0c */ /* 0x000fd4000bf26270 */
[----:B------:R-:W-:-:S05]  /*0f80*/  @!P0 SHF.R.S32.HI R5, RZ, 0x5, R4 ;  /* 0x00000005ff058819 */ /* 0x000fca0000011404 */
[----:B----4-:R0:W-:Y:S04]  /*0f90*/  @!P0 STS.64 [R5.X8], R6 ;  /* 0x0000000605008388 */ /* 0x0101e80000008a00 */
[----:B------:R-:W-:Y:S01]  /*0fa0*/  BAR.SYNC.DEFER_BLOCKING 0x0 ;  /* 0x0000000000007b1d */ /* 0x000fe20000010000 */
[----:B0-----:R-:W-:-:S04]  /*0fb0*/  IADD3 R5, R31, 0x1f, RZ ;  /* 0x0000001f1f057810 */ /* 0x001fc80007ffe0ff */
[----:B------:R-:W-:Y:S01]  /*0fc0*/  ISETP.GT.U32.AND P2, PT, R5, 0x3e, PT ;  /* 0x0000003e0500780c */ /* 0x000fe20003f44070 */
[----:B------:R0:W1:-:S12]  /*0fd0*/  @!P1 LDS.64 R2, [R0.X8] ;  /* 0x0000000000029984 */ /* 0x0000580000008a00 */
[----:B------:R-:W-:Y:S05]  /*0fe0*/  @P2 BRA `(.L_x_490) ;  /* 0x0000013000002947 */ /* 0x000fea0003800000 */
[----:B------:R-:W-:Y:S05]  /*0ff0*/  BRA.DIV ~URZ, `(.L_x_491) ;  /* 0x000009b27f007947 */ /* 0x000fea000b800000 */
[----:B-1----:R1:W4:Y:S02]  /*1000*/  SHFL.DOWN PT, R10, R3, 0x10, 0x1f ;  /* 0x0a001f00030a7f89 */ /* 0x00232400000e0000 */
.L_x_501:
[----:B------:R-:W-:Y:S05]  /*1010*/  BRA.DIV ~URZ, `(.L_x_492) ;  /* 0x00000a127f007947 */ /* 0x000fea000b800000 */
[----:B------:R-:W5:Y:S01]  /*1020*/  SHFL.DOWN PT, R6, R2, 0x10, 0x1f ;  /* 0x0a001f0002067f89 */ /* 0x000f6200000e0000 */
[----:B----4-:R-:W-:-:S06]  /*1030*/  IMAD.MOV.U32 R7, RZ, RZ, R10 ;  /* 0x000000ffff077224 */ /* 0x010fcc00078e000a */
[----:B-1---5:R-:W1:-:S07]  /*1040*/  DADD R2, R2, R6 ;  /* 0x0000000002027229 */ /* 0x022e4e0000000006 */
[----:B-1----:R-:W-:Y:S04]  /*1050*/  SHFL.DOWN PT, R7, R3, 0x8, 0x1f ;  /* 0x09001f0003077f89 */ /* 0x002fe800000e0000 */
[----:B------:R-:W1:Y:S02]  /*1060*/  SHFL.DOWN PT, R6, R2, 0x8, 0x1f ;  /* 0x09001f0002067f89 */ /* 0x000e6400000e0000 */
[----:B-1----:R-:W1:-:S07]  /*1070*/  DADD R6, R2, R6 ;  /* 0x0000000002067229 */ /* 0x002e4e0000000006 */
[----:B-1----:R-:W-:Y:S04]  /*1080*/  SHFL.DOWN PT, R3, R7, 0x4, 0x1f ;  /* 0x08801f0007037f89 */ /* 0x002fe800000e0000 */
[----:B------:R-:W1:Y:S02]  /*1090*/  SHFL.DOWN PT, R2, R6, 0x4, 0x1f ;  /* 0x08801f0006027f89 */ /* 0x000e6400000e0000 */
[----:B-1----:R-:W1:-:S07]  /*10a0*/  DADD R2, R6, R2 ;  /* 0x0000000006027229 */ /* 0x002e4e0000000002 */
[----:B-1----:R-:W-:Y:S04]  /*10b0*/  SHFL.DOWN PT, R7, R3, 0x2, 0x1f ;  /* 0x08401f0003077f89 */ /* 0x002fe800000e0000 */
[----:B------:R-:W1:Y:S02]  /*10c0*/  SHFL.DOWN PT, R6, R2, 0x2, 0x1f ;  /* 0x08401f0002067f89 */ /* 0x000e6400000e0000 */
[----:B-1----:R-:W1:-:S07]  /*10d0*/  DADD R2, R2, R6 ;  /* 0x0000000002027229 */ /* 0x002e4e0000000006 */
[----:B-1----:R1:W4:Y:S04]  /*10e0*/  SHFL.DOWN PT, R10, R3, 0x1, 0x1f ;  /* 0x08201f00030a7f89 */ /* 0x00232800000e0000 */
[----:B------:R1:W0:Y:S02]  /*10f0*/  SHFL.DOWN PT, R6, R2, 0x1, 0x1f ;  /* 0x08201f0002067f89 */ /* 0x00022400000e0000 */
.L_x_502:
[----:B----4-:R-:W-:-:S06]  /*1100*/  IMAD.MOV.U32 R7, RZ, RZ, R10 ;  /* 0x000000ffff077224 */ /* 0x010fcc00078e000a */
[----:B01----:R0:W1:-:S06]  /*1110*/  DADD R2, R6, R2 ;  /* 0x0000000006027229 */ /* 0x00304c0000000002 */
.L_x_490:
[----:B------:R-:W-:Y:S05]  /*1120*/  BSYNC B0 ;  /* 0x0000000000007941 */ /* 0x000fea0003800000 */
.L_x_489:
[----:B------:R-:W-:Y:S05]  /*1130*/  BRA.DIV ~URZ, `(.L_x_493) ;  /* 0x00000d427f007947 */ /* 0x000fea000b800000 */
[----:B--2---:R2:W4:Y:S02]  /*1140*/  SHFL.DOWN PT, R10, R17, 0x10, 0x1f ;  /* 0x0a001f00110a7f89 */ /* 0x00452400000e0000 */
.L_x_503:
[----:B------:R-:W-:Y:S05]  /*1150*/  BRA.DIV ~URZ, `(.L_x_494) ;  /* 0x00000da27f007947 */ /* 0x000fea000b800000 */
[----:B0-----:R-:W0:Y:S01]  /*1160*/  SHFL.DOWN PT, R6, R16, 0x10, 0x1f ;  /* 0x0a001f0010067f89 */ /* 0x001e2200000e0000 */
[----:B----4-:R-:W-:-:S06]  /*1170*/  MOV R7, R10 ;  /* 0x0000000a00077202 */ /* 0x010fcc0000000f00 */
        /* <DEDUP_REMOVED lines=10> */
[----:B0-----:R0:W4:Y:S04]  /*1220*/  SHFL.DOWN PT, R12, R11, 0x1, 0x1f ;  /* 0x08201f000b0c7f89 */ /* 0x00112800000e0000 */
[----:B------:R0:W2:Y:S02]  /*1230*/  SHFL.DOWN PT, R6, R10, 0x1, 0x1f ;  /* 0x08201f000a067f89 */ /* 0x0000a400000e0000 */
.L_x_504:
[----:B------:R-:W-:Y:S01]  /*1240*/  WARPSYNC 0xffffffff ;  /* 0xffffffff00007948 */ /* 0x000fe20003800000 */
[----:B------:R-:W-:Y:S01]  /*1250*/  BAR.SYNC.DEFER_BLOCKING 0x0 ;  /* 0x0000000000007b1d */ /* 0x000fe20000010000 */
[----:B----4-:R-:W-:Y:S01]  /*1260*/  IMAD.MOV.U32 R7, RZ, RZ, R12 ;  /* 0x000000ffff077224 */ /* 0x010fe200078e000c */
[----:B------:R-:W-:-:S04]  /*1270*/  @!P0 SHF.R.S32.HI R4, RZ, 0x5, R4 ;  /* 0x00000005ff048819 */ /* 0x000fc80000011404 */
[----:B------:R-:W-:Y:S01]  /*1280*/  BSSY B0, `(.L_x_495) ;  /* 0x000001c000007945 */ /* 0x000fe20003800000 */
[----:B--2---:R2:W4:Y:S02]  /*1290*/  DADD R6, R6, R10 ;  /* 0x0000000006067229 */ /* 0x004524000000000a */
[----:B0-2---:R-:W-:-:S05]  /*12a0*/  CS2R R10, SRZ ;  /* 0x00000000000a7805 */ /* 0x005fca000001ff00 */
[----:B----4-:R0:W-:Y:S04]  /*12b0*/  @!P0 STS.64 [R4.X8+0x2000], R6 ;  /* 0x0020000604008388 */ /* 0x0101e80000008a00 */
[----:B------:R-:W-:Y:S06]  /*12c0*/  BAR.SYNC.DEFER_BLOCKING 0x0 ;  /* 0x0000000000007b1d */ /* 0x000fec0000010000 */
[----:B------:R0:W2:Y:S01]  /*12d0*/  @!P1 LDS.64 R10, [R0.X8+0x2000] ;  /* 0x00200000000a9984 */ /* 0x0000a20000008a00 */
[----:B------:R-:W-:Y:S05]  /*12e0*/  @P2 BRA `(.L_x_496) ;  /* 0x0000015000002947 */ /* 0x000fea0003800000 */
[----:B------:R-:W-:Y:S05]  /*12f0*/  BRA.DIV ~URZ, `(.L_x_497) ;  /* 0x000010527f007947 */ /* 0x000fea000b800000 */
[----:B0-2---:R0:W2:Y:S02]  /*1300*/  SHFL.DOWN PT, R0, R11, 0x10, 0x1f ;  /* 0x0a001f000b007f89 */ /* 0x0050a400000e0000 */
.L_x_505:
[----:B------:R-:W-:Y:S05]  /*1310*/  BRA.DIV ~URZ, `(.L_x_498) ;  /* 0x000010b27f007947 */ /* 0x000fea000b800000 */
[----:B------:R-:W4:Y:S01]  /*1320*/  SHFL.DOWN PT, R4, R10, 0x10, 0x1f ;  /* 0x0a001f000a047f89 */ /* 0x000f2200000e0000 */
[----:B--2---:R-:W-:-:S06]  /*1330*/  IMAD.MOV.U32 R5, RZ, RZ, R0 ;  /* 0x000000ffff057224 */ /* 0x004fcc00078e0000 */
[----:B----4-:R-:W2:-:S07]  /*1340*/  DADD R4, R10, R4 ;  /* 0x000000000a047229 */ /* 0x010e8e0000000004 */
[----:B--2---:R-:W-:Y:S04]  /*1350*/  SHFL.DOWN PT, R7, R5, 0x8, 0x1f ;  /* 0x09001f0005077f89 */ /* 0x004fe800000e0000 */
[----:B------:R-:W2:Y:S02]  /*1360*/  SHFL.DOWN PT, R6, R4, 0x8, 0x1f ;  /* 0x09001f0004067f89 */ /* 0x000ea400000e0000 */
[----:B--2---:R-:W2:-:S07]  /*1370*/  DADD R6, R4, R6 ;  /* 0x0000000004067229 */ /* 0x004e8e0000000006 */
[----:B--2---:R-:W-:Y:S04]  /*1380*/  SHFL.DOWN PT, R5, R7, 0x4, 0x1f ;  /* 0x08801f0007057f89 */ /* 0x004fe800000e0000 */
[----:B------:R-:W2:Y:S02]  /*1390*/  SHFL.DOWN PT, R4, R6, 0x4, 0x1f ;  /* 0x08801f0006047f89 */ /* 0x000ea400000e0000 */
[----:B--2---:R-:W2:-:S07]  /*13a0*/  DADD R4, R6, R4 ;  /* 0x0000000006047229 */ /* 0x004e8e0000000004 */
[----:B--2---:R-:W-:Y:S04]  /*13b0*/  SHFL.DOWN PT, R7, R5, 0x2, 0x1f ;  /* 0x08401f0005077f89 */ /* 0x004fe800000e0000 */
[----:B------:R-:W2:Y:S02]  /*13c0*/  SHFL.DOWN PT, R6, R4, 0x2, 0x1f ;  /* 0x08401f0004067f89 */ /* 0x000ea400000e0000 */
[----:B0-2---:R-:W0:-:S07]  /*13d0*/  DADD R10, R4, R6 ;  /* 0x00000000040a7229 */ /* 0x005e0e0000000006 */
[----:B0-----:R0:W2:Y:S04]  /*13e0*/  SHFL.DOWN PT, R4, R11, 0x1, 0x1f ;  /* 0x08201f000b047f89 */ /* 0x0010a800000e0000 */
[----:B------:R0:W4:Y:S02]  /*13f0*/  SHFL.DOWN PT, R5, R10, 0x1, 0x1f ;  /* 0x08201f000a057f89 */ /* 0x00012400000e0000 */
.L_x_506:
[----:B--2-4-:R-:W-:-:S04]  /*1400*/  LOP3.LUT R5, R5, R4, RZ, 0x3c, !PT ;  /* 0x0000000405057212 */ /* 0x014fc800078e3cff */
[----:B------:R-:W-:-:S04]  /*1410*/  LOP3.LUT R4, R5, R4, RZ, 0x3c, !PT ;  /* 0x0000000405047212 */ /* 0x000fc800078e3cff */
[----:B------:R-:W-:-:S06]  /*1420*/  LOP3.LUT R5, R5, R4, RZ, 0x3c, !PT ;  /* 0x0000000405057212 */ /* 0x000fcc00078e3cff */
[----:B0-----:R0:W2:-:S06]  /*1430*/  DADD R10, R4, R10 ;  /* 0x00000000040a7229 */ /* 0x00108c000000000a */
.L_x_496:
[----:B------:R-:W-:Y:S05]  /*1440*/  BSYNC B0 ;  /* 0x0000000000007941 */ /* 0x000fea0003800000 */
.L_x_495:
[----:B------:R-:W-:-:S13]  /*1450*/  ISETP.NE.AND P0, PT, R31, RZ, PT ;  /* 0x000000ff1f00720c */ /* 0x000fda0003f05270 */
[----:B------:R-:W-:Y:S05]  /*1460*/  @P0 EXIT ;  /* 0x000000000000094d */ /* 0x000fea0003800000 */
[----:B0-----:R-:W-:Y:S01]  /*1470*/  MOV R4, c[0x0][0x168] ;  /* 0x00005a0000047a02 */ /* 0x001fe20000000f00 */
[----:B------:R-:W-:Y:S01]  /*1480*/  IMAD.MOV.U32 R5, RZ, RZ, c[0x0][0x16c] ;  /* 0x00005b00ff057624 */ /* 0x000fe200078e00ff */
[----:B------:R-:W-:Y:S01]  /*1490*/  MOV R7, c[0x0][0x164] ;  /* 0x0000590000077a02 */ /* 0x000fe20000000f00 */
[----:B------:R-:W-:-:S03]  /*14a0*/  IMAD.MOV.U32 R6, RZ, RZ, c[0x0][0x160] ;  /* 0x00005800ff067624 */ /* 0x000fc600078e00ff */
[----:B-1----:R-:W-:Y:S04]  /*14b0*/  RED.E.ADD.F64.RN.STRONG.GPU [R4.64], R2 ;  /* 0x000000020400798e */ /* 0x002fe8000c10eda4 */
[----:B--2---:R-:W-:Y:S01]  /*14c0*/  RED.E.ADD.F64.RN.STRONG.GPU [R6.64], R10 ;  /* 0x0000000a0600798e */ /* 0x004fe2000c10eda4 */
[----:B------:R-:W-:Y:S05]  /*14d0*/  EXIT ;  /* 0x000000000000794d */ /* 0x000fea0003800000 */
.L_x_487:
[----:B------:R-:W-:Y:S01]  /*14e0*/  HFMA2.MMA R6, -RZ, RZ, 0, 1.847743988037109375e-06 ;  /* 0x0000001fff067435 */ /* 0x000fe200000001ff */
[----:B------:R-:W-:Y:S01]  /*14f0*/  IMAD.MOV.U32 R8, RZ, RZ, R19 ;  /* 0x000000ffff087224 */ /* 0x000fe200078e0013 */
[----:B------:R-:W-:Y:S01]  /*1500*/  MOV R9, 0x1540 ;  /* 0x0000154000097802 */ /* 0x000fe20000000f00 */
[----:B------:R-:W-:Y:S02]  /*1510*/  IMAD.MOV.U32 R7, RZ, RZ, 0x10 ;  /* 0x00000010ff077424 */ /* 0x000fe400078e00ff */
[----:B------:R-:W-:-:S02]  /*1520*/  IMAD.MOV.U32 R5, RZ, RZ, -0x1 ;  /* 0xffffffffff057424 */ /* 0x000fc400078e00ff */
[----:B012---:R-:W-:Y:S05]  /*1530*/  CALL.REL.NOINC `($__internal_15_$__cuda_sm70_shflsync_down_p) ;  /* 0x000012d000007944 */ /* 0x007fea0003c00000 */
[----:B-1----:R-:W-:Y:S01]  /*1540*/  IMAD.MOV.U32 R0, RZ, RZ, R5 ;  /* 0x000000ffff007224 */ /* 0x002fe200078e0005 */
[----:B------:R-:W-:Y:S05]  /*1550*/  BRA `(.L_x_499) ;  /* 0xfffff85000007947 */ /* 0x000fea000383ffff */
.L_x_488:
[----:B------:R-:W-:Y:S01]  /*1560*/  MOV R8, R18 ;  /* 0x0000001200087202 */ /* 0x000fe20000000f00 */
[----:B------:R-:W-:Y:S01]  /*1570*/  IMAD.MOV.U32 R7, RZ, RZ, 0x10 ;  /* 0x00000010ff077424 */ /* 0x000fe200078e00ff */
[----:B------:R-:W-:Y:S01]  /*1580*/  MOV R5, 0xffffffff ;  /* 0xffffffff00057802 */ /* 0x000fe20000000f00 */
[----:B------:R-:W-:Y:S01]  /*1590*/  IMAD.MOV.U32 R6, RZ, RZ, 0x1f ;  /* 0x0000001fff067424 */ /* 0x000fe200078e00ff */
[----:B------:R-:W-:-:S02]  /*15a0*/  MOV R9, 0x15c0 ;  /* 0x000015c000097802 */ /* 0x000fc40000000f00 */
[----:B01234-:R-:W-:Y:S05]  /*15b0*/  CALL.REL.NOINC `($__internal_15_$__cuda_sm70_shflsync_down_p) ;  /* 0x0000125000007944 */ /* 0x01ffea0003c00000 */
[----:B-1----:R-:W-:Y:S01]  /*15c0*/  IMAD.MOV.U32 R2, RZ, RZ, R5 ;  /* 0x000000ffff027224 */ /* 0x002fe200078e0005 */
[----:B------:R-:W-:Y:S01]  /*15d0*/  MOV R7, 0x8 ;  /* 0x0000000800077802 */ /* 0x000fe20000000f00 */
[----:B------:R-:W-:Y:S01]  /*15e0*/  IMAD.MOV.U32 R3, RZ, RZ, R0 ;  /* 0x000000ffff037224 */ /* 0x000fe200078e0000 */
[----:B------:R-:W-:Y:S01]  /*15f0*/  MOV R9, 0x1650 ;  /* 0x0000165000097802 */ /* 0x000fe20000000f00 */
[----:B------:R-:W-:-:S02]  /*1600*/  IMAD.MOV.U32 R6, RZ, RZ, 0x1f ;  /* 0x0000001fff067424 */ /* 0x000fc400078e00ff */
[----:B------:R-:W-:Y:S02]  /*1610*/  IMAD.MOV.U32 R5, RZ, RZ, -0x1 ;  /* 0xffffffffff057424 */ /* 0x000fe400078e00ff */
[----:B------:R-:W0:-:S10]  /*1620*/  DADD R18, R2, R18 ;  /* 0x0000000002127229 */ /* 0x000e140000000012 */
[----:B0-----:R-:W-:Y:S02]  /*1630*/  MOV R8, R19 ;  /* 0x0000001300087202 */ /* 0x001fe40000000f00 */
[----:B------:R-:W-:Y:S05]  /*1640*/  CALL.REL.NOINC `($__internal_15_$__cuda_sm70_shflsync_down_p) ;  /* 0x000011c000007944 */ /* 0x000fea0003c00000 */
[----:B------:R-:W-:Y:S01]  /*1650*/  HFMA2.MMA R7, -RZ, RZ, 0, 4.76837158203125e-07 ;  /* 0x00000008ff077435 */ /* 0x000fe200000001ff */
[----:B-1----:R-:W-:Y:S01]  /*1660*/  IMAD.MOV.U32 R3, RZ, RZ, R5 ;  /* 0x000000ffff037224 */ /* 0x002fe200078e0005 */
[----:B------:R-:W-:Y:S01]  /*1670*/  MOV R9, 0x16c0 ;  /* 0x000016c000097802 */ /* 0x000fe20000000f00 */
[----:B------:R-:W-:Y:S02]  /*1680*/  IMAD.MOV.U32 R8, RZ, RZ, R18 ;  /* 0x000000ffff087224 */ /* 0x000fe400078e0012 */
[----:B------:R-:W-:Y:S02]  /*1690*/  IMAD.MOV.U32 R6, RZ, RZ, 0x1f ;  /* 0x0000001fff067424 */ /* 0x000fe400078e00ff */
[----:B------:R-:W-:Y:S02]  /*16a0*/  IMAD.MOV.U32 R5, RZ, RZ, -0x1 ;  /* 0xffffffffff057424 */ /* 0x000fe400078e00ff */
[----:B------:R-:W-:Y:S05]  /*16b0*/  CALL.REL.NOINC `($__internal_15_$__cuda_sm70_shflsync_down_p) ;  /* 0x0000115000007944 */ /* 0x000fea0003c00000 */
[----:B-1----:R-:W-:Y:S01]  /*16c0*/  MOV R2, R5 ;  /* 0x0000000500027202 */ /* 0x002fe20000000f00 */
[----:B------:R-:W-:Y:S01]  /*16d0*/  IMAD.MOV.U32 R7, RZ, RZ, 0x4 ;  /* 0x00000004ff077424 */ /* 0x000fe200078e00ff */
[----:B------:R-:W-:Y:S01]  /*16e0*/  MOV R5, 0xffffffff ;  /* 0xffffffff00057802 */ /* 0x000fe20000000f00 */
[----:B------:R-:W-:Y:S01]  /*16f0*/  IMAD.MOV.U32 R6, RZ, RZ, 0x1f ;  /* 0x0000001fff067424 */ /* 0x000fe200078e00ff */
[----:B------:R-:W-:-:S02]  /*1700*/  MOV R9, 0x1740 ;  /* 0x0000174000097802 */ /* 0x000fc40000000f00 */
[----:B------:R-:W0:-:S10]  /*1710*/  DADD R18, R18, R2 ;  /* 0x0000000012127229 */ /* 0x000e140000000002 */
[----:B0-----:R-:W-:Y:S02]  /*1720*/  IMAD.MOV.U32 R8, RZ, RZ, R19 ;  /* 0x000000ffff087224 */ /* 0x001fe400078e0013 */
[----:B------:R-:W-:Y:S05]  /*1730*/  CALL.REL.NOINC `($__internal_15_$__cuda_sm70_shflsync_down_p) ;  /* 0x000010d000007944 */ /* 0x000fea0003c00000 */
[----:B-1----:R-:W-:Y:S01]  /*1740*/  IMAD.MOV.U32 R3, RZ, RZ, R5 ;  /* 0x000000ffff037224 */ /* 0x002fe200078e0005 */
[----:B------:R-:W-:Y:S01]  /*1750*/  MOV R8, R18 ;  /* 0x0000001200087202 */ /* 0x000fe20000000f00 */
[----:B------:R-:W-:Y:S01]  /*1760*/  IMAD.MOV.U32 R7, RZ, RZ, 0x4 ;  /* 0x00000004ff077424 */ /* 0x000fe200078e00ff */
[----:B------:R-:W-:Y:S01]  /*1770*/  MOV R5, 0xffffffff ;  /* 0xffffffff00057802 */ /* 0x000fe20000000f00 */
[----:B------:R-:W-:Y:S01]  /*1780*/  IMAD.MOV.U32 R6, RZ, RZ, 0x1f ;  /* 0x0000001fff067424 */ /* 0x000fe200078e00ff */
[----:B------:R-:W-:Y:S02]  /*1790*/  MOV R9, 0x17b0 ;  /* 0x000017b000097802 */ /* 0x000fe40000000f00 */
[----:B------:R-:W-:Y:S05]  /*17a0*/  CALL.REL.NOINC `($__internal_15_$__cuda_sm70_shflsync_down_p) ;  /* 0x0000106000007944 */ /* 0x000fea0003c00000 */
[----:B-1----:R-:W-:Y:S01]  /*17b0*/  IMAD.MOV.U32 R2, RZ, RZ, R5 ;  /* 0x000000ffff027224 */ /* 0x002fe200078e0005 */
[----:B------:R-:W-:Y:S01]  /*17c0*/  MOV R6, 0x1f ;  /* 0x0000001f00067802 */ /* 0x000fe20000000f00 */
[----:B------:R-:W-:Y:S01]  /*17d0*/  IMAD.MOV.U32 R7, RZ, RZ, 0x2 ;  /* 0x00000002ff077424 */ /* 0x000fe200078e00ff */
[----:B------:R-:W-:Y:S01]  /*17e0*/  MOV R9, 0x1830 ;  /* 0x0000183000097802 */ /* 0x000fe20000000f00 */
[----:B------:R-:W-:Y:S02]  /*17f0*/  IMAD.MOV.U32 R5, RZ, RZ, -0x1 ;  /* 0xffffffffff057424 */ /* 0x000fe400078e00ff */
[----:B------:R-:W0:-:S10]  /*1800*/  DADD R18, R18, R2 ;  /* 0x0000000012127229 */ /* 0x000e140000000002 */
[----:B0-----:R-:W-:Y:S02]  /*1810*/  IMAD.MOV.U32 R8, RZ, RZ, R19 ;  /* 0x000000ffff087224 */ /* 0x001fe400078e0013 */
[----:B------:R-:W-:Y:S05]  /*1820*/  CALL.REL.NOINC `($__internal_15_$__cuda_sm70_shflsync_down_p) ;  /* 0x00000fe000007944 */ /* 0x000fea0003c00000 */
[----:B------:R-:W-:Y:S01]  /*1830*/  HFMA2.MMA R6, -RZ, RZ, 0, 1.847743988037109375e-06 ;  /* 0x0000001fff067435 */ /* 0x000fe200000001ff */
[----:B-1----:R-:W-:Y:S01]  /*1840*/  MOV R3, R5 ;  /* 0x0000000500037202 */ /* 0x002fe20000000f00 */
[----:B------:R-:W-:Y:S01]  /*1850*/  IMAD.MOV.U32 R8, RZ, RZ, R18 ;  /* 0x000000ffff087224 */ /* 0x000fe200078e0012 */
[----:B------:R-:W-:Y:S01]  /*1860*/  MOV R9, 0x18a0 ;  /* 0x000018a000097802 */ /* 0x000fe20000000f00 */
[----:B------:R-:W-:Y:S02]  /*1870*/  IMAD.MOV.U32 R7, RZ, RZ, 0x2 ;  /* 0x00000002ff077424 */ /* 0x000fe400078e00ff */
[----:B------:R-:W-:Y:S02]  /*1880*/  IMAD.MOV.U32 R5, RZ, RZ, -0x1 ;  /* 0xffffffffff057424 */ /* 0x000fe400078e00ff */
[----:B------:R-:W-:Y:S05]  /*1890*/  CALL.REL.NOINC `($__internal_15_$__cuda_sm70_shflsync_down_p) ;  /* 0x00000f7000007944 */ /* 0x000fea0003c00000 */
[----:B-1----:R-:W-:Y:S01]  /*18a0*/  IMAD.MOV.U32 R2, RZ, RZ, R5 ;  /* 0x000000ffff027224 */ /* 0x002fe200078e0005 */
[----:B------:R-:W-:Y:S01]  /*18b0*/  MOV R7, 0x1 ;  /* 0x0000000100077802 */ /* 0x000fe20000000f00 */
[----:B------:R-:W-:Y:S01]  /*18c0*/  IMAD.MOV.U32 R6, RZ, RZ, 0x1f ;  /* 0x0000001fff067424 */ /* 0x000fe200078e00ff */
[----:B------:R-:W-:Y:S01]  /*18d0*/  MOV R9, 0x1920 ;  /* 0x0000192000097802 */ /* 0x000fe20000000f00 */
[----:B------:R-:W-:-:S02]  /*18e0*/  IMAD.MOV.U32 R5, RZ, RZ, -0x1 ;  /* 0xffffffffff057424 */ /* 0x000fc400078e00ff */
[----:B------:R-:W0:-:S10]  /*18f0*/  DADD R2, R18, R2 ;  /* 0x0000000012027229 */ /* 0x000e140000000002 */
[----:B0-----:R-:W-:Y:S02]  /*1900*/  MOV R8, R3 ;  /* 0x0000000300087202 */ /* 0x001fe40000000f00 */
[----:B------:R-:W-:Y:S05]  /*1910*/  CALL.REL.NOINC `($__internal_15_$__cuda_sm70_shflsync_down_p) ;  /* 0x00000ef000007944 */ /* 0x000fea0003c00000 */
[----:B------:R-:W-:Y:S01]  /*1920*/  HFMA2.MMA R7, -RZ, RZ, 0, 5.9604644775390625e-08 ;  /* 0x00000001ff077435 */ /* 0x000fe200000001ff */
[----:B-1----:R-:W-:Y:S01]  /*1930*/  IMAD.MOV.U32 R10, RZ, RZ, R5 ;  /* 0x000000ffff0a7224 */ /* 0x002fe200078e0005 */
[----:B------:R-:W-:Y:S01]  /*1940*/  MOV R9, 0x1990 ;  /* 0x0000199000097802 */ /* 0x000fe20000000f00 */
[----:B------:R-:W-:Y:S02]  /*1950*/  IMAD.MOV.U32 R8, RZ, RZ, R2 ;  /* 0x000000ffff087224 */ /* 0x000fe400078e0002 */
[----:B------:R-:W-:Y:S02]  /*1960*/  IMAD.MOV.U32 R6, RZ, RZ, 0x1f ;  /* 0x0000001fff067424 */ /* 0x000fe400078e00ff */
[----:B------:R-:W-:Y:S02]  /*1970*/  IMAD.MOV.U32 R5, RZ, RZ, -0x1 ;  /* 0xffffffffff057424 */ /* 0x000fe400078e00ff */
[----:B------:R-:W-:Y:S05]  /*1980*/  CALL.REL.NOINC `($__internal_15_$__cuda_sm70_shflsync_down_p) ;  /* 0x00000e8000007944 */ /* 0x000fea0003c00000 */
[----:B-1----:R-:W-:Y:S01]  /*1990*/  MOV R6, R5 ;  /* 0x0000000500067202 */ /* 0x002fe20000000f00 */
[----:B------:R-:W-:Y:S05]  /*19a0*/  BRA `(.L_x_500) ;  /* 0xfffff4f000007947 */ /* 0x000fea000383ffff */
.L_x_491:
[----:B------:R-:W-:Y:S01]  /*19b0*/  HFMA2.MMA R6, -RZ, RZ, 0, 1.847743988037109375e-06 ;  /* 0x0000001fff067435 */ /* 0x000fe200000001ff */
[----:B-1----:R-:W-:Y:S01]  /*19c0*/  IMAD.MOV.U32 R8, RZ, RZ, R3 ;  /* 0x000000ffff087224 */ /* 0x002fe200078e0003 */
[----:B------:R-:W-:Y:S01]  /*19d0*/  MOV R9, 0x1a10 ;  /* 0x00001a1000097802 */ /* 0x000fe20000000f00 */
[----:B------:R-:W-:-:S02]  /*19e0*/  IMAD.MOV.U32 R7, RZ, RZ, 0x10 ;  /* 0x00000010ff077424 */ /* 0x000fc400078e00ff */
[----:B------:R-:W-:Y:S02]  /*19f0*/  IMAD.MOV.U32 R5, RZ, RZ, -0x1 ;  /* 0xffffffffff057424 */ /* 0x000fe400078e00ff */
[----:B0-23--:R-:W-:Y:S05]  /*1a00*/  CALL.REL.NOINC `($__internal_15_$__cuda_sm70_shflsync_down_p) ;  /* 0x00000e0000007944 */ /* 0x00dfea0003c00000 */
[----:B-1----:R-:W-:Y:S01]  /*1a10*/  IMAD.MOV.U32 R10, RZ, RZ, R5 ;  /* 0x000000ffff0a7224 */ /* 0x002fe200078e0005 */
[----:B------:R-:W-:Y:S05]  /*1a20*/  BRA `(.L_x_501) ;  /* 0xfffff5e000007947 */ /* 0x000fea000383ffff */
.L_x_492:
[----:B------:R-:W-:Y:S01]  /*1a30*/  MOV R8, R2 ;  /* 0x0000000200087202 */ /* 0x000fe20000000f00 */
[----:B------:R-:W-:Y:S01]  /*1a40*/  IMAD.MOV.U32 R7, RZ, RZ, 0x10 ;  /* 0x00000010ff077424 */ /* 0x000fe200078e00ff */
[----:B------:R-:W-:Y:S01]  /*1a50*/  MOV R5, 0xffffffff ;  /* 0xffffffff00057802 */ /* 0x000fe20000000f00 */
[----:B------:R-:W-:Y:S01]  /*1a60*/  IMAD.MOV.U32 R6, RZ, RZ, 0x1f ;  /* 0x0000001fff067424 */ /* 0x000fe200078e00ff */
[----:B------:R-:W-:Y:S02]  /*1a70*/  MOV R9, 0x1a90 ;  /* 0x00001a9000097802 */ /* 0x000fe40000000f00 */
[----:B01234-:R-:W-:Y:S05]  /*1a80*/  CALL.REL.NOINC `($__internal_15_$__cuda_sm70_shflsync_down_p) ;  /* 0x00000d8000007944 */ /* 0x01ffea0003c00000 */
[----:B-1----:R-:W-:Y:S01]  /*1a90*/  IMAD.MOV.U32 R6, RZ, RZ, R5 ;  /* 0x000000ffff067224 */ /* 0x002fe200078e0005 */
[----:B------:R-:W-:Y:S01]  /*1aa0*/  MOV R9, 0x1b20 ;  /* 0x00001b2000097802 */ /* 0x000fe20000000f00 */
[----:B------:R-:W-:Y:S02]  /*1ab0*/  IMAD.MOV.U32 R7, RZ, RZ, R10 ;  /* 0x000000ffff077224 */ /* 0x000fe400078e000a */
[----:B------:R-:W-:-:S04]  /*1ac0*/  IMAD.MOV.U32 R5, RZ, RZ, -0x1 ;  /* 0xffffffffff057424 */ /* 0x000fc800078e00ff */
[----:B------:R0:W1:Y:S02]  /*1ad0*/  DADD R10, R2, R6 ;  /* 0x00000000020a7229 */ /* 0x0000640000000006 */
[----:B0-----:R-:W-:Y:S01]  /*1ae0*/  MOV R7, 0x8 ;  /* 0x0000000800077802 */ /* 0x001fe20000000f00 */
[----:B------:R-:W-:-:S07]  /*1af0*/  IMAD.MOV.U32 R6, RZ, RZ, 0x1f ;  /* 0x0000001fff067424 */ /* 0x000fce00078e00ff */
[----:B-1----:R-:W-:Y:S02]  /*1b00*/  MOV R8, R11 ;  /* 0x0000000b00087202 */ /* 0x002fe40000000f00 */
        /* <DEDUP_REMOVED lines=55> */
.L_x_493:
[----:B0-----:R-:W-:Y:S01]  /*1e80*/  HFMA2.MMA R6, -RZ, RZ, 0, 1.847743988037109375e-06 ;  /* 0x0000001fff067435 */ /* 0x001fe200000001ff */
[----:B--2---:R-:W-:Y:S01]  /*1e90*/  IMAD.MOV.U32 R8, RZ, RZ, R17 ;  /* 0x000000ffff087224 */ /* 0x004fe200078e0011 */
[----:B------:R-:W-:Y:S01]  /*1ea0*/  MOV R9, 0x1ee0 ;  /* 0x00001ee000097802 */ /* 0x000fe20000000f00 */
[----:B------:R-:W-:-:S02]  /*1eb0*/  IMAD.MOV.U32 R7, RZ, RZ, 0x10 ;  /* 0x00000010ff077424 */ /* 0x000fc400078e00ff */
[----:B------:R-:W-:Y:S02]  /*1ec0*/  IMAD.MOV.U32 R5, RZ, RZ, -0x1 ;  /* 0xffffffffff057424 */ /* 0x000fe400078e00ff */
[----:B-1-3--:R-:W-:Y:S05]  /*1ed0*/  CALL.REL.NOINC `($__internal_15_$__cuda_sm70_shflsync_down_p) ;  /* 0x0000093000007944 */ /* 0x00afea0003c00000 */
[----:B-1----:R-:W-:Y:S01]  /*1ee0*/  IMAD.MOV.U32 R10, RZ, RZ, R5 ;  /* 0x000000ffff0a7224 */ /* 0x002fe200078e0005 */
[----:B------:R-:W-:Y:S05]  /*1ef0*/  BRA `(.L_x_503) ;  /* 0xfffff25000007947 */ /* 0x000fea000383ffff */
.L_x_494:
[----:B------:R-:W-:Y:S01]  /*1f00*/  MOV R8, R16 ;  /* 0x0000001000087202 */ /* 0x000fe20000000f00 */
[----:B0-----:R-:W-:Y:S01]  /*1f10*/  IMAD.MOV.U32 R7, RZ, RZ, 0x10 ;  /* 0x00000010ff077424 */ /* 0x001fe200078e00ff */
[----:B------:R-:W-:Y:S01]  /*1f20*/  MOV R5, 0xffffffff ;  /* 0xffffffff00057802 */ /* 0x000fe20000000f00 */
[----:B------:R-:W-:Y:S01]  /*1f30*/  IMAD.MOV.U32 R6, RZ, RZ, 0x1f ;  /* 0x0000001fff067424 */ /* 0x000fe200078e00ff */
[----:B------:R-:W-:Y:S02]  /*1f40*/  MOV R9, 0x1f60 ;  /* 0x00001f6000097802 */ /* 0x000fe40000000f00 */
[----:B-1234-:R-:W-:Y:S05]  /*1f50*/  CALL.REL.NOINC `($__internal_15_$__cuda_sm70_shflsync_down_p) ;  /* 0x000008b000007944 */ /* 0x01efea0003c00000 */
        /* <DEDUP_REMOVED lines=63> */
.L_x_497:
        /* <DEDUP_REMOVED lines=8> */
.L_x_498:
[----:B------:R-:W-:Y:S01]  /*23d0*/  MOV R8, R10 ;  /* 0x0000000a00087202 */ /* 0x000fe20000000f00 */
[----:B------:R-:W-:Y:S01]  /*23e0*/  IMAD.MOV.U32 R7, RZ, RZ, 0x10 ;  /* 0x00000010ff077424 */ /* 0x000fe200078e00ff */
[----:B------:R-:W-:Y:S01]  /*23f0*/  MOV R5, 0xffffffff ;  /* 0xffffffff00057802 */ /* 0x000fe20000000f00 */
[----:B------:R-:W-:Y:S01]  /*2400*/  IMAD.MOV.U32 R6, RZ, RZ, 0x1f ;  /* 0x0000001fff067424 */ /* 0x000fe200078e00ff */
[----:B------:R-:W-:Y:S02]  /*2410*/  MOV R9, 0x2430 ;  /* 0x0000243000097802 */ /* 0x000fe40000000f00 */
[----:B0123--:R-:W-:Y:S05]  /*2420*/  CALL.REL.NOINC `($__internal_15_$__cuda_sm70_shflsync_down_p) ;  /* 0x000003e000007944 */ /* 0x00ffea0003c00000 */
[----:B-1----:R-:W-:Y:S01]  /*2430*/  IMAD.MOV.U32 R4, RZ, RZ, R5 ;  /* 0x000000ffff047224 */ /* 0x002fe200078e0005 */
[----:B------:R-:W-:Y:S01]  /*2440*/  MOV R7, 0x8 ;  /* 0x0000000800077802 */ /* 0x000fe20000000f00 */
[----:B------:R-:W-:Y:S01]  /*2450*/  IMAD.MOV.U32 R5, RZ, RZ, R0 ;  /* 0x000000ffff057224 */ /* 0x000fe200078e0000 */
[----:B------:R-:W-:Y:S01]  /*2460*/  MOV R9, 0x24c0 ;  /* 0x000024c000097802 */ /* 0x000fe20000000f00 */
[----:B------:R-:W-:-:S04]  /*2470*/  IMAD.MOV.U32 R6, RZ, RZ, 0x1f ;  /* 0x0000001fff067424 */ /* 0x000fc800078e00ff */
[----:B------:R0:W1:Y:S02]  /*2480*/  DADD R12, R10, R4 ;  /* 0x000000000a0c7229 */ /* 0x0000640000000004 */
[----:B0-----:R-:W-:-:S08]  /*2490*/  IMAD.MOV.U32 R5, RZ, RZ, -0x1 ;  /* 0xffffffffff057424 */ /* 0x001fd000078e00ff */
        /* <DEDUP_REMOVED lines=54> */
[----:B-1----:R-:W-:Y:S05]  /*2800*/  BRA `(.L_x_506) ;  /* 0xffffebf000007947 */ /* 0x002fea000383ffff */
        .weak           $__internal_15_$__cuda_sm70_shflsync_down_p
        .type           $__internal_15_$__cuda_sm70_shflsync_down_p,@function
        .size           $__internal_15_$__cuda_sm70_shflsync_down_p,(.L_x_741 - $__internal_15_$__cuda_sm70_shflsync_down_p)
$__internal_15_$__cuda_sm70_shflsync_down_p:
[----:B------:R-:W-:Y:S04]  /*2810*/  WARPSYNC R5 ;  /* 0x0000000500007348 */ /* 0x000fe80003800000 */
[----:B------:R0:W1:Y:S02]  /*2820*/  SHFL.DOWN PT, R5, R8, R7, R6 ;  /* 0x0800000708057389 */ /* 0x00006400000e0006 */
[----:B0-----:R-:W-:Y:S01]  /*2830*/  MOV R6, R9 ;  /* 0x0000000900067202 */ /* 0x001fe20000000f00 */
[----:B------:R-:W-:-:S04]  /*2840*/  IMAD.MOV.U32 R7, RZ, RZ, 0x0 ;  /* 0x00000000ff077424 */ /* 0x000fc800078e00ff */
[----:B------:R-:W-:Y:S05]  /*2850*/  RET.REL.NODEC R6 `(_ZN2at6native45_GLOBAL__N__efdd3984_12_NLLLoss2d_cu_e9278b4625nll_loss2d_forward_kernelIddlEEvPT_S4_PKS3_PKlS6_iiil) ;  /* 0xffffd7a006007950 */ /* 0x000fea0003c3ffff */
.L_x_507:
        /* <DEDUP_REMOVED lines=10> */
.L_x_741:


//--------------------- .text._ZN2at6native45_GLOBAL__N__efdd3984_12_NLLLoss2d_cu_e9278b4638nll_loss2d_forward_size_average_kernelIdEEvPT_PKS3_ --------------------------
	.section	.text._ZN2at6native45_GLOBAL__N__efdd3984_12_NLLLoss2d_cu_e9278b4638nll_loss2d_forward_size_average_kernelIdEEvPT_PKS3_,"ax",@progbits
	.sectioninfo	@"SHI_REGISTERS=25"
	.align	128
.text._ZN2at6native45_GLOBAL__N__efdd3984_12_NLLLoss2d_cu_e9278b4638nll_loss2d_forward_size_average_kernelIdEEvPT_PKS3_:
        .type           _ZN2at6native45_GLOBAL__N__efdd3984_12_NLLLoss2d_cu_e9278b4638nll_loss2d_forward_size_average_kernelIdEEvPT_PKS3_,@function
        .size           _ZN2at6native45_GLOBAL__N__efdd3984_12_NLLLoss2d_cu_e9278b4638nll_loss2d_forward_size_average_kernelIdEEvPT_PKS3_,(.L_x_743 - _ZN2at6native45_GLOBAL__N__efdd3984_12_NLLLoss2d_cu_e9278b4638nll_loss2d_forward_size_average_kernelIdEEvPT_PKS3_)
        .other          _ZN2at6native45_GLOBAL__N__efdd3984_12_NLLLoss2d_cu_e9278b4638nll_loss2d_forward_size_average_kernelIdEEvPT_PKS3_,@"STO_CUDA_ENTRY STV_DEFAULT"
_ZN2at6native45_GLOBAL__N__efdd3984_12_NLLLoss2d_cu_e9278b4638nll_loss2d_forward_size_average_kernelIdEEvPT_PKS3_:
[----:B------:R-:W-:Y:S02]  /*0000*/  IMAD.MOV.U32 R1, RZ, RZ, c[0x0][0x28] ;  /* 0x00000a00ff017624 */ /* 0x000fe400078e00ff */
[----:B------:R-:W-:Y:S01]  /*0010*/  IMAD.MOV.U32 R8, RZ, RZ, c[0x0][0x168] ;  /* 0x00005a00ff087624 */ /* 0x000fe200078e00ff */
[----:B------:R-:W-:Y:S01]  /*0020*/  ULDC.64 UR4, c[0x0][0x118] ;  /* 0x0000460000047ab9 */ /* 0x000fe20000000a00 */
[----:B------:R-:W-:-:S06]  /*0030*/  IMAD.MOV.U32 R9, RZ, RZ, c[0x0][0x16c] ;  /* 0x00005b00ff097624 */ /* 0x000fcc00078e00ff */
[----:B------:R-:W2:Y:S01]  /*0040*/  LDG.E.64 R8, [R8.64] ;  /* 0x0000000408087981 */ /* 0x000ea2000c1e1b00 */
[----:B------:R-:W-:Y:S02]  /*0050*/  IMAD.MOV.U32 R2, RZ, RZ, c[0x0][0x160] ;  /* 0x00005800ff027624 */ /* 0x000fe400078e00ff */
[----:B------:R-:W-:-:S05]  /*0060*/  IMAD.MOV.U32 R3, RZ, RZ, c[0x0][0x164] ;  /* 0x00005900ff037624 */ /* 0x000fca00078e00ff */
[----:B------:R-:W3:Y:S01]  /*0070*/  LDG.E.64 R6, [R2.64] ;  /* 0x0000000402067981 */ /* 0x000ee2000c1e1b00 */
[----:B------:R-:W-:Y:S01]  /*0080*/  IMAD.MOV.U32 R4, RZ, RZ, 0x1 ;  /* 0x00000001ff047424 */ /* 0x000fe200078e00ff */
[----:B--2---:R-:W0:Y:S01]  /*0090*/  MUFU.RCP64H R5, R9 ;  /* 0x0000000900057308 */ /* 0x004e220000001800 */
[----:B---3--:R-:W-:-:S04]  /*00a0*/  FSETP.GEU.AND P1, PT, |R7|, 6.5827683646048100446e-37, PT ;  /* 0x036000000700780b */ /* 0x008fc80003f2e200 */
        /* <DEDUP_REMOVED lines=12> */
[----:B------:R-:W-:Y:S05]  /*0170*/  CALL.REL.NOINC `($__internal_16_$__cuda_sm20_div_rn_f64_full) ;  /* 0x0000004000007944 */ /* 0x000fea0003c00000 */
[----:B------:R-:W-:Y:S02]  /*0180*/  IMAD.MOV.U32 R4, RZ, RZ, R14 ;  /* 0x000000ffff047224 */ /* 0x000fe400078e000e */
[----:B------:R-:W-:-:S05]  /*0190*/  IMAD.MOV.U32 R5, RZ, RZ, R15 ;  /* 0x000000ffff057224 */ /* 0x000fca00078e000f */
.L_x_508:
[----:B------:R-:W-:Y:S01]  /*01a0*/  STG.E.64 [R2.64], R4 ;  /* 0x0000000402007986 */ /* 0x000fe2000c101b04 */
[----:B------:R-:W-:Y:S05]  /*01b0*/  EXIT ;  /* 0x000000000000794d */ /* 0x000fea0003800000 */
        .weak           $__internal_16_$__cuda_sm20_div_rn_f64_full
        .type           $__internal_16_$__cuda_sm20_div_rn_f64_full,@function
        .size           $__internal_16_$__cuda_sm20_div_rn_f64_full,(.L_x_743 - $__internal_16_$__cuda_sm20_div_rn_f64_full)
$__internal_16_$__cuda_sm20_div_rn_f64_full:
        /* <DEDUP_REMOVED lines=31> */
.L_x_509:
        /* <DEDUP_REMOVED lines=26> */
[----:B------:R-:W-:Y:S01]  /*0550*/  IMAD.MOV R5, RZ, RZ, -R16 ;  /* 0x000000ffff057224 */ /* 0x000fe200078e0a10 */
[----:B------:R-:W0:Y:S01]  /*0560*/  DMUL.RP R6, R12, R6 ;  /* 0x000000060c067228 */ /* 0x000e220000008000 */
[----:B------:R-:W-:-:S06]  /*0570*/  IMAD.MOV.U32 R4, RZ, RZ, RZ ;  /* 0x000000ffff047224 */ /* 0x000fcc00078e00ff */
[----:B------:R-:W1:-:S03]  /*0580*/  DFMA R4, R14, -R4, R12 ;  /* 0x800000040e04722b */ /* 0x000e46000000000c */
[----:B0-----:R-:W-:-:S03]  /*0590*/  LOP3.LUT R9, R7, R9, RZ, 0x3c, !PT ;  /* 0x0000000907097212 */ /* 0x001fc600078e3cff */
[----:B-1----:R-:W-:-:S04]  /*05a0*/  IADD3 R4, -R16, -0x43300000, RZ ;  /* 0xbcd0000010047810 */ /* 0x002fc80007ffe1ff */
[----:B------:R-:W-:-:S04]  /*05b0*/  FSETP.NEU.AND P0, PT, |R5|, R4, PT ;  /* 0x000000040500720b */ /* 0x000fc80003f0d200 */
[----:B------:R-:W-:Y:S02]  /*05c0*/  FSEL R14, R6, R14, !P0 ;  /* 0x0000000e060e7208 */ /* 0x000fe40004000000 */
[----:B------:R-:W-:Y:S01]  /*05d0*/  FSEL R15, R9, R15, !P0 ;  /* 0x0000000f090f7208 */ /* 0x000fe20004000000 */
[----:B------:R-:W-:Y:S05]  /*05e0*/  BRA `(.L_x_511) ;  /* 0x0000015000007947 */ /* 0x000fea0003800000 */
.L_x_510:
        /* <DEDUP_REMOVED lines=16> */
.L_x_513:
[----:B------:R-:W-:Y:S01]  /*06f0*/  LOP3.LUT R15, R9, 0x80000, RZ, 0xfc, !PT ;  /* 0x00080000090f7812 */ /* 0x000fe200078efcff */
[----:B------:R-:W-:Y:S01]  /*0700*/  IMAD.MOV.U32 R14, RZ, RZ, R8 ;  /* 0x000000ffff0e7224 */ /* 0x000fe200078e0008 */
[----:B------:R-:W-:Y:S05]  /*0710*/  BRA `(.L_x_511) ;  /* 0x0000002000007947 */ /* 0x000fea0003800000 */
.L_x_512:
[----:B------:R-:W-:Y:S01]  /*0720*/  LOP3.LUT R15, R7, 0x80000, RZ, 0xfc, !PT ;  /* 0x00080000070f7812 */ /* 0x000fe200078efcff */
[----:B------:R-:W-:Y:S02]  /*0730*/  IMAD.MOV.U32 R14, RZ, RZ, R6 ;  /* 0x000000ffff0e7224 */ /* 0x000fe400078e0006 */
.L_x_511:
[----:B------:R-:W-:Y:S02]  /*0740*/  IMAD.MOV.U32 R4, RZ, RZ, R0 ;  /* 0x000000ffff047224 */ /* 0x000fe400078e0000 */
[----:B------:R-:W-:-:S04]  /*0750*/  IMAD.MOV.U32 R5, RZ, RZ, 0x0 ;  /* 0x00000000ff057424 */ /* 0x000fc800078e00ff */
[----:B------:R-:W-:Y:S05]  /*0760*/  RET.REL.NODEC R4 `(_ZN2at6native45_GLOBAL__N__efdd3984_12_NLLLoss2d_cu_e9278b4638nll_loss2d_forward_size_average_kernelIdEEvPT_PKS3_) ;  /* 0xfffff89004007950 */ /* 0x000fea0003c3ffff */
.L_x_514:
        /* <DEDUP_REMOVED lines=9> */
.L_x_743:


//--------------------- .text._ZN2at6native45_GLOBAL__N__efdd3984_12_NLLLoss2d_cu_e9278b4625nll_loss2d_forward_kernelIddiEEvPT_S4_PKS3_PKlS6_iiil --------------------------
	.section	.text._ZN2at6native45_GLOBAL__N__efdd3984_12_NLLLoss2d_cu_e9278b4625nll_loss2d_forward_kernelIddiEEvPT_S4_PKS3_PKlS6_iiil,"ax",@progbits
	.sectioninfo	@"SHI_REGISTERS=30"
	.align	128
.text._ZN2at6native45_GLOBAL__N__efdd3984_12_NLLLoss2d_cu_e9278b4625nll_loss2d_forward_kernelIddiEEvPT_S4_PKS3_PKlS6_iiil:
        .type           _ZN2at6native45_GLOBAL__N__efdd3984_12_NLLLoss2d_cu_e9278b4625nll_loss2d_forward_kernelIddiEEvPT_S4_PKS3_PKlS6_iiil,@function
        .size           _ZN2at6native45_GLOBAL__N__efdd3984_12_NLLLoss2d_cu_e9278b4625nll_loss2d_forward_kernelIddiEEvPT_S4_PKS3_PKlS6_iiil,(.L_x_745 - _ZN2at6native45_GLOBAL__N__efdd3984_12_NLLLoss2d_cu_e9278b4625nll_loss2d_forward_kernelIddiEEvPT_S4_PKS3_PKlS6_iiil)
        .other          _ZN2at6native45_GLOBAL__N__efdd3984_12_NLLLoss2d_cu_e9278b4625nll_loss2d_forward_kernelIddiEEvPT_S4_PKS3_PKlS6_iiil,@"STO_CUDA_ENTRY STV_DEFAULT"
_ZN2at6native45_GLOBAL__N__efdd3984_12_NLLLoss2d_cu_e9278b4625nll_loss2d_forward_kernelIddiEEvPT_S4_PKS3_PKlS6_iiil:
[----:B------:R-:W-:Y:S02]  /*0000*/  IMAD.MOV.U32 R1, RZ, RZ, c[0x0][0x28] ;  /* 0x00000a00ff017624 */ /* 0x000fe400078e00ff */
[----:B------:R-:W0:Y:S01]  /*0010*/  I2F.U32.RP R0, c[0x0][0x190] ;  /* 0x0000640000007b06 */ /* 0x000e220000209000 */
[----:B------:R-:W1:Y:S01]  /*0020*/  S2R R4, SR_CTAID.X ;  /* 0x0000000000047919 */ /* 0x000e620000002500 */
[----:B------:R-:W-:Y:S01]  /*0030*/  ISETP.NE.U32.AND P2, PT, RZ, c[0x0][0x190], PT ;  /* 0x00006400ff007a0c */ /* 0x000fe20003f45070 */
[----:B------:R-:W-:Y:S01]  /*0040*/  ULDC.64 UR36, c[0x0][0x118] ;  /* 0x0000460000247ab9 */ /* 0x000fe20000000a00 */
[----:B------:R-:W-:Y:S01]  /*0050*/  BSSY B8, `(.L_x_515) ;  /* 0x00000b1000087945 */ /* 0x000fe20003800000 */
[----:B------:R-:W2:Y:S01]  /*0060*/  S2R R27, SR_TID.X ;  /* 0x00000000001b7919 */ /* 0x000ea20000002100 */
[----:B------:R-:W-:Y:S01]  /*0070*/  CS2R R18, SRZ ;  /* 0x0000000000127805 */ /* 0x000fe2000001ff00 */
[----:B------:R-:W-:Y:S01]  /*0080*/  CS2R R16, SRZ ;  /* 0x0000000000107805 */ /* 0x000fe2000001ff00 */
        /* <DEDUP_REMOVED lines=25> */
[----:B------:R-:W-:Y:S01]  /*0220*/  CS2R R16, SRZ ;  /* 0x0000000000107805 */ /* 0x000fe2000001ff00 */
[----:B------:R-:W-:Y:S02]  /*0230*/  CS2R R18, SRZ ;  /* 0x0000000000127805 */ /* 0x000fe4000001ff00 */
.L_x_524:
[----:B------:R-:W-:Y:S02]  /*0240*/  IMAD.IADD R2, R23, 0x1, R22 ;  /* 0x0000000117027824 */ /* 0x000fe400078e0216 */
[----:B------:R-:W-:-:S04]  /*0250*/  IMAD.MOV.U32 R3, RZ, RZ, 0x8 ;  /* 0x00000008ff037424 */ /* 0x000fc800078e00ff */
[----:B------:R-:W-:-:S05]  /*0260*/  IMAD.WIDE R2, R2, R3, c[0x0][0x178] ;  /* 0x00005e0002027625 */ /* 0x000fca00078e0203 */
[----:B--2---:R-:W2:Y:S01]  /*0270*/  LDG.E R26, [R2.64] ;  /* 0x00000024021a7981 */ /* 0x004ea2000c1e1900 */
        /* <DEDUP_REMOVED lines=30> */
.L_x_521:
[----:B------:R-:W-:Y:S05]  /*0460*/  BSYNC B6 ;  /* 0x0000000000067941 */ /* 0x000fea0003800000 */
.L_x_520:
[----:B------:R-:W-:-:S04]  /*0470*/  LEA R2, P0, R26, c[0x0][0x180], 0x3 ;  /* 0x000060001a027a11 */ /* 0x000fc800078018ff */
[----:B------:R-:W-:-:S05]  /*0480*/  LEA.HI.X R3, R26, c[0x0][0x184], R24, 0x3, P0 ;  /* 0x000061001a037a11 */ /* 0x000fca00000f1c18 */
[----:B------:R0:W5:Y:S01]  /*0490*/  LDG.E.64 R24, [R2.64] ;  /* 0x0000002402187981 */ /* 0x000162000c1e1b00 */
[----:B------:R-:W-:Y:S01]  /*04a0*/  IMAD R5, R23, c[0x0][0x188], R22 ;  /* 0x0000620017057a24 */ /* 0x000fe200078e0216 */
[----:B------:R-:W-:Y:S03]  /*04b0*/  BSSY B6, `(.L_x_522) ;  /* 0x0000017000067945 */ /* 0x000fe60003800000 */
[----:B------:R-:W-:-:S05]  /*04c0*/  IMAD R26, R26, c[0x0][0x18c], R5 ;  /* 0x000063001a1a7a24 */ /* 0x000fca00078e0205 */
        /* <DEDUP_REMOVED lines=21> */
.L_x_523:
[----:B0-----:R-:W-:Y:S05]  /*0620*/  BSYNC B6 ;  /* 0x0000000000067941 */ /* 0x001fea0003800000 */
.L_x_522:
[----:B------:R-:W-:-:S10]  /*0630*/  HFMA2.MMA R3, -RZ, RZ, 0, 4.76837158203125e-07 ;  /* 0x00000008ff037435 */ /* 0x000fd400000001ff */
[----:B------:R-:W-:-:S06]  /*0640*/  IMAD.WIDE R2, R26, R3, c[0x0][0x170] ;  /* 0x00005c001a027625 */ /* 0x000fcc00078e0203 */
[----:B------:R-:W2:Y:S01]  /*0650*/  LDG.E.64 R2, [R2.64] ;  /* 0x0000002402027981 */ /* 0x000ea2000c1e1b00 */
[----:B-----5:R0:W1:-:S04]  /*0660*/  DADD R16, R16, R24 ;  /* 0x0000000010107229 */ /* 0x0200480000000018 */
[----:B--2---:R0:W2:-:S06]  /*0670*/  DFMA R18, -R24, R2, R18 ;  /* 0x000000021812722b */ /* 0x00408c0000000112 */
.L_x_519:
[----:B-1----:R-:W-:Y:S05]  /*0680*/  BSYNC B7 ;  /* 0x0000000000077941 */ /* 0x002fea0003800000 */
.L_x_518:
[----:B0-----:R-:W-:-:S04]  /*0690*/  IMAD.MOV.U32 R3, RZ, RZ, c[0x0][0x0] ;  /* 0x00000000ff037624 */ /* 0x001fc800078e00ff */
[----:B------:R-:W-:-:S05]  /*06a0*/  IMAD R22, R3, c[0x0][0x190], R22 ;  /* 0x0000640003167a24 */ /* 0x000fca00078e0216 */
[----:B------:R-:W-:-:S13]  /*06b0*/  ISETP.GE.AND P0, PT, R22, c[0x0][0x18c], PT ;  /* 0x0000630016007a0c */ /* 0x000fda0003f06270 */
[----:B------:R-:W-:Y:S05]  /*06c0*/  @!P0 BRA `(.L_x_524) ;  /* 0xfffffb7000008947 */ /* 0x000fea000383ffff */
[----:B------:R-:W-:Y:S05]  /*06d0*/  BRA `(.L_x_516) ;  /* 0x0000048000007947 */ /* 0x000fea0003800000 */
.L_x_517:
[----:B------:R-:W-:Y:S01]  /*06e0*/  CS2R R16, SRZ ;  /* 0x0000000000107805 */ /* 0x000fe2000001ff00 */
[----:B------:R-:W-:Y:S02]  /*06f0*/  CS2R R18, SRZ ;  /* 0x0000000000127805 */ /* 0x000fe4000001ff00 */
.L_x_531:
[----:B-1----:R-:W-:Y:S01]  /*0700*/  MOV R25, 0x8 ;  /* 0x0000000800197802 */ /* 0x002fe20000000f00 */
[----:B------:R-:W-:-:S04]  /*0710*/  IMAD.IADD R24, R23, 0x1, R22 ;  /* 0x0000000117187824 */ /* 0x000fc800078e0216 */
[----:B------:R-:W-:-:S06]  /*0720*/  IMAD.WIDE R24, R24, R25, c[0x0][0x178] ;  /* 0x00005e0018187625 */ /* 0x000fcc00078e0219 */
        /* <DEDUP_REMOVED lines=31> */
.L_x_528:
[----:B------:R-:W-:Y:S05]  /*0920*/  BSYNC B6 ;  /* 0x0000000000067941 */ /* 0x000fea0003800000 */
.L_x_527:
        /* <DEDUP_REMOVED lines=24> */
.L_x_530:
[----:B------:R-:W-:Y:S05]  /*0ab0*/  BSYNC B6 ;  /* 0x0000000000067941 */ /* 0x000fea0003800000 */
.L_x_529:
[----:B------:R-:W-:-:S04]  /*0ac0*/  IMAD.MOV.U32 R25, RZ, RZ, 0x8 ;  /* 0x00000008ff197424 */ /* 0x000fc800078e00ff */
[----:B------:R-:W-:-:S06]  /*0ad0*/  IMAD.WIDE R24, R24, R25, c[0x0][0x170] ;  /* 0x00005c0018187625 */ /* 0x000fcc00078e0219 */
[----:B------:R-:W2:Y:S01]  /*0ae0*/  LDG.E.64 R24, [R24.64] ;  /* 0x0000002418187981 */ /* 0x000ea2000c1e1b00 */
[----:B------:R-:W0:-:S04]  /*0af0*/  DADD R16, R16, 1 ;  /* 0x3ff0000010107429 */ /* 0x000e080000000000 */
[----:B--2---:R1:W2:-:S06]  /*0b00*/  DADD R18, R18, -R24 ;  /* 0x0000000012127229 */ /* 0x00428c0000000818 */
.L_x_526:
[----:B0-----:R-:W-:Y:S05]  /*0b10*/  BSYNC B7 ;  /* 0x0000000000077941 */ /* 0x001fea0003800000 */
.L_x_525:
[----:B------:R-:W-:-:S04]  /*0b20*/  IMAD.MOV.U32 R3, RZ, RZ, c[0x0][0x0] ;  /* 0x00000000ff037624 */ /* 0x000fc800078e00ff */
[----:B------:R-:W-:-:S05]  /*0b30*/  IMAD R22, R3, c[0x0][0x190], R22 ;  /* 0x0000640003167a24 */ /* 0x000fca00078e0216 */
[----:B------:R-:W-:-:S13]  /*0b40*/  ISETP.GE.AND P0, PT, R22, c[0x0][0x18c], PT ;  /* 0x0000630016007a0c */ /* 0x000fda0003f06270 */
[----:B------:R-:W-:Y:S05]  /*0b50*/  @!P0 BRA `(.L_x_531) ;  /* 0xfffffba000008947 */ /* 0x000fea000383ffff */
.L_x_516:
[----:B------:R-:W-:Y:S05]  /*0b60*/  BSYNC B8 ;  /* 0x0000000000087941 */ /* 0x000fea0003800000 */
.L_x_515:
[----:B------:R-:W-:Y:S05]  /*0b70*/  BRA.DIV ~URZ, `(.L_x_532) ;  /* 0x000007127f007947 */ /* 0x000fea000b800000 */
[----:B------:R0:W3:Y:S02]  /*0b80*/  SHFL.DOWN PT, R3, R17, 0x10, 0x1f ;  /* 0x0a001f0011037f89 */ /* 0x0000e400000e0000 */
.L_x_544:
[----:B------:R-:W-:Y:S05]  /*0b90*/  BRA.DIV ~URZ, `(.L_x_533) ;  /* 0x000007727f007947 */ /* 0x000fea000b800000 */
[----:B------:R-:W4:Y:S02]  /*0ba0*/  SHFL.DOWN PT, R2, R16, 0x10, 0x1f ;  /* 0x0a001f0010027f89 */ /* 0x000f2400000e0000 */
[----:B---34-:R-:W3:-:S07]  /*0bb0*/  DADD R4, R2, R16 ;  /* 0x0000000002047229 */ /* 0x018ece0000000010 */
[----:B---3--:R-:W-:Y:S04]  /*0bc0*/  SHFL.DOWN PT, R3, R5, 0x8, 0x1f ;  /* 0x09001f0005037f89 */ /* 0x008fe800000e0000 */
[----:B------:R-:W3:Y:S02]  /*0bd0*/  SHFL.DOWN PT, R2, R4, 0x8, 0x1f ;  /* 0x09001f0004027f89 */ /* 0x000ee400000e0000 */
[----:B---3--:R-:W3:-:S07]  /*0be0*/  DADD R6, R4, R2 ;  /* 0x0000000004067229 */ /* 0x008ece0000000002 */
[----:B---3--:R-:W-:Y:S04]  /*0bf0*/  SHFL.DOWN PT, R3, R7, 0x4, 0x1f ;  /* 0x08801f0007037f89 */ /* 0x008fe800000e0000 */
[----:B------:R-:W3:Y:S02]  /*0c00*/  SHFL.DOWN PT, R2, R6, 0x4, 0x1f ;  /* 0x08801f0006027f89 */ /* 0x000ee400000e0000 */
[----:B---3--:R-:W3:-:S07]  /*0c10*/  DADD R8, R6, R2 ;  /* 0x0000000006087229 */ /* 0x008ece0000000002 */
[----:B---3--:R-:W-:Y:S04]  /*0c20*/  SHFL.DOWN PT, R3, R9, 0x2, 0x1f ;  /* 0x08401f0009037f89 */ /* 0x008fe800000e0000 */
[----:B------:R-:W3:Y:S02]  /*0c30*/  SHFL.DOWN PT, R2, R8, 0x2, 0x1f ;  /* 0x08401f0008027f89 */ /* 0x000ee400000e0000 */
[----:B---3--:R-:W3:-:S07]  /*0c40*/  DADD R2, R8, R2 ;  /* 0x0000000008027229 */ /* 0x008ece0000000002 */
[----:B---3--:R3:W4:Y:S04]  /*0c50*/  SHFL.DOWN PT, R12, R3, 0x1, 0x1f ;  /* 0x08201f00030c7f89 */ /* 0x00872800000e0000 */
[----:B------:R3:W0:Y:S02]  /*0c60*/  SHFL.DOWN PT, R6, R2, 0x1, 0x1f ;  /* 0x08201f0002067f89 */ /* 0x00062400000e0000 */
.L_x_545:
[----:B------:R-:W-:Y:S01]  /*0c70*/  SHF.R.S32.HI R4, RZ, 0x1f, R27 ;  /* 0x0000001fff047819 */ /* 0x000fe2000001141b */
[----:B------:R-:W-:Y:S01]  /*0c80*/  WARPSYNC 0xffffffff ;  /* 0xffffffff00007948 */ /* 0x000fe20003800000 */
[----:B------:R-:W-:Y:S01]  /*0c90*/  BAR.SYNC.DEFER_BLOCKING 0x0 ;  /* 0x0000000000007b1d */ /* 0x000fe20000010000 */
[----:B----4-:R-:W-:Y:S01]  /*0ca0*/  IMAD.MOV.U32 R7, RZ, RZ, R12 ;  /* 0x000000ffff077224 */ /* 0x010fe200078e000c */
[----:B------:R-:W-:Y:S02]  /*0cb0*/  LEA.HI R4, R4, R27, RZ, 0x5 ;  /* 0x0000001b04047211 */ /* 0x000fe400078f28ff */
[----:B------:R-:W-:-:S02]  /*0cc0*/  IADD3 R8, R27, 0x1f, RZ ;  /* 0x0000001f1b087810 */ /* 0x000fc40007ffe0ff */
[----:B------:R-:W-:Y:S01]  /*0cd0*/  LOP3.LUT R0, R4, 0xffffffe0, RZ, 0xc0, !PT ;  /* 0xffffffe004007812 */ /* 0x000fe200078ec0ff */
[----:B0-----:R0:W4:Y:S01]  /*0ce0*/  DADD R6, R6, R2 ;  /* 0x0000000006067229 */ /* 0x0011220000000002 */
[----:B------:R-:W-:Y:S01]  /*0cf0*/  ULDC UR4, c[0x0][0x0] ;  /* 0x0000000000047ab9 */ /* 0x000fe20000000800 */
[----:B0--3--:R-:W-:Y:S01]  /*0d00*/  CS2R R2, SRZ ;  /* 0x0000000000027805 */ /* 0x009fe2000001ff00 */
[----:B------:R-:W-:Y:S01]  /*0d10*/  IADD3 R0, -R0, R27, RZ ;  /* 0x0000001b00007210 */ /* 0x000fe20007ffe1ff */
[----:B------:R-:W-:Y:S01]  /*0d20*/  USHF.R.U32.HI UR4, URZ, 0x5, UR4 ;  /* 0x000000053f047899 */ /* 0x000fe20008011604 */
[----:B------:R-:W-:Y:S01]  /*0d30*/  ISETP.GT.U32.AND P2, PT, R8, 0x3e, PT ;  /* 0x0000003e0800780c */ /* 0x000fe20003f44070 */
[----:B------:R-:W-:Y:S01]  /*0d40*/  BSSY B0, `(.L_x_534) ;  /* 0x000001b000007945 */ /* 0x000fe20003800000 */
[----:B------:R-:W-:-:S03]  /*0d50*/  ISETP.NE.AND P0, PT, R0, RZ, PT ;  /* 0x000000ff0000720c */ /* 0x000fc60003f05270 */
[----:B------:R-:W-:-:S10]  /*0d60*/  ISETP.GE.AND P1, PT, R27, UR4, PT ;  /* 0x000000041b007c0c */ /* 0x000fd4000bf26270 */
[----:B------:R-:W-:-:S05]  /*0d70*/  @!P0 SHF.R.S32.HI R5, RZ, 0x5, R4 ;  /* 0x00000005ff058819 */ /* 0x000fca0000011404 */
[----:B----4-:R0:W-:Y:S04]  /*0d80*/  @!P0 STS.64 [R5.X8], R6 ;  /* 0x0000000605008388 */ /* 0x0101e80000008a00 */
[----:B------:R-:W-:Y:S06]  /*0d90*/  BAR.SYNC.DEFER_BLOCKING 0x0 ;  /* 0x0000000000007b1d */ /* 0x000fec0000010000 */
[----:B------:R0:W3:Y:S01]  /*0da0*/  @!P1 LDS.64 R2, [R0.X8] ;  /* 0x0000000000029984 */ /* 0x0000e20000008a00 */
[----:B------:R-:W-:Y:S05]  /*0db0*/  @P2 BRA `(.L_x_535) ;  /* 0x0000013000002947 */ /* 0x000fea0003800000 */
[----:B------:R-:W-:Y:S05]  /*0dc0*/  BRA.DIV ~URZ, `(.L_x_536) ;  /* 0x000009727f007947 */ /* 0x000fea000b800000 */
[----:B0--3--:R0:W3:Y:S02]  /*0dd0*/  SHFL.DOWN PT, R5, R3, 0x10, 0x1f ;  /* 0x0a001f0003057f89 */ /* 0x0090e400000e0000 */
.L_x_546:
[----:B------:R-:W-:Y:S05]  /*0de0*/  BRA.DIV ~URZ, `(.L_x_537) ;  /* 0x000009d27f007947 */ /* 0x000fea000b800000 */
[----:B------:R-:W4:Y:S01]  /*0df0*/  SHFL.DOWN PT, R6, R2, 0x10, 0x1f ;  /* 0x0a001f0002067f89 */ /* 0x000f2200000e0000 */
[----:B---3--:R-:W-:-:S06]  /*0e00*/  IMAD.MOV.U32 R7, RZ, RZ, R5 ;  /* 0x000000ffff077224 */ /* 0x008fcc00078e0005 */
[----:B----4-:R-:W3:-:S07]  /*0e10*/  DADD R6, R2, R6 ;  /* 0x0000000002067229 */ /* 0x010ece0000000006 */
        /* <DEDUP_REMOVED lines=8> */
[----:B0--3--:R-:W0:-:S07]  /*0ea0*/  DADD R2, R10, R12 ;  /* 0x000000000a027229 */ /* 0x009e0e000000000c */
[----:B0-----:R0:W3:Y:S04]  /*0eb0*/  SHFL.DOWN PT, R5, R3, 0x1, 0x1f ;  /* 0x08201f0003057f89 */ /* 0x0010e800000e0000 */
[----:B------:R0:W4:Y:S02]  /*0ec0*/  SHFL.DOWN PT, R6, R2, 0x1, 0x1f ;  /* 0x08201f0002067f89 */ /* 0x00012400000e0000 */
.L_x_547:
[----:B---3--:R-:W-:-:S06]  /*0ed0*/  MOV R7, R5 ;  /* 0x0000000500077202 */ /* 0x008fcc0000000f00 */
[----:B0---4-:R0:W3:-:S06]  /*0ee0*/  DADD R2, R6, R2 ;  /* 0x0000000006027229 */ /* 0x0110cc0000000002 */
.L_x_535:
[----:B------:R-:W-:Y:S05]  /*0ef0*/  BSYNC B0 ;  /* 0x0000000000007941 */ /* 0x000fea0003800000 */
.L_x_534:
[----:B------:R-:W-:Y:S05]  /*0f00*/  BRA.DIV ~URZ, `(.L_x_538) ;  /* 0x00000ce27f007947 */ /* 0x000fea000b800000 */
[----:B0-2---:R0:W2:Y:S02]  /*0f10*/  SHFL.DOWN PT, R5, R19, 0x10, 0x1f ;  /* 0x0a001f0013057f89 */ /* 0x0050a400000e0000 */
.L_x_548:
        /* <DEDUP_REMOVED lines=12> */
[----:B--2---:R-:W2:-:S07]  /*0fe0*/  DADD R12, R10, R12 ;  /* 0x000000000a0c7229 */ /* 0x004e8e000000000c */
[----:B--2---:R2:W4:Y:S04]  /*0ff0*/  SHFL.DOWN PT, R5, R13, 0x1, 0x1f ;  /* 0x08201f000d057f89 */ /* 0x00452800000e0000 */
[----:B------:R2:W0:Y:S02]  /*1000*/  SHFL.DOWN PT, R6, R12, 0x1, 0x1f ;  /* 0x08201f000c067f89 */ /* 0x00042400000e0000 */
.L_x_549:
[----:B------:R-:W-:Y:S01]  /*1010*/  WARPSYNC 0xffffffff ;  /* 0xffffffff00007948 */ /* 0x000fe20003800000 */
[----:B------:R-:W-:Y:S01]  /*1020*/  BAR.SYNC.DEFER_BLOCKING 0x0 ;  /* 0x0000000000007b1d */ /* 0x000fe20000010000 */
[----:B----4-:R-:W-:Y:S01]  /*1030*/  IMAD.MOV.U32 R7, RZ, RZ, R5 ;  /* 0x000000ffff077224 */ /* 0x010fe200078e0005 */
[----:B------:R-:W-:Y:S02]  /*1040*/  @!P0 SHF.R.S32.HI R9, RZ, 0x5, R4 ;  /* 0x00000005ff098819 */ /* 0x000fe40000011404 */
[----:B------:R-:W-:Y:S02]  /*1050*/  CS2R R4, SRZ ;  /* 0x0000000000047805 */ /* 0x000fe4000001ff00 */
[----:B------:R-:W-:Y:S01]  /*1060*/  BSSY B0, `(.L_x_540) ;  /* 0x0000019000007945 */ /* 0x000fe20003800000 */
[----:B0-----:R-:W0:-:S07]  /*1070*/  DADD R6, R6, R12 ;  /* 0x0000000006067229 */ /* 0x001e0e000000000c */
[----:B0-----:R0:W-:Y:S04]  /*1080*/  @!P0 STS.64 [R9.X8+0x2000], R6 ;  /* 0x0020000609008388 */ /* 0x0011e80000008a00 */
[----:B------:R-:W-:Y:S06]  /*1090*/  BAR.SYNC.DEFER_BLOCKING 0x0 ;  /* 0x0000000000007b1d */ /* 0x000fec0000010000 */
[----:B------:R0:W4:Y:S01]  /*10a0*/  @!P1 LDS.64 R4, [R0.X8+0x2000] ;  /* 0x0020000000049984 */ /* 0x0001220000008a00 */
[----:B------:R-:W-:Y:S05]  /*10b0*/  @P2 BRA `(.L_x_541) ;  /* 0x0000013000002947 */ /* 0x000fea0003800000 */
[----:B------:R-:W-:Y:S05]  /*10c0*/  BRA.DIV ~URZ, `(.L_x_542) ;  /* 0x00000fd27f007947 */ /* 0x000fea000b800000 */
[----:B--2-4-:R2:W4:Y:S02]  /*10d0*/  SHFL.DOWN PT, R13, R5, 0x10, 0x1f ;  /* 0x0a001f00050d7f89 */ /* 0x01452400000e0000 */
.L_x_550:
        /* <DEDUP_REMOVED lines=12> */
[----:B0-2---:R-:W0:-:S07]  /*11a0*/  DADD R4, R10, R12 ;  /* 0x000000000a047229 */ /* 0x005e0e000000000c */
[----:B0-----:R0:W2:Y:S04]  /*11b0*/  SHFL.DOWN PT, R0, R5, 0x1, 0x1f ;  /* 0x08201f0005007f89 */ /* 0x0010a800000e0000 */
[----:B------:R0:W4:Y:S02]  /*11c0*/  SHFL.DOWN PT, R6, R4, 0x1, 0x1f ;  /* 0x08201f0004067f89 */ /* 0x00012400000e0000 */
.L_x_551:
[----:B--2---:R-:W-:-:S06]  /*11d0*/  IMAD.MOV.U32 R7, RZ, RZ, R0 ;  /* 0x000000ffff077224 */ /* 0x004fcc00078e0000 */
[----:B0---4-:R0:W2:-:S06]  /*11e0*/  DADD R4, R6, R4 ;  /* 0x0000000006047229 */ /* 0x01108c0000000004 */
.L_x_541:
[----:B------:R-:W-:Y:S05]  /*11f0*/  BSYNC B0 ;  /* 0x0000000000007941 */ /* 0x000fea0003800000 */
.L_x_540:
[----:B------:R-:W-:-:S13]  /*1200*/  ISETP.NE.AND P0, PT, R27, RZ, PT ;  /* 0x000000ff1b00720c */ /* 0x000fda0003f05270 */
[----:B------:R-:W-:Y:S05]  /*1210*/  @P0 EXIT ;  /* 0x000000000000094d */ /* 0x000fea0003800000 */
[----:B0-----:R-:W-:Y:S01]  /*1220*/  IMAD.MOV.U32 R6, RZ, RZ, c[0x0][0x168] ;  /* 0x00005a00ff067624 */ /* 0x001fe200078e00ff */
[----:B------:R-:W-:Y:S01]  /*1230*/  MOV R7, c[0x0][0x16c] ;  /* 0x00005b0000077a02 */ /* 0x000fe20000000f00 */
[----:B------:R-:W-:Y:S02]  /*1240*/  IMAD.MOV.U32 R8, RZ, RZ, c[0x0][0x160] ;  /* 0x00005800ff087624 */ /* 0x000fe400078e00ff */
[----:B------:R-:W-:Y:S02]  /*1250*/  IMAD.MOV.U32 R9, RZ, RZ, c[0x0][0x164] ;  /* 0x00005900ff097624 */ /* 0x000fe400078e00ff */
[----:B---3--:R-:W-:Y:S04]  /*1260*/  RED.E.ADD.F64.RN.STRONG.GPU [R6.64], R2 ;  /* 0x000000020600798e */ /* 0x008fe8000c10eda4 */
[----:B--2-4-:R-:W-:Y:S01]  /*1270*/  RED.E.ADD.F64.RN.STRONG.GPU [R8.64], R4 ;  /* 0x000000040800798e */ /* 0x014fe2000c10eda4 */
[----:B------:R-:W-:Y:S05]  /*1280*/  EXIT ;  /* 0x000000000000794d */ /* 0x000fea0003800000 */
.L_x_532:
[----:B------:R-:W-:Y:S01]  /*1290*/  MOV R11, R17 ;  /* 0x00000011000b7202 */ /* 0x000fe20000000f00 */
[----:B------:R-:W-:Y:S01]  /*12a0*/  IMAD.MOV.U32 R10, RZ, RZ, 0x10 ;  /* 0x00000010ff0a7424 */ /* 0x000fe200078e00ff */
[----:B------:R-:W-:Y:S01]  /*12b0*/  MOV R6, 0xffffffff ;  /* 0xffffffff00067802 */ /* 0x000fe20000000f00 */
[----:B------:R-:W-:Y:S01]  /*12c0*/  IMAD.MOV.U32 R7, RZ, RZ, 0x1f ;  /* 0x0000001fff077424 */ /* 0x000fe200078e00ff */
[----:B------:R-:W-:-:S02]  /*12d0*/  MOV R8, 0x12f0 ;  /* 0x000012f000087802 */ /* 0x000fc40000000f00 */
[----:B-12---:R-:W-:Y:S05]  /*12e0*/  CALL.REL.NOINC `($__internal_17_$__cuda_sm70_shflsync_down_p) ;  /* 0x0000126000007944 */ /* 0x006fea0003c00000 */
[----:B-1----:R-:W-:Y:S01]  /*12f0*/  IMAD.MOV.U32 R3, RZ, RZ, R6 ;  /* 0x000000ffff037224 */ /* 0x002fe200078e0006 */
[----:B0-----:R-:W-:Y:S05]  /*1300*/  BRA `(.L_x_544) ;  /* 0xfffff88000007947 */ /* 0x001fea000383ffff */
.L_x_533:
[----:B------:R-:W-:Y:S01]  /*1310*/  HFMA2.MMA R10, -RZ, RZ, 0, 9.5367431640625e-07 ;  /* 0x00000010ff0a7435 */ /* 0x000fe200000001ff */
[----:B------:R-:W-:Y:S01]  /*1320*/  IMAD.MOV.U32 R11, RZ, RZ, R16 ;  /* 0x000000ffff0b7224 */ /* 0x000fe200078e0010 */
[----:B------:R-:W-:Y:S01]  /*1330*/  MOV R8, 0x1370 ;  /* 0x0000137000087802 */ /* 0x000fe20000000f00 */
[----:B------:R-:W-:-:S02]  /*1340*/  IMAD.MOV.U32 R7, RZ, RZ, 0x1f ;  /* 0x0000001fff077424 */ /* 0x000fc400078e00ff */
[----:B------:R-:W-:Y:S02]  /*1350*/  IMAD.MOV.U32 R6, RZ, RZ, -0x1 ;  /* 0xffffffffff067424 */ /* 0x000fe400078e00ff */
[----:B0123--:R-:W-:Y:S05]  /*1360*/  CALL.REL.NOINC `($__internal_17_$__cuda_sm70_shflsync_down_p) ;  /* 0x000011e000007944 */ /* 0x00ffea0003c00000 */
[----:B0-----:R-:W-:Y:S01]  /*1370*/  MOV R7, R3 ;  /* 0x0000000300077202 */ /* 0x001fe20000000f00 */
[----:B------:R-:W-:Y:S01]  /*1380*/  IMAD.MOV.U32 R10, RZ, RZ, 0x8 ;  /* 0x00000008ff0a7424 */ /* 0x000fe200078e00ff */
[----:B------:R-:W-:-:S04]  /*1390*/  MOV R8, 0x13f0 ;  /* 0x000013f000087802 */ /* 0x000fc80000000f00 */
[----:B-1----:R0:W1:Y:S02]  /*13a0*/  DADD R16, R6, R16 ;  /* 0x0000000006107229 */ /* 0x0020640000000010 */
[----:B0-----:R-:W-:Y:S01]  /*13b0*/  IMAD.MOV.U32 R7, RZ, RZ, 0x1f ;  /* 0x0000001fff077424 */ /* 0x001fe200078e00ff */
[----:B------:R-:W-:-:S07]  /*13c0*/  MOV R6, 0xffffffff ;  /* 0xffffffff00067802 */ /* 0x000fce0000000f00 */
[----:B-1----:R-:W-:Y:S02]  /*13d0*/  IMAD.MOV.U32 R11, RZ, RZ, R17 ;  /* 0x000000ffff0b7224 */ /* 0x002fe400078e0011 */
[----:B------:R-:W-:Y:S05]  /*13e0*/  CALL.REL.NOINC `($__internal_17_$__cuda_sm70_shflsync_down_p) ;  /* 0x0000116000007944 */ /* 0x000fea0003c00000 */
[----:B-1----:R-:W-:Y:S01]  /*13f0*/  IMAD.MOV.U32 R3, RZ, RZ, R6 ;  /* 0x000000ffff037224 */ /* 0x002fe200078e0006 */
[----:B0-----:R-:W-:Y:S01]  /*1400*/  MOV R11, R16 ;  /* 0x00000010000b7202 */ /* 0x001fe20000000f00 */
[----:B------:R-:W-:Y:S01]  /*1410*/  IMAD.MOV.U32 R10, RZ, RZ, 0x8 ;  /* 0x00000008ff0a7424 */ /* 0x000fe200078e00ff */
[----:B------:R-:W-:Y:S01]  /*1420*/  MOV R6, 0xffffffff ;  /* 0xffffffff00067802 */ /* 0x000fe20000000f00 */
[----:B------:R-:W-:Y:S01]  /*1430*/  IMAD.MOV.U32 R7, RZ, RZ, 0x1f ;  /* 0x0000001fff077424 */ /* 0x000fe200078e00ff */
[----:B------:R-:W-:Y:S02]  /*1440*/  MOV R8, 0x1460 ;  /* 0x0000146000087802 */ /* 0x000fe40000000f00 */
[----:B------:R-:W-:Y:S05]  /*1450*/  CALL.REL.NOINC `($__internal_17_$__cuda_sm70_shflsync_down_p) ;  /* 0x000010f000007944 */ /* 0x000fea0003c00000 */
[----:B-1----:R-:W-:Y:S01]  /*1460*/  IMAD.MOV.U32 R2, RZ, RZ, R6 ;  /* 0x000000ffff027224 */ /* 0x002fe200078e0006 */
[----:B0-----:R-:W-:Y:S01]  /*1470*/  MOV R7, 0x1f ;  /* 0x0000001f00077802 */ /* 0x001fe20000000f00 */
[----:B------:R-:W-:Y:S01]  /*1480*/  IMAD.MOV.U32 R10, RZ, RZ, 0x4 ;  /* 0x00000004ff0a7424 */ /* 0x000fe200078e00ff */
[----:B------:R-:W-:Y:S01]  /*1490*/  MOV R8, 0x14e0 ;  /* 0x000014e000087802 */ /* 0x000fe20000000f00 */
[----:B------:R-:W-:Y:S02]  /*14a0*/  IMAD.MOV.U32 R6, RZ, RZ, -0x1 ;  /* 0xffffffffff067424 */ /* 0x000fe400078e00ff */
[----:B------:R-:W0:-:S10]  /*14b0*/  DADD R16, R16, R2 ;  /* 0x0000000010107229 */ /* 0x000e140000000002 */
[----:B0-----:R-:W-:Y:S02]  /*14c0*/  IMAD.MOV.U32 R11, RZ, RZ, R17 ;  /* 0x000000ffff0b7224 */ /* 0x001fe400078e0011 */
[----:B------:R-:W-:Y:S05]  /*14d0*/  CALL.REL.NOINC `($__internal_17_$__cuda_sm70_shflsync_down_p) ;  /* 0x0000107000007944 */ /* 0x000fea0003c00000 */
[----:B0-----:R-:W-:Y:S01]  /*14e0*/  HFMA2.MMA R7, -RZ, RZ, 0, 1.847743988037109375e-06 ;  /* 0x0000001fff077435 */ /* 0x001fe200000001ff */
[----:B-1----:R-:W-:Y:S01]  /*14f0*/  MOV R3, R6 ;  /* 0x0000000600037202 */ /* 0x002fe20000000f00 */
[----:B------:R-:W-:Y:S01]  /*1500*/  IMAD.MOV.U32 R11, RZ, RZ, R16 ;  /* 0x000000ffff0b7224 */ /* 0x000fe200078e0010 */
[----:B------:R-:W-:Y:S01]  /*1510*/  MOV R8, 0x1550 ;  /* 0x0000155000087802 */ /* 0x000fe20000000f00 */
[----:B------:R-:W-:Y:S02]  /*1520*/  IMAD.MOV.U32 R10, RZ, RZ, 0x4 ;  /* 0x00000004ff0a7424 */ /* 0x000fe400078e00ff */
[----:B------:R-:W-:Y:S02]  /*1530*/  IMAD.MOV.U32 R6, RZ, RZ, -0x1 ;  /* 0xffffffffff067424 */ /* 0x000fe400078e00ff */
[----:B------:R-:W-:Y:S05]  /*1540*/  CALL.REL.NOINC `($__internal_17_$__cuda_sm70_shflsync_down_p) ;  /* 0x0000100000007944 */ /* 0x000fea0003c00000 */
[----:B-1----:R-:W-:Y:S01]  /*1550*/  IMAD.MOV.U32 R2, RZ, RZ, R6 ;  /* 0x000000ffff027224 */ /* 0x002fe200078e0006 */
[----:B0-----:R-:W-:Y:S01]  /*1560*/  MOV R10, 0x2 ;  /* 0x00000002000a7802 */ /* 0x001fe20000000f00 */
[----:B------:R-:W-:Y:S01]  /*1570*/  IMAD.MOV.U32 R7, RZ, RZ, 0x1f ;  /* 0x0000001fff077424 */ /* 0x000fe200078e00ff */
[----:B------:R-:W-:Y:S01]  /*1580*/  MOV R8, 0x15d0 ;  /* 0x000015d000087802 */ /* 0x000fe20000000f00 */
[----:B------:R-:W-:-:S02]  /*1590*/  IMAD.MOV.U32 R6, RZ, RZ, -0x1 ;  /* 0xffffffffff067424 */ /* 0x000fc400078e00ff */
[----:B------:R-:W0:-:S10]  /*15a0*/  DADD R16, R16, R2 ;  /* 0x0000000010107229 */ /* 0x000e140000000002 */
[----:B0-----:R-:W-:Y:S02]  /*15b0*/  MOV R11, R17 ;  /* 0x00000011000b7202 */ /* 0x001fe40000000f00 */
[----:B------:R-:W-:Y:S05]  /*15c0*/  CALL.REL.NOINC `($__internal_17_$__cuda_sm70_shflsync_down_p) ;  /* 0x00000f8000007944 */ /* 0x000fea0003c00000 */
[----:B0-----:R-:W-:Y:S01]  /*15d0*/  HFMA2.MMA R10, -RZ, RZ, 0, 1.1920928955078125e-07 ;  /* 0x00000002ff0a7435 */ /* 0x001fe200000001ff */
[----:B-1----:R-:W-:Y:S01]  /*15e0*/  IMAD.MOV.U32 R3, RZ, RZ, R6 ;  /* 0x000000ffff037224 */ /* 0x002fe200078e0006 */
[----:B------:R-:W-:Y:S01]  /*15f0*/  MOV R8, 0x1640 ;  /* 0x0000164000087802 */ /* 0x000fe20000000f00 */
[----:B------:R-:W-:Y:S02]  /*1600*/  IMAD.MOV.U32 R11, RZ, RZ, R16 ;  /* 0x000000ffff0b7224 */ /* 0x000fe400078e0010 */
[----:B------:R-:W-:Y:S02]  /*1610*/  IMAD.MOV.U32 R7, RZ, RZ, 0x1f ;  /* 0x0000001fff077424 */ /* 0x000fe400078e00ff */
[----:B------:R-:W-:Y:S02]  /*1620*/  IMAD.MOV.U32 R6, RZ, RZ, -0x1 ;  /* 0xffffffffff067424 */ /* 0x000fe400078e00ff */
[----:B------:R-:W-:Y:S05]  /*1630*/  CALL.REL.NOINC `($__internal_17_$__cuda_sm70_shflsync_down_p) ;  /* 0x00000f1000007944 */ /* 0x000fea0003c00000 */
[----:B-1----:R-:W-:Y:S01]  /*1640*/  MOV R2, R6 ;  /* 0x0000000600027202 */ /* 0x002fe20000000f00 */
[----:B0-----:R-:W-:Y:S01]  /*1650*/  IMAD.MOV.U32 R10, RZ, RZ, 0x1 ;  /* 0x00000001ff0a7424 */ /* 0x001fe200078e00ff */
[----:B------:R-:W-:Y:S01]  /*1660*/  MOV R6, 0xffffffff ;  /* 0xffffffff00067802 */ /* 0x000fe20000000f00 */
[----:B------:R-:W-:Y:S01]  /*1670*/  IMAD.MOV.U32 R7, RZ, RZ, 0x1f ;  /* 0x0000001fff077424 */ /* 0x000fe200078e00ff */
[----:B------:R-:W-:-:S02]  /*1680*/  MOV R8, 0x16c0 ;  /* 0x000016c000087802 */ /* 0x000fc40000000f00 */
[----:B------:R-:W0:-:S10]  /*1690*/  DADD R2, R16, R2 ;  /* 0x0000000010027229 */ /* 0x000e140000000002 */
[----:B0-----:R-:W-:Y:S02]  /*16a0*/  IMAD.MOV.U32 R11, RZ, RZ, R3 ;  /* 0x000000ffff0b7224 */ /* 0x001fe400078e0003 */
[----:B------:R-:W-:Y:S05]  /*16b0*/  CALL.REL.NOINC `($__internal_17_$__cuda_sm70_shflsync_down_p) ;  /* 0x00000e9000007944 */ /* 0x000fea0003c00000 */
[----:B-1----:R-:W-:Y:S01]  /*16c0*/  MOV R12, R6 ;  /* 0x00000006000c7202 */ /* 0x002fe20000000f00 */
[----:B0-----:R-:W-:Y:S01]  /*16d0*/  IMAD.MOV.U32 R11, RZ, RZ, R2 ;  /* 0x000000ffff0b7224 */ /* 0x001fe200078e0002 */
[----:B------:R-:W-:Y:S01]  /*16e0*/  MOV R6, 0xffffffff ;  /* 0xffffffff00067802 */ /* 0x000fe20000000f00 */
[----:B------:R-:W-:Y:S01]  /*16f0*/  IMAD.MOV.U32 R10, RZ, RZ, 0x1 ;  /* 0x00000001ff0a7424 */ /* 0x000fe200078e00ff */
[----:B------:R-:W-:Y:S01]  /*1700*/  MOV R8, 0x1730 ;  /* 0x0000173000087802 */ /* 0x000fe20000000f00 */
[----:B------:R-:W-:Y:S02]  /*1710*/  IMAD.MOV.U32 R7, RZ, RZ, 0x1f ;  /* 0x0000001fff077424 */ /* 0x000fe400078e00ff */
[----:B------:R-:W-:Y:S05]  /*1720*/  CALL.REL.NOINC `($__internal_17_$__cuda_sm70_shflsync_down_p) ;  /* 0x00000e2000007944 */ /* 0x000fea0003c00000 */
[----:B01----:R-:W-:Y:S05]  /*1730*/  BRA `(.L_x_545) ;  /* 0xfffff53000007947 */ /* 0x003fea000383ffff */
.L_x_536:
[----:B0-----:R-:W-:Y:S01]  /*1740*/  HFMA2.MMA R7, -RZ, RZ, 0, 1.847743988037109375e-06 ;  /* 0x0000001fff077435 */ /* 0x001fe200000001ff */
[----:B---3--:R-:W-:Y:S01]  /*1750*/  IMAD.MOV.U32 R11, RZ, RZ, R3 ;  /* 0x000000ffff0b7224 */ /* 0x008fe200078e0003 */
[----:B------:R-:W-:Y:S01]  /*1760*/  MOV R8, 0x17a0 ;  /* 0x000017a000087802 */ /* 0x000fe20000000f00 */
[----:B------:R-:W-:Y:S02]  /*1770*/  IMAD.MOV.U32 R10, RZ, RZ, 0x10 ;  /* 0x00000010ff0a7424 */ /* 0x000fe400078e00ff */
[----:B------:R-:W-:-:S02]  /*1780*/  IMAD.MOV.U32 R6, RZ, RZ, -0x1 ;  /* 0xffffffffff067424 */ /* 0x000fc400078e00ff */
[----:B-12---:R-:W-:Y:S05]  /*1790*/  CALL.REL.NOINC `($__internal_17_$__cuda_sm70_shflsync_down_p) ;  /* 0x00000db000007944 */ /* 0x006fea0003c00000 */
[----:B-1----:R-:W-:Y:S01]  /*17a0*/  IMAD.MOV.U32 R5, RZ, RZ, R6 ;  /* 0x000000ffff057224 */ /* 0x002fe200078e0006 */
[----:B0-----:R-:W-:Y:S05]  /*17b0*/  BRA `(.L_x_546) ;  /* 0xfffff62000007947 */ /* 0x001fea000383ffff */
.L_x_537:
[----:B------:R-:W-:Y:S01]  /*17c0*/  MOV R11, R2 ;  /* 0x00000002000b7202 */ /* 0x000fe20000000f00 */
[----:B------:R-:W-:Y:S01]  /*17d0*/  IMAD.MOV.U32 R10, RZ, RZ, 0x10 ;  /* 0x00000010ff0a7424 */ /* 0x000fe200078e00ff */
[----:B------:R-:W-:Y:S01]  /*17e0*/  MOV R6, 0xffffffff ;  /* 0xffffffff00067802 */ /* 0x000fe20000000f00 */
[----:B------:R-:W-:Y:S01]  /*17f0*/  IMAD.MOV.U32 R7, RZ, RZ, 0x1f ;  /* 0x0000001fff077424 */ /* 0x000fe200078e00ff */
[----:B------:R-:W-:-:S02]  /*1800*/  MOV R8, 0x1820 ;  /* 0x0000182000087802 */ /* 0x000fc40000000f00 */
[----:B0123--:R-:W-:Y:S05]  /*1810*/  CALL.REL.NOINC `($__internal_17_$__cuda_sm70_shflsync_down_p) ;  /* 0x00000d3000007944 */ /* 0x00ffea0003c00000 */
[----:B0-----:R-:W-:Y:S01]  /*1820*/  IMAD.MOV.U32 R7, RZ, RZ, R5 ;  /* 0x000000ffff077224 */ /* 0x001fe200078e0005 */
[----:B------:R-:W-:Y:S01]  /*1830*/  MOV R8, 0x18a0 ;  /* 0x000018a000087802 */ /* 0x000fe20000000f00 */
[----:B------:R-:W-:-:S04]  /*1840*/  IMAD.MOV.U32 R10, RZ, RZ, 0x8 ;  /* 0x00000008ff0a7424 */ /* 0x000fc800078e00ff */
[----:B-1----:R0:W1:Y:S02]  /*1850*/  DADD R12, R2, R6 ;  /* 0x00000000020c7229 */ /* 0x0020640000000006 */
[----:B0-----:R-:W-:Y:S01]  /*1860*/  MOV R7, 0x1f ;  /* 0x0000001f00077802 */ /* 0x001fe20000000f00 */
[----:B------:R-:W-:-:S07]  /*1870*/  IMAD.MOV.U32 R6, RZ, RZ, -0x1 ;  /* 0xffffffffff067424 */ /* 0x000fce00078e00ff */
[----:B-1----:R-:W-:Y:S02]  /*1880*/  IMAD.MOV.U32 R11, RZ, RZ, R13 ;  /* 0x000000ffff0b7224 */ /* 0x002fe400078e000d */
        /* <DEDUP_REMOVED lines=16> */
[----:B0-----:R-:W-:Y:S01]  /*1990*/  HFMA2.MMA R10, -RZ, RZ, 0, 2.384185791015625e-07 ;  /* 0x00000004ff0a7435 */ /* 0x001fe200000001ff */
        /* <DEDUP_REMOVED lines=30> */
[----:B-1----:R-:W-:Y:S01]  /*1b80*/  IMAD.MOV.U32 R5, RZ, RZ, R6 ;  /* 0x000000ffff057224 */ /* 0x002fe200078e0006 */
[----:B------:R-:W-:Y:S01]  /*1b90*/  MOV R11, R2 ;  /* 0x00000002000b7202 */ /* 0x000fe20000000f00 */
[----:B------:R-:W-:Y:S01]  /*1ba0*/  IMAD.MOV.U32 R10, RZ, RZ, 0x1 ;  /* 0x00000001ff0a7424 */ /* 0x000fe200078e00ff */
[----:B------:R-:W-:Y:S01]  /*1bb0*/  MOV R8, 0x1be0 ;  /* 0x00001be000087802 */ /* 0x000fe20000000f00 */
[----:B------:R-:W-:Y:S02]  /*1bc0*/  IMAD.MOV.U32 R6, RZ, RZ, -0x1 ;  /* 0xffffffffff067424 */ /* 0x000fe400078e00ff */
[----:B------:R-:W-:Y:S05]  /*1bd0*/  CALL.REL.NOINC `($__internal_17_$__cuda_sm70_shflsync_down_p) ;  /* 0x0000097000007944 */ /* 0x000fea0003c00000 */
[----:B01----:R-:W-:Y:S05]  /*1be0*/  BRA `(.L_x_547) ;  /* 0xfffff2e000007947 */ /* 0x003fea000383ffff */
.L_x_538:
[----:B--2---:R-:W-:Y:S01]  /*1bf0*/  IMAD.MOV.U32 R11, RZ, RZ, R19 ;  /* 0x000000ffff0b7224 */ /* 0x004fe200078e0013 */
[----:B------:R-:W-:Y:S01]  /*1c00*/  MOV R10, 0x10 ;  /* 0x00000010000a7802 */ /* 0x000fe20000000f00 */
[----:B0-----:R-:W-:Y:S01]  /*1c10*/  IMAD.MOV.U32 R7, RZ, RZ, 0x1f ;  /* 0x0000001fff077424 */ /* 0x001fe200078e00ff */
[----:B------:R-:W-:Y:S01]  /*1c20*/  MOV R8, 0x1c50 ;  /* 0x00001c5000087802 */ /* 0x000fe20000000f00 */
[----:B------:R-:W-:Y:S02]  /*1c30*/  IMAD.MOV.U32 R6, RZ, RZ, -0x1 ;  /* 0xffffffffff067424 */ /* 0x000fe400078e00ff */
[----:B-1-3--:R-:W-:Y:S05]  /*1c40*/  CALL.REL.NOINC `($__internal_17_$__cuda_sm70_shflsync_down_p) ;  /* 0x0000090000007944 */ /* 0x00afea0003c00000 */
[----:B-1----:R-:W-:Y:S01]  /*1c50*/  MOV R5, R6 ;  /* 0x0000000600057202 */ /* 0x002fe20000000f00 */
[----:B0-----:R-:W-:Y:S05]  /*1c60*/  BRA `(.L_x_548) ;  /* 0xfffff2b000007947 */ /* 0x001fea000383ffff */
.L_x_539:
[----:B------:R-:W-:Y:S01]  /*1c70*/  HFMA2.MMA R7, -RZ, RZ, 0, 1.847743988037109375e-06 ;  /* 0x0000001fff077435 */ /* 0x000fe200000001ff */
[----:B------:R-:W-:Y:S01]  /*1c80*/  IMAD.MOV.U32 R11, RZ, RZ, R18 ;  /* 0x000000ffff0b7224 */ /* 0x000fe200078e0012 */
[----:B------:R-:W-:Y:S01]  /*1c90*/  MOV R8, 0x1cd0 ;  /* 0x00001cd000087802 */ /* 0x000fe20000000f00 */
[----:B------:R-:W-:-:S02]  /*1ca0*/  IMAD.MOV.U32 R10, RZ, RZ, 0x10 ;  /* 0x00000010ff0a7424 */ /* 0x000fc400078e00ff */
[----:B------:R-:W-:Y:S02]  /*1cb0*/  IMAD.MOV.U32 R6, RZ, RZ, -0x1 ;  /* 0xffffffffff067424 */ /* 0x000fe400078e00ff */
[----:B0123--:R-:W-:Y:S05]  /*1cc0*/  CALL.REL.NOINC `($__internal_17_$__cuda_sm70_shflsync_down_p) ;  /* 0x0000088000007944 */ /* 0x00ffea0003c00000 */
[----:B0-----:R-:W-:Y:S01]  /*1cd0*/  IMAD.MOV.U32 R7, RZ, RZ, R5 ;  /* 0x000000ffff077224 */ /* 0x001fe200078e0005 */
[----:B------:R-:W-:Y:S02]  /*1ce0*/  MOV R10, 0x8 ;  /* 0x00000008000a7802 */ /* 0x000fe40000000f00 */
[----:B------:R-:W-:-:S03]  /*1cf0*/  MOV R8, 0x1d50 ;  /* 0x00001d5000087802 */ /* 0x000fc60000000f00 */
[----:B-1----:R0:W1:Y:S02]  /*1d00*/  DADD R18, R6, R18 ;  /* 0x0000000006127229 */ /* 0x0020640000000012 */
[----:B0-----:R-:W-:Y:S02]  /*1d10*/  IMAD.MOV.U32 R7, RZ, RZ, 0x1f ;  /* 0x0000001fff077424 */ /* 0x001fe400078e00ff */
[----:B------:R-:W-:-:S06]  /*1d20*/  IMAD.MOV.U32 R6, RZ, RZ, -0x1 ;  /* 0xffffffffff067424 */ /* 0x000fcc00078e00ff */
[----:B-1----:R-:W-:Y:S02]  /*1d30*/  MOV R11, R19 ;  /* 0x00000013000b7202 */ /* 0x002fe40000000f00 */
[----:B------:R-:W-:Y:S05]  /*1d40*/  CALL.REL.NOINC `($__internal_17_$__cuda_sm70_shflsync_down_p) ;  /* 0x0000080000007944 */ /* 0x000fea0003c00000 */
[----:B0-----:R-:W-:Y:S01]  /*1d50*/  HFMA2.MMA R10, -RZ, RZ, 0, 4.76837158203125e-07 ;  /* 0x00000008ff0a7435 */ /* 0x001fe200000001ff */
        /* <DEDUP_REMOVED lines=44> */
[----:B0-----:R-:W-:Y:S01]  /*2020*/  HFMA2.MMA R10, -RZ, RZ, 0, 5.9604644775390625e-08 ;  /* 0x00000001ff0a7435 */ /* 0x001fe200000001ff */
[----:B-1----:R-:W-:Y:S01]  /*2030*/  IMAD.MOV.U32 R5, RZ, RZ, R6 ;  /* 0x000000ffff057224 */ /* 0x002fe200078e0006 */
[----:B------:R-:W-:Y:S01]  /*2040*/  MOV R8, 0x2090 ;  /* 0x0000209000087802 */ /* 0x000fe20000000f00 */
[----:B------:R-:W-:Y:S02]  /*2050*/  IMAD.MOV.U32 R11, RZ, RZ, R12 ;  /* 0x000000ffff0b7224 */ /* 0x000fe400078e000c */
[----:B------:R-:W-:Y:S02]  /*2060*/  IMAD.MOV.U32 R7, RZ, RZ, 0x1f ;  /* 0x0000001fff077424 */ /* 0x000fe400078e00ff */
[----:B------:R-:W-:Y:S02]  /*2070*/  IMAD.MOV.U32 R6, RZ, RZ, -0x1 ;  /* 0xffffffffff067424 */ /* 0x000fe400078e00ff */
[----:B------:R-:W-:Y:S05]  /*2080*/  CALL.REL.NOINC `($__internal_17_$__cuda_sm70_shflsync_down_p) ;  /* 0x000004c000007944 */ /* 0x000fea0003c00000 */
[----:B01----:R-:W-:Y:S05]  /*2090*/  BRA `(.L_x_549) ;  /* 0xffffef7000007947 */ /* 0x003fea000383ffff */
.L_x_542:
[----:B----4-:R-:W-:Y:S01]  /*20a0*/  MOV R11, R5 ;  /* 0x00000005000b7202 */ /* 0x010fe20000000f00 */
[----:B------:R-:W-:Y:S01]  /*20b0*/  IMAD.MOV.U32 R10, RZ, RZ, 0x10 ;  /* 0x00000010ff0a7424 */ /* 0x000fe200078e00ff */
[----:B0-----:R-:W-:Y:S01]  /*20c0*/  MOV R6, 0xffffffff ;  /* 0xffffffff00067802 */ /* 0x001fe20000000f00 */
[----:B------:R-:W-:Y:S01]  /*20d0*/  IMAD.MOV.U32 R7, RZ, RZ, 0x1f ;  /* 0x0000001fff077424 */ /* 0x000fe200078e00ff */
[----:B------:R-:W-:-:S02]  /*20e0*/  MOV R8, 0x2100 ;  /* 0x0000210000087802 */ /* 0x000fc40000000f00 */
[----:B-123--:R-:W-:Y:S05]  /*20f0*/  CALL.REL.NOINC `($__internal_17_$__cuda_sm70_shflsync_down_p) ;  /* 0x0000045000007944 */ /* 0x00efea0003c00000 */
[----:B-1----:R-:W-:Y:S01]  /*2100*/  IMAD.MOV.U32 R13, RZ, RZ, R6 ;  /* 0x000000ffff0d7224 */ /* 0x002fe200078e0006 */
[----:B0-----:R-:W-:Y:S05]  /*2110*/  BRA `(.L_x_550) ;  /* 0xffffefc000007947 */ /* 0x001fea000383ffff */
.L_x_543:
[----:B------:R-:W-:Y:S01]  /*2120*/  HFMA2.MMA R10, -RZ, RZ, 0, 9.5367431640625e-07 ;  /* 0x00000010ff0a7435 */ /* 0x000fe200000001ff */
[----:B------:R-:W-:Y:S01]  /*2130*/  IMAD.MOV.U32 R11, RZ, RZ, R4 ;  /* 0x000000ffff0b7224 */ /* 0x000fe200078e0004 */
[----:B------:R-:W-:Y:S01]  /*2140*/  MOV R8, 0x2180 ;  /* 0x0000218000087802 */ /* 0x000fe20000000f00 */
[----:B0-----:R-:W-:-:S02]  /*2150*/  IMAD.MOV.U32 R7, RZ, RZ, 0x1f ;  /* 0x0000001fff077424 */ /* 0x001fc400078e00ff */
[----:B------:R-:W-:Y:S02]  /*2160*/  IMAD.MOV.U32 R6, RZ, RZ, -0x1 ;  /* 0xffffffffff067424 */ /* 0x000fe400078e00ff */
[----:B-1234-:R-:W-:Y:S05]  /*2170*/  CALL.REL.NOINC `($__internal_17_$__cuda_sm70_shflsync_down_p) ;  /* 0x000003d000007944 */ /* 0x01efea0003c00000 */
        /* <DEDUP_REMOVED lines=61> */
        .weak           $__internal_17_$__cuda_sm70_shflsync_down_p
        .type           $__internal_17_$__cuda_sm70_shflsync_down_p,@function
        .size           $__internal_17_$__cuda_sm70_shflsync_down_p,(.L_x_745 - $__internal_17_$__cuda_sm70_shflsync_down_p)
$__internal_17_$__cuda_sm70_shflsync_down_p:
[----:B------:R-:W-:Y:S01]  /*2550*/  IMAD.MOV.U32 R9, RZ, RZ, 0x0 ;  /* 0x00000000ff097424 */ /* 0x000fe200078e00ff */
[----:B------:R-:W-:Y:S04]  /*2560*/  WARPSYNC R6 ;  /* 0x0000000600007348 */ /* 0x000fe80003800000 */
[----:B------:R0:W1:Y:S01]  /*2570*/  SHFL.DOWN PT, R6, R11, R10, R7 ;  /* 0x0800000a0b067389 */ /* 0x00006200000e0007 */
[----:B------:R-:W-:Y:S05]  /*2580*/  RET.REL.NODEC R8 `(_ZN2at6native45_GLOBAL__N__efdd3984_12_NLLLoss2d_cu_e9278b4625nll_loss2d_forward_kernelIddiEEvPT_S4_PKS3_PKlS6_iiil) ;  /* 0xffffda7008007950 */ /* 0x000fea0003c3ffff */
.L_x_552:
        /* <DEDUP_REMOVED lines=15> */
.L_x_745:


//--------------------- .text._ZN2at6native45_GLOBAL__N__efdd3984_12_NLLLoss2d_cu_e9278b4635nll_loss2d_forward_no_reduce_kernelIN3c108BFloat16EEEvlNS_27GenericPackedTensorAccessorIT_Lm4ENS_16DefaultPtrTraitsElEENS5_IlLm3ES7_lEENS5_IS6_Lm3ES7_lEEPKS6_l --------------------------
	.section	.text._ZN2at6native45_GLOBAL__N__efdd3984_12_NLLLoss2d_cu_e9278b4635nll_loss2d_forward_no_reduce_kernelIN3c108BFloat16EEEvlNS_27GenericPackedTensorAccessorIT_Lm4ENS_16DefaultPtrTraitsElEENS5_IlLm3ES7_lEENS5_IS6_Lm3ES7_lEEPKS6_l,"ax",@progbits
	.sectioninfo	@"SHI_REGISTERS=32"
	.align	128
.text._ZN2at6native45_GLOBAL__N__efdd3984_12_NLLLoss2d_cu_e9278b4635nll_loss2d_forward_no_reduce_kernelIN3c108BFloat16EEEvlNS_27GenericPackedTensorAccessorIT_Lm4ENS_16DefaultPtrTraitsElEENS5_IlLm3ES7_lEENS5_IS6_Lm3ES7_lEEPKS6_l:
        .type           _ZN2at6native45_GLOBAL__N__efdd3984_12_NLLLoss2d_cu_e9278b4635nll_loss2d_forward_no_reduce_kernelIN3c108BFloat16EEEvlNS_27GenericPackedTensorAccessorIT_Lm4ENS_16DefaultPtrTraitsElEENS5_IlLm3ES7_lEENS5_IS6_Lm3ES7_lEEPKS6_l,@function
        .size           _ZN2at6native45_GLOBAL__N__efdd3984_12_NLLLoss2d_cu_e9278b4635nll_loss2d_forward_no_reduce_kernelIN3c108BFloat16EEEvlNS_27GenericPackedTensorAccessorIT_Lm4ENS_16DefaultPtrTraitsElEENS5_IlLm3ES7_lEENS5_IS6_Lm3ES7_lEEPKS6_l,(.L_x_747 - _ZN2at6native45_GLOBAL__N__efdd3984_12_NLLLoss2d_cu_e9278b4635nll_loss2d_forward_no_reduce_kernelIN3c108BFloat16EEEvlNS_27GenericPackedTensorAccessorIT_Lm4ENS_16DefaultPtrTraitsElEENS5_IlLm3ES7_lEENS5_IS6_Lm3ES7_lEEPKS6_l)
        .other          _ZN2at6native45_GLOBAL__N__efdd3984_12_NLLLoss2d_cu_e9278b4635nll_loss2d_forward_no_reduce_kernelIN3c108BFloat16EEEvlNS_27GenericPackedTensorAccessorIT_Lm4ENS_16DefaultPtrTraitsElEENS5_IlLm3ES7_lEENS5_IS6_Lm3ES7_lEEPKS6_l,@"STO_CUDA_ENTRY STV_DEFAULT"
_ZN2at6native45_GLOBAL__N__efdd3984_12_NLLLoss2d_cu_e9278b4635nll_loss2d_forward_no_reduce_kernelIN3c108BFloat16EEEvlNS_27GenericPackedTensorAccessorIT_Lm4ENS_16DefaultPtrTraitsElEENS5_IlLm3ES7_lEENS5_IS6_Lm3ES7_lEEPKS6_l:
        /* <DEDUP_REMOVED lines=13> */
.L_x_572:
        /* <DEDUP_REMOVED lines=8> */
[----:B------:R-:W-:Y:S05]  /*0150*/  CALL.REL.NOINC `($__internal_18_$__cuda_sm20_div_s64) ;  /* 0x00001c9000007944 */ /* 0x000fea0003c00000 */
[----:B------:R-:W-:Y:S01]  /*0160*/  IADD3 R7, P0, RZ, -R4, RZ ;  /* 0x80000004ff077210 */ /* 0x000fe20007f1e0ff */
[----:B------:R-:W-:-:S04]  /*0170*/  IMAD.MOV.U32 R3, RZ, RZ, R13 ;  /* 0x000000ffff037224 */ /* 0x000fc800078e000d */
[----:B------:R-:W-:Y:S02]  /*0180*/  IMAD.X R0, RZ, RZ, ~R5, P0 ;  /* 0x000000ffff007224 */ /* 0x000fe400000e0e05 */
[----:B------:R-:W-:-:S04]  /*0190*/  IMAD.WIDE.U32 R28, R7, c[0x0][0x170], R2 ;  /* 0x00005c00071c7a25 */ /* 0x000fc800078e0002 */
[----:B------:R-:W-:-:S04]  /*01a0*/  IMAD R0, R0, c[0x0][0x170], RZ ;  /* 0x00005c0000007a24 */ /* 0x000fc800078e02ff */
[----:B------:R-:W-:-:S05]  /*01b0*/  IMAD R3, R7, c[0x0][0x174], R0 ;  /* 0x00005d0007037a24 */ /* 0x000fca00078e0200 */
[----:B------:R-:W-:Y:S01]  /*01c0*/  IADD3 R26, R29, R3, RZ ;  /* 0x000000031d1a7210 */ /* 0x000fe20007ffe0ff */
[----:B------:R-:W-:Y:S05]  /*01d0*/  BRA `(.L_x_556) ;  /* 0x0000016000007947 */ /* 0x000fea0003800000 */
.L_x_555:
        /* <DEDUP_REMOVED lines=22> */
.L_x_556:
[----:B------:R-:W-:Y:S05]  /*0340*/  BSYNC B0 ;  /* 0x0000000000007941 */ /* 0x000fea0003800000 */
.L_x_554:
        /* <DEDUP_REMOVED lines=8> */
[----:B------:R-:W-:Y:S05]  /*03d0*/  CALL.REL.NOINC `($__internal_19_$__cuda_sm20_rem_s64) ;  /* 0x00001f5000007944 */ /* 0x000fea0003c00000 */
[----:B------:R-:W-:Y:S02]  /*03e0*/  IMAD.MOV.U32 R24, RZ, RZ, R22 ;  /* 0x000000ffff187224 */ /* 0x000fe400078e0016 */
[----:B------:R-:W-:Y:S01]  /*03f0*/  IMAD.MOV.U32 R25, RZ, RZ, R23 ;  /* 0x000000ffff197224 */ /* 0x000fe200078e0017 */
[----:B------:R-:W-:Y:S05]  /*0400*/  BRA `(.L_x_559) ;  /* 0x0000012000007947 */ /* 0x000fea0003800000 */
.L_x_558:
        /* <DEDUP_REMOVED lines=18> */
.L_x_559:
[----:B------:R-:W-:Y:S05]  /*0530*/  BSYNC B0 ;  /* 0x0000000000007941 */ /* 0x000fea0003800000 */
.L_x_557:
        /* <DEDUP_REMOVED lines=11> */
[----:B------:R-:W-:Y:S05]  /*05f0*/  CALL.REL.NOINC `($__internal_18_$__cuda_sm20_div_s64) ;  /* 0x000017f000007944 */ /* 0x000fea0003c00000 */
[----:B------:R-:W-:Y:S05]  /*0600*/  BRA `(.L_x_562) ;  /* 0x0000013000007947 */ /* 0x000fea0003800000 */
.L_x_561:
        /* <DEDUP_REMOVED lines=9> */
[----:B------:R-:W-:-:S04]  /*06a0*/  IMAD.HI.U32 R4, R5, R2, RZ ;  /* 0x0000000205047227 */ /* 0x000fc800078e00ff */
[----:B------:R-:W-:Y:S02]  /*06b0*/  IMAD.MOV R3, RZ, RZ, -R4 ;  /* 0x000000ffff037224 */ /* 0x000fe400078e0a04 */
[----:B------:R-:W-:Y:S02]  /*06c0*/  IMAD.MOV.U32 R5, RZ, RZ, RZ ;  /* 0x000000ffff057224 */ /* 0x000fe400078e00ff */
[----:B------:R-:W-:-:S05]  /*06d0*/  IMAD R3, R10, R3, R2 ;  /* 0x000000030a037224 */ /* 0x000fca00078e0202 */
[----:B------:R-:W-:-:S13]  /*06e0*/  ISETP.GE.U32.AND P0, PT, R3, R10, PT ;  /* 0x0000000a0300720c */ /* 0x000fda0003f06070 */
[----:B------:R-:W-:Y:S01]  /*06f0*/  @P0 IMAD.IADD R3, R3, 0x1, -R10 ;  /* 0x0000000103030824 */ /* 0x000fe200078e0a0a */
[----:B------:R-:W-:-:S04]  /*0700*/  @P0 IADD3 R4, R4, 0x1, RZ ;  /* 0x0000000104040810 */ /* 0x000fc80007ffe0ff */
[----:B------:R-:W-:-:S13]  /*0710*/  ISETP.GE.U32.AND P1, PT, R3, R10, PT ;  /* 0x0000000a0300720c */ /* 0x000fda0003f26070 */
[----:B------:R-:W-:Y:S02]  /*0720*/  @P1 IADD3 R4, R4, 0x1, RZ ;  /* 0x0000000104041810 */ /* 0x000fe40007ffe0ff */
[----:B------:R-:W-:Y:S02]  /*0730*/  @!P2 LOP3.LUT R4, RZ, R10, RZ, 0x33, !PT ;  /* 0x0000000aff04a212 */ /* 0x000fe400078e33ff */
.L_x_562:
[----:B------:R-:W-:Y:S05]  /*0740*/  BSYNC B0 ;  /* 0x0000000000007941 */ /* 0x000fea0003800000 */
.L_x_560:
        /* <DEDUP_REMOVED lines=8> */
[----:B------:R-:W-:Y:S05]  /*07d0*/  CALL.REL.NOINC `($__internal_19_$__cuda_sm20_rem_s64) ;  /* 0x00001b5000007944 */ /* 0x000fea0003c00000 */
[----:B------:R-:W-:Y:S05]  /*07e0*/  BRA `(.L_x_565) ;  /* 0x0000012000007947 */ /* 0x000fea0003800000 */
.L_x_564:
        /* <DEDUP_REMOVED lines=18> */
.L_x_565:
[----:B------:R-:W-:Y:S05]  /*0910*/  BSYNC B0 ;  /* 0x0000000000007941 */ /* 0x000fea0003800000 */
.L_x_563:
        /* <DEDUP_REMOVED lines=15> */
[----:B------:R-:W-:Y:S01]  /*0a10*/  IMAD R3, R26, c[0x0][0x208], RZ ;  /* 0x000082001a037a24 */ /* 0x000fe200078e02ff */
[----:B------:R-:W-:Y:S01]  /*0a20*/  BSSY B7, `(.L_x_566) ;  /* 0x000004c000077945 */ /* 0x000fe20003800000 */
        /* <DEDUP_REMOVED lines=12> */
[----:B------:R-:W-:Y:S02]  /*0af0*/  LEA.HI.X R17, R4, c[0x0][0x1ec], R3, 0x1, P1 ;  /* 0x00007b0004117a11 */ /* 0x000fe400008f0c03 */
        /* <DEDUP_REMOVED lines=29> */
.L_x_569:
[----:B------:R-:W-:Y:S05]  /*0cd0*/  BSYNC B6 ;  /* 0x0000000000067941 */ /* 0x000fea0003800000 */
.L_x_568:
        /* <DEDUP_REMOVED lines=17> */
[----:B------:R-:W-:Y:S02]  /*0df0*/  LEA.HI.X R7, R4, c[0x0][0x16c], R3, 0x1, P0 ;  /* 0x00005b0004077a11 */ /* 0x000fe400000f0c03 */
[----:B------:R-:W-:-:S03]  /*0e00*/  LEA R4, P0, R18, c[0x0][0x220], 0x1 ;  /* 0x0000880012047a11 */ /* 0x000fc600078008ff */
[----:B------:R-:W2:Y:S01]  /*0e10*/  LDG.E.U16 R6, [R6.64] ;  /* 0x0000002406067981 */ /* 0x000ea2000c1e1500 */
[----:B------:R-:W-:-:S05]  /*0e20*/  LEA.HI.X R5, R18, c[0x0][0x224], R19, 0x1, P0 ;  /* 0x0000890012057a11 */ /* 0x000fca00000f0c13 */
[----:B------:R-:W3:Y:S01]  /*0e30*/  LDG.E.U16 R4, [R4.64] ;  /* 0x0000002404047981 */ /* 0x000ee2000c1e1500 */
[----:B--2---:R-:W-:-:S05]  /*0e40*/  PRMT R6, RZ, 0x5410, R6 ;  /* 0x00005410ff067816 */ /* 0x004fca0000000006 */
[----:B------:R-:W-:Y:S01]  /*0e50*/  FADD.FTZ R0, -R6, -RZ ;  /* 0x800000ff06007221 */ /* 0x000fe20000010100 */
[----:B---3--:R-:W-:-:S04]  /*0e60*/  PRMT R3, RZ, 0x5410, R4 ;  /* 0x00005410ff037816 */ /* 0x008fc80000000004 */
[----:B------:R-:W-:-:S04]  /*0e70*/  F2FP.BF16.PACK_AB R0, RZ, R0 ;  /* 0x00000000ff00723e */ /* 0x000fc800000010ff */
[----:B------:R-:W-:-:S05]  /*0e80*/  PRMT R0, RZ, 0x5410, R0 ;  /* 0x00005410ff007816 */ /* 0x000fca0000000000 */
[----:B------:R-:W-:-:S05]  /*0e90*/  FMUL.FTZ R0, R0, R3 ;  /* 0x0000000300007220 */ /* 0x000fca0000410000 */
[----:B------:R-:W-:-:S05]  /*0ea0*/  F2FP.BF16.PACK_AB R0, RZ, R0 ;  /* 0x00000000ff00723e */ /* 0x000fca00000010ff */
[----:B------:R0:W-:Y:S01]  /*0eb0*/  STG.E.U16 [R16.64], R0 ;  /* 0x0000000010007986 */ /* 0x0001e2000c101524 */
[----:B------:R-:W-:Y:S05]  /*0ec0*/  BRA `(.L_x_570) ;  /* 0x0000001000007947 */ /* 0x000fea0003800000 */
.L_x_567:
[----:B------:R0:W-:Y:S02]  /*0ed0*/  STG.E.U16 [R16.64], RZ ;  /* 0x000000ff10007986 */ /* 0x0001e4000c101524 */
.L_x_570:
[----:B------:R-:W-:Y:S05]  /*0ee0*/  BSYNC B7 ;  /* 0x0000000000077941 */ /* 0x000fea0003800000 */
.L_x_566:
[----:B0-----:R-:W-:-:S04]  /*0ef0*/  IMAD.MOV.U32 R0, RZ, RZ, c[0x0][0x0] ;  /* 0x00000000ff007624 */ /* 0x001fc800078e00ff */
[----:B------:R-:W-:-:S05]  /*0f00*/  IMAD R3, R0, c[0x0][0xc], RZ ;  /* 0x0000030000037a24 */ /* 0x000fca00078e02ff */
[----:B------:R-:W-:-:S05]  /*0f10*/  IADD3 R2, P0, R3, R2, RZ ;  /* 0x0000000203027210 */ /* 0x000fca0007f1e0ff */
[----:B------:R-:W-:Y:S01]  /*0f20*/  IMAD.X R27, RZ, RZ, R27, P0 ;  /* 0x000000ffff1b7224 */ /* 0x000fe200000e061b */
[----:B------:R-:W-:-:S04]  /*0f30*/  ISETP.GE.U32.AND P0, PT, R2, c[0x0][0x160], PT ;  /* 0x0000580002007a0c */ /* 0x000fc80003f06070 */
[----:B------:R-:W-:-:S13]  /*0f40*/  ISETP.GE.AND.EX P0, PT, R27, c[0x0][0x164], PT, P0 ;  /* 0x000059001b007a0c */ /* 0x000fda0003f06300 */
[----:B------:R-:W-:Y:S01]  /*0f50*/  @P0 CALL.REL.NOINC `(.L_x_571) ;  /* 0x0000001000000944 */ /* 0x000fe20003c00000 */
[----:B------:R-:W-:Y:S05]  /*0f60*/  BRA `(.L_x_572) ;  /* 0xfffff16000007947 */ /* 0x000fea000383ffff */
.L_x_571:
[----:B------:R-:W-:Y:S05]  /*0f70*/  EXIT ;  /* 0x000000000000794d */ /* 0x000fea0003800000 */
.L_x_553:
        /* <DEDUP_REMOVED lines=9> */
[----:B------:R-:W-:Y:S02]  /*1010*/  IADD3 R7, P0, RZ, -R4, RZ ;  /* 0x80000004ff077210 */ /* 0x000fe40007f1e0ff */
[----:B------:R-:W-:-:S03]  /*1020*/  MOV R3, R13 ;  /* 0x0000000d00037202 */ /* 0x000fc60000000f00 */
[----:B------:R-:W-:Y:S02]  /*1030*/  IMAD.X R0, RZ, RZ, ~R5, P0 ;  /* 0x000000ffff007224 */ /* 0x000fe400000e0e05 */
[----:B------:R-:W-:-:S04]  /*1040*/  IMAD.WIDE.U32 R28, R7, c[0x0][0x170], R2 ;  /* 0x00005c00071c7a25 */ /* 0x000fc800078e0002 */
[----:B------:R-:W-:-:S04]  /*1050*/  IMAD R0, R0, c[0x0][0x170], RZ ;  /* 0x00005c0000007a24 */ /* 0x000fc800078e02ff */
[----:B------:R-:W-:-:S04]  /*1060*/  IMAD R7, R7, c[0x0][0x174], R0 ;  /* 0x00005d0007077a24 */ /* 0x000fc800078e0200 */
[----:B------:R-:W-:Y:S01]  /*1070*/  IMAD.IADD R26, R7, 0x1, R29 ;  /* 0x00000001071a7824 */ /* 0x000fe200078e021d */
[----:B------:R-:W-:Y:S05]  /*1080*/  BRA `(.L_x_575) ;  /* 0x0000016000007947 */ /* 0x000fea0003800000 */
.L_x_574:
        /* <DEDUP_REMOVED lines=22> */
.L_x_575:
[----:B------:R-:W-:Y:S05]  /*11f0*/  BSYNC B0 ;  /* 0x0000000000007941 */ /* 0x000fea0003800000 */
.L_x_573:
        /* <DEDUP_REMOVED lines=9> */
[----:B------:R-:W-:Y:S01]  /*1290*/  IMAD.MOV.U32 R24, RZ, RZ, R22 ;  /* 0x000000ffff187224 */ /* 0x000fe200078e0016 */
[----:B------:R-:W-:Y:S01]  /*12a0*/  MOV R25, R23 ;  /* 0x0000001700197202 */ /* 0x000fe20000000f00 */
[----:B------:R-:W-:Y:S05]  /*12b0*/  BRA `(.L_x_578) ;  /* 0x0000012000007947 */ /* 0x000fea0003800000 */
.L_x_577:
        /* <DEDUP_REMOVED lines=18> */
.L_x_578:
[----:B------:R-:W-:Y:S05]  /*13e0*/  BSYNC B0 ;  /* 0x0000000000007941 */ /* 0x000fea0003800000 */
.L_x_576:
        /* <DEDUP_REMOVED lines=13> */
.L_x_580:
        /* <DEDUP_REMOVED lines=19> */
.L_x_581:
[----:B------:R-:W-:Y:S05]  /*15f0*/  BSYNC B0 ;  /* 0x0000000000007941 */ /* 0x000fea0003800000 */
.L_x_579:
        /* <DEDUP_REMOVED lines=9> */
[----:B------:R-:W-:Y:S05]  /*1690*/  BRA `(.L_x_584) ;  /* 0x0000012000007947 */ /* 0x000fea0003800000 */
.L_x_583:
        /* <DEDUP_REMOVED lines=18> */
.L_x_584:
[----:B------:R-:W-:Y:S05]  /*17c0*/  BSYNC B0 ;  /* 0x0000000000007941 */ /* 0x000fea0003800000 */
.L_x_582:
        /* <DEDUP_REMOVED lines=41> */
[----:B------:R-:W-:Y:S01]  /*1a60*/  HFMA2.MMA R8, -RZ, RZ, 0, 4.351139068603515625e-06 ;  /* 0x00000049ff087435 */ /* 0x000fe200000001ff */
        /* <DEDUP_REMOVED lines=17> */
.L_x_588:
[----:B------:R-:W-:Y:S05]  /*1b80*/  BSYNC B6 ;  /* 0x0000000000067941 */ /* 0x000fea0003800000 */
.L_x_587:
        /* <DEDUP_REMOVED lines=17> */
[----:B------:R-:W-:-:S05]  /*1ca0*/  LEA.HI.X R5, R18, c[0x0][0x16c], R3, 0x1, P0 ;  /* 0x00005b0012057a11 */ /* 0x000fca00000f0c03 */
[----:B------:R-:W2:Y:S02]  /*1cb0*/  LDG.E.U16 R4, [R4.64] ;  /* 0x0000002404047981 */ /* 0x000ea4000c1e1500 */
[----:B--2---:R-:W-:-:S05]  /*1cc0*/  PRMT R4, RZ, 0x5410, R4 ;  /* 0x00005410ff047816 */ /* 0x004fca0000000004 */
[----:B------:R-:W-:-:S05]  /*1cd0*/  FADD.FTZ R0, -R4, -RZ ;  /* 0x800000ff04007221 */ /* 0x000fca0000010100 */
[----:B------:R-:W-:-:S04]  /*1ce0*/  F2FP.BF16.PACK_AB R0, RZ, R0 ;  /* 0x00000000ff00723e */ /* 0x000fc800000010ff */
[----:B------:R-:W-:-:S05]  /*1cf0*/  PRMT R0, RZ, 0x5410, R0 ;  /* 0x00005410ff007816 */ /* 0x000fca0000000000 */
[----:B------:R-:W-:-:S05]  /*1d00*/  FADD.FTZ R0, R0, -RZ ;  /* 0x800000ff00007221 */ /* 0x000fca0000010000 */
[----:B------:R-:W-:-:S05]  /*1d10*/  F2FP.BF16.PACK_AB R0, RZ, R0 ;  /* 0x00000000ff00723e */ /* 0x000fca00000010ff */
[----:B------:R0:W-:Y:S01]  /*1d20*/  STG.E.U16 [R16.64], R0 ;  /* 0x0000000010007986 */ /* 0x0001e2000c101524 */
[----:B------:R-:W-:Y:S05]  /*1d30*/  BRA `(.L_x_589) ;  /* 0x0000001000007947 */ /* 0x000fea0003800000 */
.L_x_586:
[----:B------:R0:W-:Y:S02]  /*1d40*/  STG.E.U16 [R16.64], RZ ;  /* 0x000000ff10007986 */ /* 0x0001e4000c101524 */
.L_x_589:
[----:B------:R-:W-:Y:S05]  /*1d50*/  BSYNC B7 ;  /* 0x0000000000077941 */ /* 0x000fea0003800000 */
.L_x_585:
        /* <DEDUP_REMOVED lines=8> */
.L_x_590:
[----:B------:R-:W-:Y:S05]  /*1de0*/  EXIT ;  /* 0x000000000000794d */ /* 0x000fea0003800000 */
        .weak           $__internal_18_$__cuda_sm20_div_s64
        .type           $__internal_18_$__cuda_sm20_div_s64,@function
        .size           $__internal_18_$__cuda_sm20_div_s64,($__internal_19_$__cuda_sm20_rem_s64 - $__internal_18_$__cuda_sm20_div_s64)
$__internal_18_$__cuda_sm20_div_s64:
        /* <DEDUP_REMOVED lines=83> */
[----:B------:R-:W-:Y:S06]  /*2320*/  RET.REL.NODEC R6 `(_ZN2at6native45_GLOBAL__N__efdd3984_12_NLLLoss2d_cu_e9278b4635nll_loss2d_forward_no_reduce_kernelIN3c108BFloat16EEEvlNS_27GenericPackedTensorAccessorIT_Lm4ENS_16DefaultPtrTraitsElEENS5_IlLm3ES7_lEENS5_IS6_Lm3ES7_lEEPKS6_l) ;  /* 0xffffdcd006007950 */ /* 0x000fec0003c3ffff */
        .weak           $__internal_19_$__cuda_sm20_rem_s64
        .type           $__internal_19_$__cuda_sm20_rem_s64,@function
        .size           $__internal_19_$__cuda_sm20_rem_s64,(.L_x_747 - $__internal_19_$__cuda_sm20_rem_s64)
$__internal_19_$__cuda_sm20_rem_s64:
        /* <DEDUP_REMOVED lines=77> */
[----:B------:R-:W-:Y:S06]  /*2800*/  RET.REL.NODEC R4 `(_ZN2at6native45_GLOBAL__N__efdd3984_12_NLLLoss2d_cu_e9278b4635nll_loss2d_forward_no_reduce_kernelIN3c108BFloat16EEEvlNS_27GenericPackedTensorAccessorIT_Lm4ENS_16DefaultPtrTraitsElEENS5_IlLm3ES7_lEENS5_IS6_Lm3ES7_lEEPKS6_l) ;  /* 0xffffd7f004007950 */ /* 0x000fec0003c3ffff */
.L_x_591:
        /* <DEDUP_REMOVED lines=15> */
.L_x_747:


//--------------------- .text._ZN2at6native45_GLOBAL__N__efdd3984_12_NLLLoss2d_cu_e9278b4635nll_loss2d_forward_no_reduce_kernelIN3c104HalfEEEvlNS_27GenericPackedTensorAccessorIT_Lm4ENS_16DefaultPtrTraitsElEENS5_IlLm3ES7_lEENS5_IS6_Lm3ES7_lEEPKS6_l --------------------------
	.section	.text._ZN2at6native45_GLOBAL__N__efdd3984_12_NLLLoss2d_cu_e9278b4635nll_loss2d_forward_no_reduce_kernelIN3c104HalfEEEvlNS_27GenericPackedTensorAccessorIT_Lm4ENS_16DefaultPtrTraitsElEENS5_IlLm3ES7_lEENS5_IS6_Lm3ES7_lEEPKS6_l,"ax",@progbits
	.sectioninfo	@"SHI_REGISTERS=32"
	.align	128
.text._ZN2at6native45_GLOBAL__N__efdd3984_12_NLLLoss2d_cu_e9278b4635nll_loss2d_forward_no_reduce_kernelIN3c104HalfEEEvlNS_27GenericPackedTensorAccessorIT_Lm4ENS_16DefaultPtrTraitsElEENS5_IlLm3ES7_lEENS5_IS6_Lm3ES7_lEEPKS6_l:
        .type           _ZN2at6native45_GLOBAL__N__efdd3984_12_NLLLoss2d_cu_e9278b4635nll_loss2d_forward_no_reduce_kernelIN3c104HalfEEEvlNS_27GenericPackedTensorAccessorIT_Lm4ENS_16DefaultPtrTraitsElEENS5_IlLm3ES7_lEENS5_IS6_Lm3ES7_lEEPKS6_l,@function
        .size           _ZN2at6native45_GLOBAL__N__efdd3984_12_NLLLoss2d_cu_e9278b4635nll_loss2d_forward_no_reduce_kernelIN3c104HalfEEEvlNS_27GenericPackedTensorAccessorIT_Lm4ENS_16DefaultPtrTraitsElEENS5_IlLm3ES7_lEENS5_IS6_Lm3ES7_lEEPKS6_l,(.L_x_750 - _ZN2at6native45_GLOBAL__N__efdd3984_12_NLLLoss2d_cu_e9278b4635nll_loss2d_forward_no_reduce_kernelIN3c104HalfEEEvlNS_27GenericPackedTensorAccessorIT_Lm4ENS_16DefaultPtrTraitsElEENS5_IlLm3ES7_lEENS5_IS6_Lm3ES7_lEEPKS6_l)
        .other          _ZN2at6native45_GLOBAL__N__efdd3984_12_NLLLoss2d_cu_e9278b4635nll_loss2d_forward_no_reduce_kernelIN3c104HalfEEEvlNS_27GenericPackedTensorAccessorIT_Lm4ENS_16DefaultPtrTraitsElEENS5_IlLm3ES7_lEENS5_IS6_Lm3ES7_lEEPKS6_l,@"STO_CUDA_ENTRY STV_DEFAULT"
_ZN2at6native45_GLOBAL__N__efdd3984_12_NLLLoss2d_cu_e9278b4635nll_loss2d_forward_no_reduce_kernelIN3c104HalfEEEvlNS_27GenericPackedTensorAccessorIT_Lm4ENS_16DefaultPtrTraitsElEENS5_IlLm3ES7_lEENS5_IS6_Lm3ES7_lEEPKS6_l:
        /* <DEDUP_REMOVED lines=13> */
.L_x_611:
        /* <DEDUP_REMOVED lines=8> */
[----:B------:R-:W-:Y:S05]  /*0150*/  CALL.REL.NOINC `($__internal_20_$__cuda_sm20_div_s64) ;  /* 0x00001c3000007944 */ /* 0x000fea0003c00000 */
        /* <DEDUP_REMOVED lines=8> */
.L_x_594:
        /* <DEDUP_REMOVED lines=22> */
.L_x_595:
[----:B------:R-:W-:Y:S05]  /*0340*/  BSYNC B0 ;  /* 0x0000000000007941 */ /* 0x000fea0003800000 */
.L_x_593:
        /* <DEDUP_REMOVED lines=8> */
[----:B------:R-:W-:Y:S05]  /*03d0*/  CALL.REL.NOINC `($__internal_21_$__cuda_sm20_rem_s64) ;  /* 0x00001ef000007944 */ /* 0x000fea0003c00000 */
[----:B------:R-:W-:Y:S01]  /*03e0*/  MOV R24, R22 ;  /* 0x0000001600187202 */ /* 0x000fe20000000f00 */
[----:B------:R-:W-:Y:S01]  /*03f0*/  IMAD.MOV.U32 R25, RZ, RZ, R23 ;  /* 0x000000ffff197224 */ /* 0x000fe200078e0017 */
[----:B------:R-:W-:Y:S05]  /*0400*/  BRA `(.L_x_598) ;  /* 0x0000012000007947 */ /* 0x000fea0003800000 */
.L_x_597:
        /* <DEDUP_REMOVED lines=18> */
.L_x_598:
[----:B------:R-:W-:Y:S05]  /*0530*/  BSYNC B0 ;  /* 0x0000000000007941 */ /* 0x000fea0003800000 */
.L_x_596:
        /* <DEDUP_REMOVED lines=11> */
[----:B------:R-:W-:Y:S05]  /*05f0*/  CALL.REL.NOINC `($__internal_20_$__cuda_sm20_div_s64) ;  /* 0x0000179000007944 */ /* 0x000fea0003c00000 */
[----:B------:R-:W-:Y:S05]  /*0600*/  BRA `(.L_x_601) ;  /* 0x0000013000007947 */ /* 0x000fea0003800000 */
.L_x_600:
        /* <DEDUP_REMOVED lines=19> */
.L_x_601:
[----:B------:R-:W-:Y:S05]  /*0740*/  BSYNC B0 ;  /* 0x0000000000007941 */ /* 0x000fea0003800000 */
.L_x_599:
        /* <DEDUP_REMOVED lines=8> */
[----:B------:R-:W-:Y:S05]  /*07d0*/  CALL.REL.NOINC `($__internal_21_$__cuda_sm20_rem_s64) ;  /* 0x00001af000007944 */ /* 0x000fea0003c00000 */
[----:B------:R-:W-:Y:S05]  /*07e0*/  BRA `(.L_x_604) ;  /* 0x0000012000007947 */ /* 0x000fea0003800000 */
.L_x_603:
        /* <DEDUP_REMOVED lines=18> */
.L_x_604:
[----:B------:R-:W-:Y:S05]  /*0910*/  BSYNC B0 ;  /* 0x0000000000007941 */ /* 0x000fea0003800000 */
.L_x_602:
        /* <DEDUP_REMOVED lines=59> */
.L_x_608:
[----:B------:R-:W-:Y:S05]  /*0cd0*/  BSYNC B6 ;  /* 0x0000000000067941 */ /* 0x000fea0003800000 */
.L_x_607:
[----:B------:R-:W-:Y:S01]  /*0ce0*/  IMAD R3, R26, c[0x0][0x190], RZ ;  /* 0x000064001a037a24 */ /* 0x000fe200078e02ff */
[----:B------:R-:W-:Y:S01]  /*0cf0*/  LEA R8, P1, R18, c[0x0][0x220], 0x1 ;  /* 0x0000880012087a11 */ /* 0x000fe200078208ff */
[----:B------:R-:W-:-:S03]  /*0d00*/  IMAD.WIDE.U32 R4, R28, c[0x0][0x190], RZ ;  /* 0x000064001c047a25 */ /* 0x000fc600078e00ff */
[----:B------:R-:W-:Y:S01]  /*0d10*/  LEA.HI.X R9, R18, c[0x0][0x224], R19, 0x1, P1 ;  /* 0x0000890012097a11 */ /* 0x000fe200008f0c13 */
[----:B------:R-:W-:Y:S02]  /*0d20*/  IMAD R3, R28, c[0x0][0x194], R3 ;  /* 0x000065001c037a24 */ /* 0x000fe400078e0203 */
[----:B------:R-:W-:Y:S02]  /*0d30*/  IMAD R7, R25, c[0x0][0x1a0], RZ ;  /* 0x0000680019077a24 */ /* 0x000fe400078e02ff */
[----:B------:R-:W2:Y:S01]  /*0d40*/  LDG.E.U16 R8, [R8.64] ;  /* 0x0000002408087981 */ /* 0x000ea2000c1e1500 */
        /* <DEDUP_REMOVED lines=13> */
[----:B------:R-:W-:-:S05]  /*0e20*/  LEA.HI.X R7, R4, c[0x0][0x16c], R3, 0x1, P0 ;  /* 0x00005b0004077a11 */ /* 0x000fca00000f0c03 */
[----:B------:R-:W3:Y:S01]  /*0e30*/  LDG.E.U16 R6, [R6.64] ;  /* 0x0000002406067981 */ /* 0x000ee2000c1e1500 */
[----:B--2---:R-:W-:Y:S02]  /*0e40*/  HADD2.F32 R3, -RZ, R8.H0_H0 ;  /* 0x20000008ff037230 */ /* 0x004fe40000004100 */
[----:B---3--:R-:W-:-:S05]  /*0e50*/  HADD2.F32 R0, -RZ, -R6.H0_H0 ;  /* 0xa0000006ff007230 */ /* 0x008fca0000004100 */
[----:B------:R-:W-:-:S05]  /*0e60*/  FMUL.FTZ R0, R0, R3 ;  /* 0x0000000300007220 */ /* 0x000fca0000410000 */
[----:B------:R-:W-:-:S05]  /*0e70*/  F2FP.PACK_AB R0, RZ, R0 ;  /* 0x00000000ff00723e */ /* 0x000fca00000000ff */
[----:B------:R0:W-:Y:S01]  /*0e80*/  STG.E.U16 [R16.64], R0 ;  /* 0x0000000010007986 */ /* 0x0001e2000c101524 */
[----:B------:R-:W-:Y:S05]  /*0e90*/  BRA `(.L_x_609) ;  /* 0x0000001000007947 */ /* 0x000fea0003800000 */
.L_x_606:
[----:B------:R0:W-:Y:S02]  /*0ea0*/  STG.E.U16 [R16.64], RZ ;  /* 0x000000ff10007986 */ /* 0x0001e4000c101524 */
.L_x_609:
[----:B------:R-:W-:Y:S05]  /*0eb0*/  BSYNC B7 ;  /* 0x0000000000077941 */ /* 0x000fea0003800000 */
.L_x_605:
        /* <DEDUP_REMOVED lines=8> */
.L_x_610:
[----:B------:R-:W-:Y:S05]  /*0f40*/  EXIT ;  /* 0x000000000000794d */ /* 0x000fea0003800000 */
.L_x_592:
        /* <DEDUP_REMOVED lines=17> */
.L_x_613:
        /* <DEDUP_REMOVED lines=22> */
.L_x_614:
[----:B------:R-:W-:Y:S05]  /*11c0*/  BSYNC B0 ;  /* 0x0000000000007941 */ /* 0x000fea0003800000 */
.L_x_612:
        /* <DEDUP_REMOVED lines=9> */
[----:B------:R-:W-:Y:S01]  /*1260*/  IMAD.MOV.U32 R24, RZ, RZ, R22 ;  /* 0x000000ffff187224 */ /* 0x000fe200078e0016 */
[----:B------:R-:W-:Y:S01]  /*1270*/  MOV R25, R23 ;  /* 0x0000001700197202 */ /* 0x000fe20000000f00 */
[----:B------:R-:W-:Y:S05]  /*1280*/  BRA `(.L_x_617) ;  /* 0x0000012000007947 */ /* 0x000fea0003800000 */
.L_x_616:
        /* <DEDUP_REMOVED lines=18> */
.L_x_617:
[----:B------:R-:W-:Y:S05]  /*13b0*/  BSYNC B0 ;  /* 0x0000000000007941 */ /* 0x000fea0003800000 */
.L_x_615:
        /* <DEDUP_REMOVED lines=13> */
.L_x_619:
        /* <DEDUP_REMOVED lines=19> */
.L_x_620:
[----:B------:R-:W-:Y:S05]  /*15c0*/  BSYNC B0 ;  /* 0x0000000000007941 */ /* 0x000fea0003800000 */
.L_x_618:
        /* <DEDUP_REMOVED lines=10> */
.L_x_622:
        /* <DEDUP_REMOVED lines=18> */
.L_x_623:
[----:B------:R-:W-:Y:S05]  /*1790*/  BSYNC B0 ;  /* 0x0000000000007941 */ /* 0x000fea0003800000 */
.L_x_621:
        /* <DEDUP_REMOVED lines=59> */
.L_x_627:
[----:B------:R-:W-:Y:S05]  /*1b50*/  BSYNC B6 ;  /* 0x0000000000067941 */ /* 0x000fea0003800000 */
.L_x_626:
        /* <DEDUP_REMOVED lines=19> */
[----:B--2---:R-:W-:-:S05]  /*1c90*/  HADD2.F32 R0, -RZ, -R4.H0_H0 ;  /* 0xa0000004ff007230 */ /* 0x004fca0000004100 */
[----:B------:R-:W-:-:S05]  /*1ca0*/  FADD.FTZ R0, R0, -RZ ;  /* 0x800000ff00007221 */ /* 0x000fca0000010000 */
[----:B------:R-:W-:-:S05]  /*1cb0*/  F2FP.PACK_AB R0, RZ, R0 ;  /* 0x00000000ff00723e */ /* 0x000fca00000000ff */
[----:B------:R0:W-:Y:S01]  /*1cc0*/  STG.E.U16 [R16.64], R0 ;  /* 0x0000000010007986 */ /* 0x0001e2000c101524 */
[----:B------:R-:W-:Y:S05]  /*1cd0*/  BRA `(.L_x_628) ;  /* 0x0000001000007947 */ /* 0x000fea0003800000 */
.L_x_625:
[----:B------:R0:W-:Y:S02]  /*1ce0*/  STG.E.U16 [R16.64], RZ ;  /* 0x000000ff10007986 */ /* 0x0001e4000c101524 */
.L_x_628:
[----:B------:R-:W-:Y:S05]  /*1cf0*/  BSYNC B7 ;  /* 0x0000000000077941 */ /* 0x000fea0003800000 */
.L_x_624:
        /* <DEDUP_REMOVED lines=8> */
.L_x_629:
[----:B------:R-:W-:Y:S05]  /*1d80*/  EXIT ;  /* 0x000000000000794d */ /* 0x000fea0003800000 */
        .weak           $__internal_20_$__cuda_sm20_div_s64
        .type           $__internal_20_$__cuda_sm20_div_s64,@function
        .size           $__internal_20_$__cuda_sm20_div_s64,($__internal_21_$__cuda_sm20_rem_s64 - $__internal_20_$__cuda_sm20_div_s64)
$__internal_20_$__cuda_sm20_div_s64:
        /* <DEDUP_REMOVED lines=83> */
[----:B------:R-:W-:Y:S06]  /*22c0*/  RET.REL.NODEC R6 `(_ZN2at6native45_GLOBAL__N__efdd3984_12_NLLLoss2d_cu_e9278b4635nll_loss2d_forward_no_reduce_kernelIN3c104HalfEEEvlNS_27GenericPackedTensorAccessorIT_Lm4ENS_16DefaultPtrTraitsElEENS5_IlLm3ES7_lEENS5_IS6_Lm3ES7_lEEPKS6_l) ;  /* 0xffffdd3006007950 */ /* 0x000fec0003c3ffff */
        .weak           $__internal_21_$__cuda_sm20_rem_s64
        .type           $__internal_21_$__cuda_sm20_rem_s64,@function
        .size           $__internal_21_$__cuda_sm20_rem_s64,(.L_x_750 - $__internal_21_$__cuda_sm20_rem_s64)
$__internal_21_$__cuda_sm20_rem_s64:
        /* <DEDUP_REMOVED lines=77> */
[----:B------:R-:W-:Y:S06]  /*27a0*/  RET.REL.NODEC R4 `(_ZN2at6native45_GLOBAL__N__efdd3984_12_NLLLoss2d_cu_e9278b4635nll_loss2d_forward_no_reduce_kernelIN3c104HalfEEEvlNS_27GenericPackedTensorAccessorIT_Lm4ENS_16DefaultPtrTraitsElEENS5_IlLm3ES7_lEENS5_IS6_Lm3ES7_lEEPKS6_l) ;  /* 0xffffd85004007950 */ /* 0x000fec0003c3ffff */
.L_x_630:
        /* <DEDUP_REMOVED lines=13> */
.L_x_750:


//--------------------- .text._ZN2at6native45_GLOBAL__N__efdd3984_12_NLLLoss2d_cu_e9278b4635nll_loss2d_forward_no_reduce_kernelIfEEvlNS_27GenericPackedTensorAccessorIT_Lm4ENS_16DefaultPtrTraitsElEENS3_IlLm3ES5_lEENS3_IS4_Lm3ES5_lEEPKS4_l --------------------------
	.section	.text._ZN2at6native45_GLOBAL__N__efdd3984_12_NLLLoss2d_cu_e9278b4635nll_loss2d_forward_no_reduce_kernelIfEEvlNS_27GenericPackedTensorAccessorIT_Lm4ENS_16DefaultPtrTraitsElEENS3_IlLm3ES5_lEENS3_IS4_Lm3ES5_lEEPKS4_l,"ax",@progbits
	.sectioninfo	@"SHI_REGISTERS=32"
	.align	128
.text._ZN2at6native45_GLOBAL__N__efdd3984_12_NLLLoss2d_cu_e9278b4635nll_loss2d_forward_no_reduce_kernelIfEEvlNS_27GenericPackedTensorAccessorIT_Lm4ENS_16DefaultPtrTraitsElEENS3_IlLm3ES5_lEENS3_IS4_Lm3ES5_lEEPKS4_l:
        .type           _ZN2at6native45_GLOBAL__N__efdd3984_12_NLLLoss2d_cu_e9278b4635nll_loss2d_forward_no_reduce_kernelIfEEvlNS_27GenericPackedTensorAccessorIT_Lm4ENS_16DefaultPtrTraitsElEENS3_IlLm3ES5_lEENS3_IS4_Lm3ES5_lEEPKS4_l,@function
        .size           _ZN2at6native45_GLOBAL__N__efdd3984_12_NLLLoss2d_cu_e9278b4635nll_loss2d_forward_no_reduce_kernelIfEEvlNS_27GenericPackedTensorAccessorIT_Lm4ENS_16DefaultPtrTraitsElEENS3_IlLm3ES5_lEENS3_IS4_Lm3ES5_lEEPKS4_l,(.L_x_753 - _ZN2at6native45_GLOBAL__N__efdd3984_12_NLLLoss2d_cu_e9278b4635nll_loss2d_forward_no_reduce_kernelIfEEvlNS_27GenericPackedTensorAccessorIT_Lm4ENS_16DefaultPtrTraitsElEENS3_IlLm3ES5_lEENS3_IS4_Lm3ES5_lEEPKS4_l)
        .other          _ZN2at6native45_GLOBAL__N__efdd3984_12_NLLLoss2d_cu_e9278b4635nll_loss2d_forward_no_reduce_kernelIfEEvlNS_27GenericPackedTensorAccessorIT_Lm4ENS_16DefaultPtrTraitsElEENS3_IlLm3ES5_lEENS3_IS4_Lm3ES5_lEEPKS4_l,@"STO_CUDA_ENTRY STV_DEFAULT"
_ZN2at6native45_GLOBAL__N__efdd3984_12_NLLLoss2d_cu_e9278b4635nll_loss2d_forward_no_reduce_kernelIfEEvlNS_27GenericPackedTensorAccessorIT_Lm4ENS_16DefaultPtrTraitsElEENS3_IlLm3ES5_lEENS3_IS4_Lm3ES5_lEEPKS4_l:
        /* <DEDUP_REMOVED lines=13> */
.L_x_650:
        /* <DEDUP_REMOVED lines=8> */
[----:B------:R-:W-:Y:S05]  /*0150*/  CALL.REL.NOINC `($__internal_22_$__cuda_sm20_div_s64) ;  /* 0x00001be000007944 */ /* 0x000fea0003c00000 */
        /* <DEDUP_REMOVED lines=8> */
.L_x_633:
        /* <DEDUP_REMOVED lines=22> */
.L_x_634:
[----:B------:R-:W-:Y:S05]  /*0340*/  BSYNC B0 ;  /* 0x0000000000007941 */ /* 0x000fea0003800000 */
.L_x_632:
        /* <DEDUP_REMOVED lines=8> */
[----:B------:R-:W-:Y:S05]  /*03d0*/  CALL.REL.NOINC `($__internal_23_$__cuda_sm20_rem_s64) ;  /* 0x00001ea000007944 */ /* 0x000fea0003c00000 */
[----:B------:R-:W-:Y:S01]  /*03e0*/  IMAD.MOV.U32 R24, RZ, RZ, R22 ;  /* 0x000000ffff187224 */ /* 0x000fe200078e0016 */
[----:B------:R-:W-:Y:S01]  /*03f0*/  MOV R25, R23 ;  /* 0x0000001700197202 */ /* 0x000fe20000000f00 */
[----:B------:R-:W-:Y:S05]  /*0400*/  BRA `(.L_x_637) ;  /* 0x0000012000007947 */ /* 0x000fea0003800000 */
.L_x_636:
        /* <DEDUP_REMOVED lines=18> */
.L_x_637:
[----:B------:R-:W-:Y:S05]  /*0530*/  BSYNC B0 ;  /* 0x0000000000007941 */ /* 0x000fea0003800000 */
.L_x_635:
        /* <DEDUP_REMOVED lines=11> */
[----:B------:R-:W-:Y:S05]  /*05f0*/  CALL.REL.NOINC `($__internal_22_$__cuda_sm20_div_s64) ;  /* 0x0000174000007944 */ /* 0x000fea0003c00000 */
[----:B------:R-:W-:Y:S05]  /*0600*/  BRA `(.L_x_640) ;  /* 0x0000013000007947 */ /* 0x000fea0003800000 */
.L_x_639:
        /* <DEDUP_REMOVED lines=19> */
.L_x_640:
[----:B------:R-:W-:Y:S05]  /*0740*/  BSYNC B0 ;  /* 0x0000000000007941 */ /* 0x000fea0003800000 */
.L_x_638:
        /* <DEDUP_REMOVED lines=9> */
[----:B------:R-:W-:Y:S05]  /*07e0*/  BRA `(.L_x_643) ;  /* 0x0000012000007947 */ /* 0x000fea0003800000 */
.L_x_642:
        /* <DEDUP_REMOVED lines=18> */
.L_x_643:
[----:B------:R-:W-:Y:S05]  /*0910*/  BSYNC B0 ;  /* 0x0000000000007941 */ /* 0x000fea0003800000 */
.L_x_641:
        /* <DEDUP_REMOVED lines=59> */
.L_x_647:
[----:B------:R-:W-:Y:S05]  /*0cd0*/  BSYNC B6 ;  /* 0x0000000000067941 */ /* 0x000fea0003800000 */
.L_x_646:
[----:B------:R-:W-:Y:S01]  /*0ce0*/  IMAD R3, R26, c[0x0][0x190], RZ ;  /* 0x000064001a037a24 */ /* 0x000fe200078e02ff */
[----:B------:R-:W-:Y:S01]  /*0cf0*/  LEA R6, P1, R18, c[0x0][0x220], 0x2 ;  /* 0x0000880012067a11 */ /* 0x000fe200078210ff */
        /* <DEDUP_REMOVED lines=8> */
[----:B------:R-:W-:Y:S01]  /*0d80*/  IMAD R5, R19, c[0x0][0x198], RZ ;  /* 0x0000660013057a24 */ /* 0x000fe200078e02ff */
[----:B------:R-:W-:Y:S01]  /*0d90*/  LEA.HI.X R7, R18, c[0x0][0x224], R19, 0x2, P1 ;  /* 0x0000890012077a11 */ /* 0x000fe200008f1413 */
[C---:B------:R-:W-:Y:S02]  /*0da0*/  IMAD R3, R22.reuse, c[0x0][0x1ac], R3 ;  /* 0x00006b0016037a24 */ /* 0x040fe400078e0203 */
[----:B------:R-:W-:Y:S02]  /*0db0*/  IMAD.WIDE.U32 R22, R22, c[0x0][0x1a8], R24 ;  /* 0x00006a0016167a25 */ /* 0x000fe400078e0018 */
[----:B------:R-:W2:Y:S02]  /*0dc0*/  LDG.E R6, [R6.64] ;  /* 0x0000002406067981 */ /* 0x000ea4000c1e1900 */
[----:B------:R-:W-:-:S02]  /*0dd0*/  IMAD.IADD R23, R23, 0x1, R3 ;  /* 0x0000000117177824 */ /* 0x000fc400078e0203 */
[C---:B------:R-:W-:Y:S02]  /*0de0*/  IMAD R3, R18.reuse, c[0x0][0x19c], R5 ;  /* 0x0000670012037a24 */ /* 0x040fe400078e0205 */
[----:B------:R-:W-:-:S04]  /*0df0*/  IMAD.WIDE.U32 R4, R18, c[0x0][0x198], R22 ;  /* 0x0000660012047a25 */ /* 0x000fc800078e0016 */
[----:B------:R-:W-:Y:S01]  /*0e00*/  IMAD.IADD R3, R5, 0x1, R3 ;  /* 0x0000000105037824 */ /* 0x000fe200078e0203 */
[----:B------:R-:W-:-:S04]  /*0e10*/  LEA R8, P0, R4, c[0x0][0x168], 0x2 ;  /* 0x00005a0004087a11 */ /* 0x000fc800078010ff */
[----:B------:R-:W-:-:S06]  /*0e20*/  LEA.HI.X R9, R4, c[0x0][0x16c], R3, 0x2, P0 ;  /* 0x00005b0004097a11 */ /* 0x000fcc00000f1403 */
[----:B------:R-:W2:Y:S02]  /*0e30*/  LDG.E R9, [R8.64] ;  /* 0x0000002408097981 */ /* 0x000ea4000c1e1900 */
[----:B--2---:R-:W-:-:S05]  /*0e40*/  FFMA.FTZ R3, -R6, R9, -RZ ;  /* 0x0000000906037223 */ /* 0x004fca00000109ff */
[----:B------:R0:W-:Y:S01]  /*0e50*/  STG.E [R16.64], R3 ;  /* 0x0000000310007986 */ /* 0x0001e2000c101924 */
[----:B------:R-:W-:Y:S05]  /*0e60*/  BRA `(.L_x_648) ;  /* 0x0000001000007947 */ /* 0x000fea0003800000 */
.L_x_645:
[----:B------:R0:W-:Y:S02]  /*0e70*/  STG.E [R16.64], RZ ;  /* 0x000000ff10007986 */ /* 0x0001e4000c101924 */
.L_x_648:
[----:B------:R-:W-:Y:S05]  /*0e80*/  BSYNC B7 ;  /* 0x0000000000077941 */ /* 0x000fea0003800000 */
.L_x_644:
[----:B------:R-:W-:-:S05]  /*0e90*/  MOV R0, c[0x0][0x0] ;  /* 0x0000000000007a02 */ /* 0x000fca0000000f00 */
[----:B0-----:R-:W-:-:S05]  /*0ea0*/  IMAD R3, R0, c[0x0][0xc], RZ ;  /* 0x0000030000037a24 */ /* 0x001fca00078e02ff */
[----:B------:R-:W-:-:S05]  /*0eb0*/  IADD3 R2, P0, R3, R2, RZ ;  /* 0x0000000203027210 */ /* 0x000fca0007f1e0ff */
[----:B------:R-:W-:Y:S01]  /*0ec0*/  IMAD.X R27, RZ, RZ, R27, P0 ;  /* 0x000000ffff1b7224 */ /* 0x000fe200000e061b */
[----:B------:R-:W-:-:S04]  /*0ed0*/  ISETP.GE.U32.AND P0, PT, R2, c[0x0][0x160], PT ;  /* 0x0000580002007a0c */ /* 0x000fc80003f06070 */
[----:B------:R-:W-:-:S13]  /*0ee0*/  ISETP.GE.AND.EX P0, PT, R27, c[0x0][0x164], PT, P0 ;  /* 0x000059001b007a0c */ /* 0x000fda0003f06300 */
[----:B------:R-:W-:Y:S01]  /*0ef0*/  @P0 CALL.REL.NOINC `(.L_x_649) ;  /* 0x0000001000000944 */ /* 0x000fe20003c00000 */
[----:B------:R-:W-:Y:S05]  /*0f00*/  BRA `(.L_x_650) ;  /* 0xfffff1c000007947 */ /* 0x000fea000383ffff */
.L_x_649:
[----:B------:R-:W-:Y:S05]  /*0f10*/  EXIT ;  /* 0x000000000000794d */ /* 0x000fea0003800000 */
.L_x_631:
        /* <DEDUP_REMOVED lines=8> */
[----:B------:R-:W-:Y:S05]  /*0fa0*/  CALL.REL.NOINC `($__internal_22_$__cuda_sm20_div_s64) ;  /* 0x00000d9000007944 */ /* 0x000fea0003c00000 */
        /* <DEDUP_REMOVED lines=8> */
.L_x_652:
[----:B------:R-:W0:Y:S01]  /*1030*/  I2F.U32.RP R6, c[0x0][0x170] ;  /* 0x00005c0000067b06 */ /* 0x000e220000209000 */
[----:B------:R-:W-:Y:S01]  /*1040*/  IMAD.MOV.U32 R4, RZ, RZ, RZ ;  /* 0x000000ffff047224 */ /* 0x000fe200078e00ff */
[----:B------:R-:W-:Y:S01]  /*1050*/  ISETP.NE.U32.AND P2, PT, RZ, c[0x0][0x170], PT ;  /* 0x00005c00ff007a0c */ /* 0x000fe20003f45070 */
[----:B------:R-:W-:-:S05]  /*1060*/  IMAD.MOV.U32 R26, RZ, RZ, RZ ;  /* 0x000000ffff1a7224 */ /* 0x000fca00078e00ff */
[----:B0-----:R-:W0:Y:S02]  /*1070*/  MUFU.RCP R6, R6 ;  /* 0x0000000600067308 */ /* 0x001e240000001000 */
[----:B0-----:R-:W-:-:S06]  /*1080*/  IADD3 R5, R6, 0xffffffe, RZ ;  /* 0x0ffffffe06057810 */ /* 0x001fcc0007ffe0ff */
[----:B------:R-:W0:Y:S02]  /*1090*/  F2I.FTZ.U32.TRUNC.NTZ R5, R5 ;  /* 0x0000000500057305 */ /* 0x000e24000021f000 */
[----:B0-----:R-:W-:-:S04]  /*10a0*/  IMAD.MOV R3, RZ, RZ, -R5 ;  /* 0x000000ffff037224 */ /* 0x001fc800078e0a05 */
[----:B------:R-:W-:-:S04]  /*10b0*/  IMAD R3, R3, c[0x0][0x170], RZ ;  /* 0x00005c0003037a24 */ /* 0x000fc800078e02ff */
[----:B------:R-:W-:Y:S01]  /*10c0*/  IMAD.HI.U32 R3, R5, R3, R4 ;  /* 0x0000000305037227 */ /* 0x000fe200078e0004 */
[----:B------:R-:W-:-:S05]  /*10d0*/  HFMA2.MMA R5, -RZ, RZ, 0, 0 ;  /* 0x00000000ff057435 */ /* 0x000fca00000001ff */
[----:B------:R-:W-:-:S05]  /*10e0*/  IMAD.HI.U32 R4, R3, R2, RZ ;  /* 0x0000000203047227 */ /* 0x000fca00078e00ff */
        /* <DEDUP_REMOVED lines=10> */
.L_x_653:
[----:B------:R-:W-:Y:S05]  /*1190*/  BSYNC B0 ;  /* 0x0000000000007941 */ /* 0x000fea0003800000 */
.L_x_651:
        /* <DEDUP_REMOVED lines=9> */
[----:B------:R-:W-:Y:S02]  /*1230*/  IMAD.MOV.U32 R24, RZ, RZ, R22 ;  /* 0x000000ffff187224 */ /* 0x000fe400078e0016 */
[----:B------:R-:W-:Y:S01]  /*1240*/  IMAD.MOV.U32 R25, RZ, RZ, R23 ;  /* 0x000000ffff197224 */ /* 0x000fe200078e0017 */
[----:B------:R-:W-:Y:S05]  /*1250*/  BRA `(.L_x_656) ;  /* 0x0000012000007947 */ /* 0x000fea0003800000 */
.L_x_655:
[----:B------:R-:W0:Y:S01]  /*1260*/  I2F.U32.RP R5, c[0x0][0x180] ;  /* 0x0000600000057b06 */ /* 0x000e220000209000 */
[----:B------:R-:W-:Y:S01]  /*1270*/  ISETP.NE.U32.AND P1, PT, RZ, c[0x0][0x180], PT ;  /* 0x00006000ff007a0c */ /* 0x000fe20003f25070 */
[----:B------:R-:W-:-:S06]  /*1280*/  HFMA2.MMA R25, -RZ, RZ, 0, 0 ;  /* 0x00000000ff197435 */ /* 0x000fcc00000001ff */
        /* <DEDUP_REMOVED lines=15> */
.L_x_656:
[----:B------:R-:W-:Y:S05]  /*1380*/  BSYNC B0 ;  /* 0x0000000000007941 */ /* 0x000fea0003800000 */
.L_x_654:
[----:B------:R-:W-:Y:S01]  /*1390*/  IMAD.MOV.U32 R3, RZ, RZ, c[0x0][0x174] ;  /* 0x00005d00ff037624 */ /* 0x000fe200078e00ff */
[----:B------:R-:W-:Y:S01]  /*13a0*/  BSSY B0, `(.L_x_657) ;  /* 0x000001f000007945 */ /* 0x000fe20003800000 */
[----:B------:R-:W-:Y:S02]  /*13b0*/  IMAD.MOV.U32 R0, RZ, RZ, c[0x0][0x170] ;  /* 0x00005c00ff007624 */ /* 0x000fe400078e00ff */
[----:B------:R-:W-:Y:S02]  /*13c0*/  IMAD R3, R3, c[0x0][0x180], RZ ;  /* 0x0000600003037a24 */ /* 0x000fe400078e02ff */
[----:B------:R-:W-:-:S04]  /*13d0*/  IMAD.WIDE.U32 R10, R0, c[0x0][0x180], RZ ;  /* 0x00006000000a7a25 */ /* 0x000fc800078e00ff */
[----:B------:R-:W-:-:S05]  /*13e0*/  IMAD R3, R0, c[0x0][0x184], R3 ;  /* 0x0000610000037a24 */ /* 0x000fca00078e0203 */
[----:B------:R-:W-:-:S04]  /*13f0*/  IADD3 R3, R11, R3, RZ ;  /* 0x000000030b037210 */ /* 0x000fc80007ffe0ff */
[----:B------:R-:W-:-:S04]  /*1400*/  LOP3.LUT R0, R13, R3, RZ, 0xfc, !PT ;  /* 0x000000030d007212 */ /* 0x000fc800078efcff */
[----:B------:R-:W-:-:S13]  /*1410*/  ISETP.NE.U32.AND P0, PT, R0, RZ, PT ;  /* 0x000000ff0000720c */ /* 0x000fda0003f05070 */
[----:B------:R-:W-:Y:S05]  /*1420*/  @!P0 BRA `(.L_x_658) ;  /* 0x0000003000008947 */ /* 0x000fea0003800000 */
[----:B------:R-:W-:Y:S02]  /*1430*/  MOV R0, 0x1450 ;  /* 0x0000145000007802 */ /* 0x000fe40000000f00 */
[----:B------:R-:W-:Y:S05]  /*1440*/  CALL.REL.NOINC `($__internal_22_$__cuda_sm20_div_s64) ;  /* 0x000008f000007944 */ /* 0x000fea0003c00000 */
[----:B------:R-:W-:Y:S05]  /*1450*/  BRA `(.L_x_659) ;  /* 0x0000013000007947 */ /* 0x000fea0003800000 */
.L_x_658:
[----:B------:R-:W0:Y:S01]  /*1460*/  I2F.U32.RP R0, R10 ;  /* 0x0000000a00007306 */ /* 0x000e220000209000 */
[----:B------:R-:W-:Y:S01]  /*1470*/  IMAD.MOV.U32 R4, RZ, RZ, RZ ;  /* 0x000000ffff047224 */ /* 0x000fe200078e00ff */
[----:B------:R-:W-:-:S06]  /*1480*/  ISETP.NE.U32.AND P2, PT, R10, RZ, PT ;  /* 0x000000ff0a00720c */ /* 0x000fcc0003f45070 */
[----:B0-----:R-:W0:Y:S02]  /*1490*/  MUFU.RCP R0, R0 ;  /* 0x0000000000007308 */ /* 0x001e240000001000 */
[----:B0-----:R-:W-:-:S06]  /*14a0*/  IADD3 R5, R0, 0xffffffe, RZ ;  /* 0x0ffffffe00057810 */ /* 0x001fcc0007ffe0ff */
[----:B------:R-:W0:Y:S02]  /*14b0*/  F2I.FTZ.U32.TRUNC.NTZ R5, R5 ;  /* 0x0000000500057305 */ /* 0x000e24000021f000 */
[----:B0-----:R-:W-:-:S04]  /*14c0*/  IMAD.MOV R3, RZ, RZ, -R5 ;  /* 0x000000ffff037224 */ /* 0x001fc800078e0a05 */
[----:B------:R-:W-:-:S04]  /*14d0*/  IMAD R3, R3, R10, RZ ;  /* 0x0000000a03037224 */ /* 0x000fc800078e02ff */
[----:B------:R-:W-:-:S04]  /*14e0*/  IMAD.HI.U32 R3, R5, R3, R4 ;  /* 0x0000000305037227 */ /* 0x000fc800078e0004 */
[----:B------:R-:W-:Y:S02]  /*14f0*/  IMAD.MOV.U32 R5, RZ, RZ, RZ ;  /* 0x000000ffff057224 */ /* 0x000fe400078e00ff */
[----:B------:R-:W-:-:S05]  /*1500*/  IMAD.HI.U32 R4, R3, R2, RZ ;  /* 0x0000000203047227 */ /* 0x000fca00078e00ff */
[----:B------:R-:W-:-:S05]  /*1510*/  IADD3 R3, -R4, RZ, RZ ;  /* 0x000000ff04037210 */ /* 0x000fca0007ffe1ff */
[----:B------:R-:W-:-:S05]  /*1520*/  IMAD R3, R10, R3, R2 ;  /* 0x000000030a037224 */ /* 0x000fca00078e0202 */
[----:B------:R-:W-:-:S13]  /*1530*/  ISETP.GE.U32.AND P0, PT, R3, R10, PT ;  /* 0x0000000a0300720c */ /* 0x000fda0003f06070 */
[----:B------:R-:W-:Y:S01]  /*1540*/  @P0 IMAD.IADD R3, R3, 0x1, -R10 ;  /* 0x0000000103030824 */ /* 0x000fe200078e0a0a */
[----:B------:R-:W-:-:S04]  /*1550*/  @P0 IADD3 R4, R4, 0x1, RZ ;  /* 0x0000000104040810 */ /* 0x000fc80007ffe0ff */
[----:B------:R-:W-:-:S13]  /*1560*/  ISETP.GE.U32.AND P1, PT, R3, R10, PT ;  /* 0x0000000a0300720c */ /* 0x000fda0003f26070 */
[----:B------:R-:W-:Y:S02]  /*1570*/  @P1 IADD3 R4, R4, 0x1, RZ ;  /* 0x0000000104041810 */ /* 0x000fe40007ffe0ff */
[----:B------:R-:W-:Y:S02]  /*1580*/  @!P2 LOP3.LUT R4, RZ, R10, RZ, 0x33, !PT ;  /* 0x0000000aff04a212 */ /* 0x000fe400078e33ff */
.L_x_659:
[----:B------:R-:W-:Y:S05]  /*1590*/  BSYNC B0 ;  /* 0x0000000000007941 */ /* 0x000fea0003800000 */
.L_x_657:
        /* <DEDUP_REMOVED lines=8> */
[----:B------:R-:W-:Y:S05]  /*1620*/  CALL.REL.NOINC `($__internal_23_$__cuda_sm20_rem_s64) ;  /* 0x00000c5000007944 */ /* 0x000fea0003c00000 */
[----:B------:R-:W-:Y:S05]  /*1630*/  BRA `(.L_x_662) ;  /* 0x0000012000007947 */ /* 0x000fea0003800000 */
.L_x_661:
        /* <DEDUP_REMOVED lines=18> */
.L_x_662:
[----:B------:R-:W-:Y:S05]  /*1760*/  BSYNC B0 ;  /* 0x0000000000007941 */ /* 0x000fea0003800000 */
.L_x_660:
[----:B------:R-:W-:Y:S02]  /*1770*/  IMAD R3, R26, c[0x0][0x1d0], RZ ;  /* 0x000074001a037a24 */ /* 0x000fe400078e02ff */
[----:B------:R-:W-:-:S04]  /*1780*/  IMAD.WIDE.U32 R4, R28, c[0x0][0x1d0], RZ ;  /* 0x000074001c047a25 */ /* 0x000fc800078e00ff */
[----:B------:R-:W-:Y:S02]  /*1790*/  IMAD R3, R28, c[0x0][0x1d4], R3 ;  /* 0x000075001c037a24 */ /* 0x000fe400078e0203 */
[----:B------:R-:W-:Y:S02]  /*17a0*/  IMAD R7, R25, c[0x0][0x1d8], RZ ;  /* 0x0000760019077a24 */ /* 0x000fe400078e02ff */
        /* <DEDUP_REMOVED lines=55> */
.L_x_666:
[----:B------:R-:W-:Y:S05]  /*1b20*/  BSYNC B6 ;  /* 0x0000000000067941 */ /* 0x000fea0003800000 */
.L_x_665:
        /* <DEDUP_REMOVED lines=18> */
[----:B------:R-:W2:Y:S02]  /*1c50*/  LDG.E R4, [R4.64] ;  /* 0x0000002404047981 */ /* 0x000ea4000c1e1900 */
[----:B--2---:R-:W-:-:S05]  /*1c60*/  FADD.FTZ R3, -R4, -RZ ;  /* 0x800000ff04037221 */ /* 0x004fca0000010100 */
[----:B------:R0:W-:Y:S01]  /*1c70*/  STG.E [R16.64], R3 ;  /* 0x0000000310007986 */ /* 0x0001e2000c101924 */
[----:B------:R-:W-:Y:S05]  /*1c80*/  BRA `(.L_x_667) ;  /* 0x0000001000007947 */ /* 0x000fea0003800000 */
.L_x_664:
[----:B------:R0:W-:Y:S02]  /*1c90*/  STG.E [R16.64], RZ ;  /* 0x000000ff10007986 */ /* 0x0001e4000c101924 */
.L_x_667:
[----:B------:R-:W-:Y:S05]  /*1ca0*/  BSYNC B7 ;  /* 0x0000000000077941 */ /* 0x000fea0003800000 */
.L_x_663:
[----:B------:R-:W-:-:S04]  /*1cb0*/  IMAD.MOV.U32 R0, RZ, RZ, c[0x0][0x0] ;  /* 0x00000000ff007624 */ /* 0x000fc800078e00ff */
[----:B0-----:R-:W-:-:S05]  /*1cc0*/  IMAD R3, R0, c[0x0][0xc], RZ ;  /* 0x0000030000037a24 */ /* 0x001fca00078e02ff */
[----:B------:R-:W-:-:S04]  /*1cd0*/  IADD3 R2, P0, R3, R2, RZ ;  /* 0x0000000203027210 */ /* 0x000fc80007f1e0ff */
[----:B------:R-:W-:Y:S02]  /*1ce0*/  IADD3.X R27, RZ, R27, RZ, P0, !PT ;  /* 0x0000001bff1b7210 */ /* 0x000fe400007fe4ff */
[----:B------:R-:W-:-:S04]  /*1cf0*/  ISETP.GE.U32.AND P0, PT, R2, c[0x0][0x160], PT ;  /* 0x0000580002007a0c */ /* 0x000fc80003f06070 */
[----:B------:R-:W-:-:S13]  /*1d00*/  ISETP.GE.AND.EX P0, PT, R27, c[0x0][0x164], PT, P0 ;  /* 0x000059001b007a0c */ /* 0x000fda0003f06300 */
[----:B------:R-:W-:Y:S01]  /*1d10*/  @P0 CALL.REL.NOINC `(.L_x_668) ;  /* 0x0000001000000944 */ /* 0x000fe20003c00000 */
[----:B------:R-:W-:Y:S05]  /*1d20*/  BRA `(.L_x_631) ;  /* 0xfffff1f000007947 */ /* 0x000fea000383ffff */
.L_x_668:
[----:B------:R-:W-:Y:S05]  /*1d30*/  EXIT ;  /* 0x000000000000794d */ /* 0x000fea0003800000 */
        .weak           $__internal_22_$__cuda_sm20_div_s64
        .type           $__internal_22_$__cuda_sm20_div_s64,@function
        .size           $__internal_22_$__cuda_sm20_div_s64,($__internal_23_$__cuda_sm20_rem_s64 - $__internal_22_$__cuda_sm20_div_s64)
$__internal_22_$__cuda_sm20_div_s64:
        /* <DEDUP_REMOVED lines=41> */
[----:B------:R-:W-:-:S03]  /*1fd0*/  IADD3.X R12, RZ, RZ, R5, P2, P1 ;  /* 0x000000ffff0c7210 */ /* 0x000fc600017e2405 */
[----:B------:R-:W-:Y:S02]  /*1fe0*/  IMAD.MOV.U32 R5, RZ, RZ, RZ ;  /* 0x000000ffff057224 */ /* 0x000fe400078e00ff */
[-C--:B------:R-:W-:Y:S02]  /*1ff0*/  IMAD R15, R12, R11.reuse, RZ ;  /* 0x0000000b0c0f7224 */ /* 0x080fe400078e02ff */
[----:B------:R-:W-:-:S04]  /*2000*/  IMAD.WIDE.U32 R4, R8, R11, R4 ;  /* 0x0000000b08047225 */ /* 0x000fc800078e0004 */
[----:B------:R-:W-:-:S04]  /*2010*/  IMAD.HI.U32 R17, R12, R11, RZ ;  /* 0x0000000b0c117227 */ /* 0x000fc800078e00ff */
[----:B------:R-:W-:-:S05]  /*2020*/  IMAD.HI.U32 R4, P0, R12, R9, R4 ;  /* 0x000000090c047227 */ /* 0x000fca0007800004 */
[----:B------:R-:W-:Y:S02]  /*2030*/  IADD3 R15, P1, R15, R4, RZ ;  /* 0x000000040f0f7210 */ /* 0x000fe40007f3e0ff */
[----:B------:R-:W-:-:S03]  /*2040*/  IADD3.X R17, R17, RZ, RZ, P0, !PT ;  /* 0x000000ff11117210 */ /* 0x000fc600007fe4ff */
[----:B------:R-:W-:-:S04]  /*2050*/  IMAD.WIDE.U32 R4, R15, R6, RZ ;  /* 0x000000060f047225 */ /* 0x000fc800078e00ff */
[----:B------:R-:W-:Y:S01]  /*2060*/  IMAD.X R17, RZ, RZ, R17, P1 ;  /* 0x000000ffff117224 */ /* 0x000fe200008e0611 */
[----:B------:R-:W-:Y:S01]  /*2070*/  IADD3 R19, P1, -R4, R9, RZ ;  /* 0x0000000904137210 */ /* 0x000fe20007f3e1ff */
[----:B------:R-:W-:-:S03]  /*2080*/  IMAD R5, R15, R7, R5 ;  /* 0x000000070f057224 */ /* 0x000fc600078e0205 */
[-C--:B------:R-:W-:Y:S01]  /*2090*/  ISETP.GE.U32.AND P0, PT, R19, R6.reuse, PT ;  /* 0x000000061300720c */ /* 0x080fe20003f06070 */
[----:B------:R-:W-:-:S04]  /*20a0*/  IMAD R4, R17, R6, R5 ;  /* 0x0000000611047224 */ /* 0x000fc800078e0205 */
[----:B------:R-:W-:Y:S01]  /*20b0*/  IMAD.X R11, R11, 0x1, ~R4, P1 ;  /* 0x000000010b0b7824 */ /* 0x000fe200008e0e04 */
[----:B------:R-:W-:Y:S02]  /*20c0*/  IADD3 R5, P1, R19, -R6, RZ ;  /* 0x8000000613057210 */ /* 0x000fe40007f3e0ff */
[----:B------:R-:W-:Y:S02]  /*20d0*/  IADD3 R4, P2, R15, 0x1, RZ ;  /* 0x000000010f047810 */ /* 0x000fe40007f5e0ff */
[CC--:B------:R-:W-:Y:S02]  /*20e0*/  ISETP.GE.U32.AND.EX P0, PT, R11.reuse, R7.reuse, PT, P0 ;  /* 0x000000070b00720c */ /* 0x0c0fe40003f06100 */
[----:B------:R-:W-:Y:S01]  /*20f0*/  IADD3.X R9, R11, ~R7, RZ, P1, !PT ;  /* 0x800000070b097210 */ /* 0x000fe20000ffe4ff */
[----:B------:R-:W-:Y:S01]  /*2100*/  IMAD.X R8, RZ, RZ, R17, P2 ;  /* 0x000000ffff087224 */ /* 0x000fe200010e0611 */
        /* <DEDUP_REMOVED lines=14> */
[-C--:B------:R-:W-:Y:S02]  /*21f0*/  IADD3.X R6, RZ, ~R5.reuse, RZ, P2, !PT ;  /* 0x80000005ff067210 */ /* 0x080fe400017fe4ff */
[----:B------:R-:W-:Y:S01]  /*2200*/  SEL R4, R7, R4, !P1 ;  /* 0x0000000407047207 */ /* 0x000fe20004800000 */
[----:B------:R-:W-:Y:S01]  /*2210*/  IMAD.MOV.U32 R7, RZ, RZ, 0x0 ;  /* 0x00000000ff077424 */ /* 0x000fe200078e00ff */
[----:B------:R-:W-:Y:S01]  /*2220*/  SEL R5, R6, R5, !P1 ;  /* 0x0000000506057207 */ /* 0x000fe20004800000 */
[----:B------:R-:W-:Y:S01]  /*2230*/  IMAD.MOV.U32 R6, RZ, RZ, R0 ;  /* 0x000000ffff067224 */ /* 0x000fe200078e0000 */
[----:B------:R-:W-:-:S04]  /*2240*/  ISETP.NE.AND.EX P0, PT, R3, RZ, PT, P0 ;  /* 0x000000ff0300720c */ /* 0x000fc80003f05300 */
[----:B------:R-:W-:Y:S02]  /*2250*/  SEL R4, R4, 0xffffffff, P0 ;  /* 0xffffffff04047807 */ /* 0x000fe40000000000 */
[----:B------:R-:W-:Y:S01]  /*2260*/  SEL R5, R5, 0xffffffff, P0 ;  /* 0xffffffff05057807 */ /* 0x000fe20000000000 */
[----:B------:R-:W-:Y:S06]  /*2270*/  RET.REL.NODEC R6 `(_ZN2at6native45_GLOBAL__N__efdd3984_12_NLLLoss2d_cu_e9278b4635nll_loss2d_forward_no_reduce_kernelIfEEvlNS_27GenericPackedTensorAccessorIT_Lm4ENS_16DefaultPtrTraitsElEENS3_IlLm3ES5_lEENS3_IS4_Lm3ES5_lEEPKS4_l) ;  /* 0xffffdd8006007950 */ /* 0x000fec0003c3ffff */
        .weak           $__internal_23_$__cuda_sm20_rem_s64
        .type           $__internal_23_$__cuda_sm20_rem_s64,@function
        .size           $__internal_23_$__cuda_sm20_rem_s64,(.L_x_753 - $__internal_23_$__cuda_sm20_rem_s64)
$__internal_23_$__cuda_sm20_rem_s64:
[-C--:B------:R-:W-:Y:S02]  /*2280*/  IADD3 R7, P1, RZ, -R4.reuse, RZ ;  /* 0x80000004ff077210 */ /* 0x080fe40007f3e0ff */
[----:B------:R-:W-:Y:S02]  /*2290*/  ISETP.GE.AND P0, PT, R3, RZ, PT ;  /* 0x000000ff0300720c */ /* 0x000fe40003f06270 */
[-C--:B------:R-:W-:Y:S02]  /*22a0*/  IADD3.X R8, RZ, ~R3.reuse, RZ, P1, !PT ;  /* 0x80000003ff087210 */ /* 0x080fe40000ffe4ff */
[----:B------:R-:W-:Y:S02]  /*22b0*/  SEL R6, R7, R4, !P0 ;  /* 0x0000000407067207 */ /* 0x000fe40004000000 */
        /* <DEDUP_REMOVED lines=29> */
[----:B------:R-:W-:-:S03]  /*2490*/  SEL R11, R9, R12, !P1 ;  /* 0x0000000c090b7207 */ /* 0x000fc60004800000 */
[CC--:B------:R-:W-:Y:S02]  /*24a0*/  IMAD R17, R15.reuse, R8.reuse, RZ ;  /* 0x000000080f117224 */ /* 0x0c0fe400078e02ff */
[----:B------:R-:W-:-:S03]  /*24b0*/  IMAD.HI.U32 R8, R15, R8, RZ ;  /* 0x000000080f087227 */ /* 0x000fc600078e00ff */
[----:B------:R-:W-:Y:S01]  /*24c0*/  IADD3 R10, P3, R17, R10, RZ ;  /* 0x0000000a110a7210 */ /* 0x000fe20007f7e0ff */
[----:B------:R-:W-:Y:S01]  /*24d0*/  IMAD.X R12, RZ, RZ, ~R5, P4 ;  /* 0x000000ffff0c7224 */ /* 0x000fe200020e0e05 */
[----:B------:R-:W-:Y:S01]  /*24e0*/  IADD3.X R15, R8, R15, RZ, P0, !PT ;  /* 0x0000000f080f7210 */ /* 0x000fe200007fe4ff */
[----:B------:R-:W-:Y:S02]  /*24f0*/  IMAD.MOV.U32 R9, RZ, RZ, RZ ;  /* 0x000000ffff097224 */ /* 0x000fe400078e00ff */
        /* <DEDUP_REMOVED lines=9> */
[----:B------:R-:W-:-:S03]  /*2590*/  IMAD.WIDE.U32 R8, R15, R6, RZ ;  /* 0x000000060f087225 */ /* 0x000fc600078e00ff */
[----:B------:R-:W-:Y:S01]  /*25a0*/  IADD3.X R17, RZ, R10, RZ, P2, !PT ;  /* 0x0000000aff117210 */ /* 0x000fe200017fe4ff */
[----:B------:R-:W-:Y:S01]  /*25b0*/  IMAD R15, R15, R7, R9 ;  /* 0x000000070f0f7224 */ /* 0x000fe200078e0209 */
[----:B------:R-:W-:-:S03]  /*25c0*/  IADD3 R11, P2, -R8, R11, RZ ;  /* 0x0000000b080b7210 */ /* 0x000fc60007f5e1ff */
[-C--:B------:R-:W-:Y:S01]  /*25d0*/  IMAD R8, R17, R6.reuse, R15 ;  /* 0x0000000611087224 */ /* 0x080fe200078e020f */
[----:B------:R-:W-:-:S03]  /*25e0*/  ISETP.GE.U32.AND P0, PT, R11, R6, PT ;  /* 0x000000060b00720c */ /* 0x000fc60003f06070 */
[----:B------:R-:W-:Y:S01]  /*25f0*/  IMAD.X R15, R5, 0x1, ~R8, P2 ;  /* 0x00000001050f7824 */ /* 0x000fe200010e0e08 */
[----:B------:R-:W-:-:S04]  /*2600*/  IADD3 R5, P2, R11, -R6, RZ ;  /* 0x800000060b057210 */ /* 0x000fc80007f5e0ff */
[C---:B------:R-:W-:Y:S01]  /*2610*/  ISETP.GE.U32.AND.EX P0, PT, R15.reuse, R7, PT, P0 ;  /* 0x000000070f00720c */ /* 0x040fe20003f06100 */
[----:B------:R-:W-:-:S03]  /*2620*/  IMAD.X R9, R15, 0x1, ~R7, P2 ;  /* 0x000000010f097824 */ /* 0x000fc600010e0e07 */
[----:B------:R-:W-:Y:S02]  /*2630*/  SEL R5, R5, R11, P0 ;  /* 0x0000000b05057207 */ /* 0x000fe40000000000 */
[----:B------:R-:W-:Y:S02]  /*2640*/  SEL R9, R9, R15, P0 ;  /* 0x0000000f09097207 */ /* 0x000fe40000000000 */
[CC--:B------:R-:W-:Y:S02]  /*2650*/  ISETP.GE.U32.AND P0, PT, R5.reuse, R6.reuse, PT ;  /* 0x000000060500720c */ /* 0x0c0fe40003f06070 */
[----:B------:R-:W-:Y:S02]  /*2660*/  IADD3 R22, P2, R5, -R6, RZ ;  /* 0x8000000605167210 */ /* 0x000fe40007f5e0ff */
[CC--:B------:R-:W-:Y:S02]  /*2670*/  ISETP.GE.U32.AND.EX P0, PT, R9.reuse, R7.reuse, PT, P0 ;  /* 0x000000070900720c */ /* 0x0c0fe40003f06100 */
[----:B------:R-:W-:-:S02]  /*2680*/  IADD3.X R23, R9, ~R7, RZ, P2, !PT ;  /* 0x8000000709177210 */ /* 0x000fc400017fe4ff */
[----:B------:R-:W-:Y:S02]  /*2690*/  SEL R22, R22, R5, P0 ;  /* 0x0000000516167207 */ /* 0x000fe40000000000 */
[----:B------:R-:W-:Y:S02]  /*26a0*/  SEL R23, R23, R9, P0 ;  /* 0x0000000917177207 */ /* 0x000fe40000000000 */
[-C--:B------:R-:W-:Y:S02]  /*26b0*/  IADD3 R5, P2, RZ, -R22.reuse, RZ ;  /* 0x80000016ff057210 */ /* 0x080fe40007f5e0ff */
[----:B------:R-:W-:Y:S02]  /*26c0*/  ISETP.NE.U32.AND P0, PT, R4, RZ, PT ;  /* 0x000000ff0400720c */ /* 0x000fe40003f05070 */
[----:B------:R-:W-:Y:S01]  /*26d0*/  SEL R22, R5, R22, !P1 ;  /* 0x0000001605167207 */ /* 0x000fe20004800000 */
[----:B------:R-:W-:Y:S01]  /*26e0*/  IMAD.X R4, RZ, RZ, ~R23, P2 ;  /* 0x000000ffff047224 */ /* 0x000fe200010e0e17 */
[----:B------:R-:W-:Y:S01]  /*26f0*/  HFMA2.MMA R5, -RZ, RZ, 0, 0 ;  /* 0x00000000ff057435 */ /* 0x000fe200000001ff */
[----:B------:R-:W-:-:S03]  /*2700*/  ISETP.NE.AND.EX P0, PT, R3, RZ, PT, P0 ;  /* 0x000000ff0300720c */ /* 0x000fc60003f05300 */
[----:B------:R-:W-:Y:S01]  /*2710*/  SEL R23, R4, R23, !P1 ;  /* 0x0000001704177207 */ /* 0x000fe20004800000 */
[----:B------:R-:W-:Y:S01]  /*2720*/  IMAD.MOV.U32 R4, RZ, RZ, R0 ;  /* 0x000000ffff047224 */ /* 0x000fe200078e0000 */
[----:B------:R-:W-:Y:S02]  /*2730*/  SEL R22, R22, 0xffffffff, P0 ;  /* 0xffffffff16167807 */ /* 0x000fe40000000000 */
[----:B------:R-:W-:Y:S01]  /*2740*/  SEL R23, R23, 0xffffffff, P0 ;  /* 0xffffffff17177807 */ /* 0x000fe20000000000 */
[----:B------:R-:W-:Y:S06]  /*2750*/  RET.REL.NODEC R4 `(_ZN2at6native45_GLOBAL__N__efdd3984_12_NLLLoss2d_cu_e9278b4635nll_loss2d_forward_no_reduce_kernelIfEEvlNS_27GenericPackedTensorAccessorIT_Lm4ENS_16DefaultPtrTraitsElEENS3_IlLm3ES5_lEENS3_IS4_Lm3ES5_lEEPKS4_l) ;  /* 0xffffd8a004007950 */ /* 0x000fec0003c3ffff */
.L_x_669:
        /* <DEDUP_REMOVED lines=10> */
.L_x_753:


//--------------------- .text._ZN2at6native45_GLOBAL__N__efdd3984_12_NLLLoss2d_cu_e9278b4635nll_loss2d_forward_no_reduce_kernelIdEEvlNS_27GenericPackedTensorAccessorIT_Lm4ENS_16DefaultPtrTraitsElEENS3_IlLm3ES5_lEENS3_IS4_Lm3ES5_lEEPKS4_l --------------------------
	.section	.text._ZN2at6native45_GLOBAL__N__efdd3984_12_NLLLoss2d_cu_e9278b4635nll_loss2d_forward_no_reduce_kernelIdEEvlNS_27GenericPackedTensorAccessorIT_Lm4ENS_16DefaultPtrTraitsElEENS3_IlLm3ES5_lEENS3_IS4_Lm3ES5_lEEPKS4_l,"ax",@progbits
	.sectioninfo	@"SHI_REGISTERS=32"
	.align	128
.text._ZN2at6native45_GLOBAL__N__efdd3984_12_NLLLoss2d_cu_e9278b4635nll_loss2d_forward_no_reduce_kernelIdEEvlNS_27GenericPackedTensorAccessorIT_Lm4ENS_16DefaultPtrTraitsElEENS3_IlLm3ES5_lEENS3_IS4_Lm3ES5_lEEPKS4_l:
        .type           _ZN2at6native45_GLOBAL__N__efdd3984_12_NLLLoss2d_cu_e9278b4635nll_loss2d_forward_no_reduce_kernelIdEEvlNS_27GenericPackedTensorAccessorIT_Lm4ENS_16DefaultPtrTraitsElEENS3_IlLm3ES5_lEENS3_IS4_Lm3ES5_lEEPKS4_l,@function
        .size           _ZN2at6native45_GLOBAL__N__efdd3984_12_NLLLoss2d_cu_e9278b4635nll_loss2d_forward_no_reduce_kernelIdEEvlNS_27GenericPackedTensorAccessorIT_Lm4ENS_16DefaultPtrTraitsElEENS3_IlLm3ES5_lEENS3_IS4_Lm3ES5_lEEPKS4_l,(.L_x_756 - _ZN2at6native45_GLOBAL__N__efdd3984_12_NLLLoss2d_cu_e9278b4635nll_loss2d_forward_no_reduce_kernelIdEEvlNS_27GenericPackedTensorAccessorIT_Lm4ENS_16DefaultPtrTraitsElEENS3_IlLm3ES5_lEENS3_IS4_Lm3ES5_lEEPKS4_l)
        .other          _ZN2at6native45_GLOBAL__N__efdd3984_12_NLLLoss2d_cu_e9278b4635nll_loss2d_forward_no_reduce_kernelIdEEvlNS_27GenericPackedTensorAccessorIT_Lm4ENS_16DefaultPtrTraitsElEENS3_IlLm3ES5_lEENS3_IS4_Lm3ES5_lEEPKS4_l,@"STO_CUDA_ENTRY STV_DEFAULT"
_ZN2at6native45_GLOBAL__N__efdd3984_12_NLLLoss2d_cu_e9278b4635nll_loss2d_forward_no_reduce_kernelIdEEvlNS_27GenericPackedTensorAccessorIT_Lm4ENS_16DefaultPtrTraitsElEENS3_IlLm3ES5_lEENS3_IS4_Lm3ES5_lEEPKS4_l:
        /* <DEDUP_REMOVED lines=13> */
.L_x_689:
        /* <DEDUP_REMOVED lines=8> */
[----:B------:R-:W-:Y:S05]  /*0150*/  CALL.REL.NOINC `($__internal_24_$__cuda_sm20_div_s64) ;  /* 0x00001bf000007944 */ /* 0x000fea0003c00000 */
        /* <DEDUP_REMOVED lines=8> */
.L_x_672:
        /* <DEDUP_REMOVED lines=22> */
.L_x_673:
[----:B------:R-:W-:Y:S05]  /*0340*/  BSYNC B0 ;  /* 0x0000000000007941 */ /* 0x000fea0003800000 */
.L_x_671:
        /* <DEDUP_REMOVED lines=8> */
[----:B------:R-:W-:Y:S05]  /*03d0*/  CALL.REL.NOINC `($__internal_25_$__cuda_sm20_rem_s64) ;  /* 0x00001eb000007944 */ /* 0x000fea0003c00000 */
[----:B------:R-:W-:Y:S01]  /*03e0*/  MOV R24, R22 ;  /* 0x0000001600187202 */ /* 0x000fe20000000f00 */
[----:B------:R-:W-:Y:S01]  /*03f0*/  IMAD.MOV.U32 R25, RZ, RZ, R23 ;  /* 0x000000ffff197224 */ /* 0x000fe200078e0017 */
[----:B------:R-:W-:Y:S05]  /*0400*/  BRA `(.L_x_676) ;  /* 0x0000012000007947 */ /* 0x000fea0003800000 */
.L_x_675:
        /* <DEDUP_REMOVED lines=18> */
.L_x_676:
[----:B------:R-:W-:Y:S05]  /*0530*/  BSYNC B0 ;  /* 0x0000000000007941 */ /* 0x000fea0003800000 */
.L_x_674:
        /* <DEDUP_REMOVED lines=11> */
[----:B------:R-:W-:Y:S05]  /*05f0*/  CALL.REL.NOINC `($__internal_24_$__cuda_sm20_div_s64) ;  /* 0x0000175000007944 */ /* 0x000fea0003c00000 */
[----:B------:R-:W-:Y:S05]  /*0600*/  BRA `(.L_x_679) ;  /* 0x0000013000007947 */ /* 0x000fea0003800000 */
.L_x_678:
        /* <DEDUP_REMOVED lines=19> */
.L_x_679:
[----:B------:R-:W-:Y:S05]  /*0740*/  BSYNC B0 ;  /* 0x0000000000007941 */ /* 0x000fea0003800000 */
.L_x_677:
        /* <DEDUP_REMOVED lines=8> */
[----:B------:R-:W-:Y:S05]  /*07d0*/  CALL.REL.NOINC `($__internal_25_$__cuda_sm20_rem_s64) ;  /* 0x00001ab000007944 */ /* 0x000fea0003c00000 */
[----:B------:R-:W-:Y:S05]  /*07e0*/  BRA `(.L_x_682) ;  /* 0x0000012000007947 */ /* 0x000fea0003800000 */
.L_x_681:
        /* <DEDUP_REMOVED lines=18> */
.L_x_682:
[----:B------:R-:W-:Y:S05]  /*0910*/  BSYNC B0 ;  /* 0x0000000000007941 */ /* 0x000fea0003800000 */
.L_x_680:
        /* <DEDUP_REMOVED lines=59> */
.L_x_686:
[----:B------:R-:W-:Y:S05]  /*0cd0*/  BSYNC B6 ;  /* 0x0000000000067941 */ /* 0x000fea0003800000 */
.L_x_685:
[----:B------:R-:W-:Y:S01]  /*0ce0*/  IMAD R3, R26, c[0x0][0x190], RZ ;  /* 0x000064001a037a24 */ /* 0x000fe200078e02ff */
[----:B------:R-:W-:Y:S01]  /*0cf0*/  LEA R8, P1, R18, c[0x0][0x220], 0x3 ;  /* 0x0000880012087a11 */ /* 0x000fe200078218ff */
[----:B------:R-:W-:-:S03]  /*0d00*/  IMAD.WIDE.U32 R4, R28, c[0x0][0x190], RZ ;  /* 0x000064001c047a25 */ /* 0x000fc600078e00ff */
[----:B------:R-:W-:Y:S01]  /*0d10*/  LEA.HI.X R9, R18, c[0x0][0x224], R19, 0x3, P1 ;  /* 0x0000890012097a11 */ /* 0x000fe200008f1c13 */
        /* <DEDUP_REMOVED lines=16> */
[----:B------:R-:W2:Y:S04]  /*0e20*/  LDG.E.64 R4, [R8.64] ;  /* 0x0000002408047981 */ /* 0x000ea8000c1e1b00 */
[----:B------:R-:W2:Y:S02]  /*0e30*/  LDG.E.64 R6, [R6.64] ;  /* 0x0000002406067981 */ /* 0x000ea4000c1e1b00 */
[----:B--2---:R-:W0:-:S06]  /*0e40*/  DMUL R4, R4, R6 ;  /* 0x0000000604047228 */ /* 0x004e0c0000000000 */
[----:B0-----:R-:W0:-:S07]  /*0e50*/  DADD R4, -RZ, -R4 ;  /* 0x00000000ff047229 */ /* 0x001e0e0000000904 */
[----:B0-----:R0:W-:Y:S01]  /*0e60*/  STG.E.64 [R16.64], R4 ;  /* 0x0000000410007986 */ /* 0x0011e2000c101b24 */
[----:B------:R-:W-:Y:S05]  /*0e70*/  BRA `(.L_x_687) ;  /* 0x0000001000007947 */ /* 0x000fea0003800000 */
.L_x_684:
[----:B------:R0:W-:Y:S02]  /*0e80*/  STG.E.64 [R16.64], RZ ;  /* 0x000000ff10007986 */ /* 0x0001e4000c101b24 */
.L_x_687:
[----:B------:R-:W-:Y:S05]  /*0e90*/  BSYNC B7 ;  /* 0x0000000000077941 */ /* 0x000fea0003800000 */
.L_x_683:
[----:B------:R-:W-:-:S04]  /*0ea0*/  IMAD.MOV.U32 R0, RZ, RZ, c[0x0][0x0] ;  /* 0x00000000ff007624 */ /* 0x000fc800078e00ff */
[----:B------:R-:W-:-:S05]  /*0eb0*/  IMAD R3, R0, c[0x0][0xc], RZ ;  /* 0x0000030000037a24 */ /* 0x000fca00078e02ff */
[----:B------:R-:W-:-:S05]  /*0ec0*/  IADD3 R2, P0, R3, R2, RZ ;  /* 0x0000000203027210 */ /* 0x000fca0007f1e0ff */
[----:B------:R-:W-:Y:S01]  /*0ed0*/  IMAD.X R27, RZ, RZ, R27, P0 ;  /* 0x000000ffff1b7224 */ /* 0x000fe200000e061b */
[----:B------:R-:W-:-:S04]  /*0ee0*/  ISETP.GE.U32.AND P0, PT, R2, c[0x0][0x160], PT ;  /* 0x0000580002007a0c */ /* 0x000fc80003f06070 */
[----:B------:R-:W-:-:S13]  /*0ef0*/  ISETP.GE.AND.EX P0, PT, R27, c[0x0][0x164], PT, P0 ;  /* 0x000059001b007a0c */ /* 0x000fda0003f06300 */
[----:B------:R-:W-:Y:S01]  /*0f00*/  @P0 CALL.REL.NOINC `(.L_x_688) ;  /* 0x0000001000000944 */ /* 0x000fe20003c00000 */
[----:B------:R-:W-:Y:S05]  /*0f10*/  BRA `(.L_x_689) ;  /* 0xfffff1b000007947 */ /* 0x000fea000383ffff */
.L_x_688:
[----:B------:R-:W-:Y:S05]  /*0f20*/  EXIT ;  /* 0x000000000000794d */ /* 0x000fea0003800000 */
.L_x_670:
        /* <DEDUP_REMOVED lines=17> */
.L_x_691:
        /* <DEDUP_REMOVED lines=22> */
.L_x_692:
[----:B------:R-:W-:Y:S05]  /*11a0*/  BSYNC B0 ;  /* 0x0000000000007941 */ /* 0x000fea0003800000 */
.L_x_690:
        /* <DEDUP_REMOVED lines=9> */
[----:B------:R-:W-:Y:S01]  /*1240*/  IMAD.MOV.U32 R24, RZ, RZ, R22 ;  /* 0x000000ffff187224 */ /* 0x000fe200078e0016 */
[----:B------:R-:W-:Y:S01]  /*1250*/  MOV R25, R23 ;  /* 0x0000001700197202 */ /* 0x000fe20000000f00 */
[----:B------:R-:W-:Y:S05]  /*1260*/  BRA `(.L_x_695) ;  /* 0x0000012000007947 */ /* 0x000fea0003800000 */
.L_x_694:
        /* <DEDUP_REMOVED lines=18> */
.L_x_695:
[----:B------:R-:W-:Y:S05]  /*1390*/  BSYNC B0 ;  /* 0x0000000000007941 */ /* 0x000fea0003800000 */
.L_x_693:
        /* <DEDUP_REMOVED lines=13> */
.L_x_697:
        /* <DEDUP_REMOVED lines=19> */
.L_x_698:
[----:B------:R-:W-:Y:S05]  /*15a0*/  BSYNC B0 ;  /* 0x0000000000007941 */ /* 0x000fea0003800000 */
.L_x_696:
        /* <DEDUP_REMOVED lines=10> */
.L_x_700:
        /* <DEDUP_REMOVED lines=18> */
.L_x_701:
[----:B------:R-:W-:Y:S05]  /*1770*/  BSYNC B0 ;  /* 0x0000000000007941 */ /* 0x000fea0003800000 */
.L_x_699:
        /* <DEDUP_REMOVED lines=59> */
.L_x_705:
[----:B------:R-:W-:Y:S05]  /*1b30*/  BSYNC B6 ;  /* 0x0000000000067941 */ /* 0x000fea0003800000 */
.L_x_704:
        /* <DEDUP_REMOVED lines=17> */
[----:B------:R-:W-:-:S06]  /*1c50*/  LEA.HI.X R5, R18, c[0x0][0x16c], R3, 0x3, P0 ;  /* 0x00005b0012057a11 */ /* 0x000fcc00000f1c03 */
[----:B------:R-:W2:Y:S02]  /*1c60*/  LDG.E.64 R4, [R4.64] ;  /* 0x0000002404047981 */ /* 0x000ea4000c1e1b00 */
[----:B--2---:R-:W0:-:S07]  /*1c70*/  DADD R6, -RZ, -R4 ;  /* 0x00000000ff067229 */ /* 0x004e0e0000000904 */
[----:B0-----:R0:W-:Y:S01]  /*1c80*/  STG.E.64 [R16.64], R6 ;  /* 0x0000000610007986 */ /* 0x0011e2000c101b24 */
[----:B------:R-:W-:Y:S05]  /*1c90*/  BRA `(.L_x_706) ;  /* 0x0000001000007947 */ /* 0x000fea0003800000 */
.L_x_703:
[----:B------:R0:W-:Y:S02]  /*1ca0*/  STG.E.64 [R16.64], RZ ;  /* 0x000000ff10007986 */ /* 0x0001e4000c101b24 */
.L_x_706:
[----:B------:R-:W-:Y:S05]  /*1cb0*/  BSYNC B7 ;  /* 0x0000000000077941 */ /* 0x000fea0003800000 */
.L_x_702:
        /* <DEDUP_REMOVED lines=8> */
.L_x_707:
[----:B------:R-:W-:Y:S05]  /*1d40*/  EXIT ;  /* 0x000000000000794d */ /* 0x000fea0003800000 */
        .weak           $__internal_24_$__cuda_sm20_div_s64
        .type           $__internal_24_$__cuda_sm20_div_s64,@function
        .size           $__internal_24_$__cuda_sm20_div_s64,($__internal_25_$__cuda_sm20_rem_s64 - $__internal_24_$__cuda_sm20_div_s64)
$__internal_24_$__cuda_sm20_div_s64:
        /* <DEDUP_REMOVED lines=83> */
[----:B------:R-:W-:Y:S06]  /*2280*/  RET.REL.NODEC R6 `(_ZN2at6native45_GLOBAL__N__efdd3984_12_NLLLoss2d_cu_e9278b4635nll_loss2d_forward_no_reduce_kernelIdEEvlNS_27GenericPackedTensorAccessorIT_Lm4ENS_16DefaultPtrTraitsElEENS3_IlLm3ES5_lEENS3_IS4_Lm3ES5_lEEPKS4_l) ;  /* 0xffffdd7006007950 */ /* 0x000fec0003c3ffff */
        .weak           $__internal_25_$__cuda_sm20_rem_s64
        .type           $__internal_25_$__cuda_sm20_rem_s64,@function
        .size           $__internal_25_$__cuda_sm20_rem_s64,(.L_x_756 - $__internal_25_$__cuda_sm20_rem_s64)
$__internal_25_$__cuda_sm20_rem_s64:
        /* <DEDUP_REMOVED lines=77> */
[----:B------:R-:W-:Y:S06]  /*2760*/  RET.REL.NODEC R4 `(_ZN2at6native45_GLOBAL__N__efdd3984_12_NLLLoss2d_cu_e9278b4635nll_loss2d_forward_no_reduce_kernelIdEEvlNS_27GenericPackedTensorAccessorIT_Lm4ENS_16DefaultPtrTraitsElEENS3_IlLm3ES5_lEENS3_IS4_Lm3ES5_lEEPKS4_l) ;  /* 0xffffd89004007950 */ /* 0x000fec0003c3ffff */
.L_x_708:
        /* <DEDUP_REMOVED lines=9> */
.L_x_756:


//--------------------- .nv.global.init           --------------------------
	.section	.nv.global.init,"aw",@progbits
.nv.global.init:
	.type		$str$3,@object
	.size		$str$3,($str$4 - $str$3)
$str$3:
        /*0000*/ 	.byte	0x69, 0x6e, 0x70, 0x75, 0x74, 0x5f, 0x69, 0x6e, 0x64, 0x65, 0x78, 0x20, 0x3e, 0x3d, 0x20, 0x30
        /*0010*/ 	.byte	0x00
	.type		$str$4,@object
	.size		$str$4,($str$2 - $str$4)
$str$4:
        /*0011*/ 	.byte	0x67, 0x72, 0x61, 0x64, 0x5f, 0x69, 0x6e, 0x70, 0x75, 0x74, 0x5f, 0x69, 0x6e, 0x64, 0x65, 0x78
        /*0021*/ 	.byte	0x20, 0x3e, 0x3d, 0x20, 0x30, 0x00
	.type		$str$2,@object
	.size		$str$2,(__unnamed_9 - $str$2)
$str$2:
        /*0027*/ 	.byte	0x74, 0x20, 0x3e, 0x3d, 0x20, 0x30, 0x20, 0x26, 0x26, 0x20, 0x74, 0x20, 0x3c, 0x20, 0x6e, 0x5f
        /*0037*/ 	.byte	0x63, 0x6c, 0x61, 0x73, 0x73, 0x65, 0x73, 0x00
	.type		__unnamed_9,@object
	.size		__unnamed_9,(__unnamed_5 - __unnamed_9)
__unnamed_9:
        /*003f*/ 	.byte	0x6e, 0x6c, 0x6c, 0x5f, 0x6c, 0x6f, 0x73, 0x73, 0x32, 0x64, 0x5f, 0x66, 0x6f, 0x72, 0x77, 0x61
        /*004f*/ 	.byte	0x72, 0x64, 0x5f, 0x6b, 0x65, 0x72, 0x6e, 0x65, 0x6c, 0x00
	.type		__unnamed_5,@object
	.size		__unnamed_5,(__unnamed_11 - __unnamed_5)
__unnamed_5:
        /*0059*/ 	.byte	0x6e, 0x6c, 0x6c, 0x5f, 0x6c, 0x6f, 0x73, 0x73, 0x32, 0x64, 0x5f, 0x66, 0x6f, 0x72, 0x77, 0x61
        /*0069*/ 	.byte	0x72, 0x64, 0x5f, 0x6b, 0x65, 0x72, 0x6e, 0x65, 0x6c, 0x00
	.type		__unnamed_11,@object
	.size		__unnamed_11,(__unnamed_7 - __unnamed_11)
__unnamed_11:
        /*0073*/ 	.byte	0x6e, 0x6c, 0x6c, 0x5f, 0x6c, 0x6f, 0x73, 0x73, 0x32, 0x64, 0x5f, 0x66, 0x6f, 0x72, 0x77, 0x61
        /*0083*/ 	.byte	0x72, 0x64, 0x5f, 0x6b, 0x65, 0x72, 0x6e, 0x65, 0x6c, 0x00
	.type		__unnamed_7,@object
	.size		__unnamed_7,(__unnamed_12 - __unnamed_7)
__unnamed_7:
        /*008d*/ 	.byte	0x6e, 0x6c, 0x6c, 0x5f, 0x6c, 0x6f, 0x73, 0x73, 0x32, 0x64, 0x5f, 0x66, 0x6f, 0x72, 0x77, 0x61
        /*009d*/ 	.byte	0x72, 0x64, 0x5f, 0x6b, 0x65, 0x72, 0x6e, 0x65, 0x6c, 0x00
	.type		__unnamed_12,@object
	.size		__unnamed_12,(__unnamed_8 - __unnamed_12)
__unnamed_12:
        /*00a7*/ 	.byte	0x6e, 0x6c, 0x6c, 0x5f, 0x6c, 0x6f, 0x73, 0x73, 0x32, 0x64, 0x5f, 0x66, 0x6f, 0x72, 0x77, 0x61
        /*00b7*/ 	.byte	0x72, 0x64, 0x5f, 0x6b, 0x65, 0x72, 0x6e, 0x65, 0x6c, 0x00
	.type		__unnamed_8,@object
	.size		__unnamed_8,(__unnamed_10 - __unnamed_8)
__unnamed_8:
        /*00c1*/ 	.byte	0x6e, 0x6c, 0x6c, 0x5f, 0x6c, 0x6f, 0x73, 0x73, 0x32, 0x64, 0x5f, 0x66, 0x6f, 0x72, 0x77, 0x61
        /*00d1*/ 	.byte	0x72, 0x64, 0x5f, 0x6b, 0x65, 0x72, 0x6e, 0x65, 0x6c, 0x00
	.type		__unnamed_10,@object
	.size		__unnamed_10,(__unnamed_6 - __unnamed_10)
__unnamed_10:
        /*00db*/ 	.byte	0x6e, 0x6c, 0x6c, 0x5f, 0x6c, 0x6f, 0x73, 0x73, 0x32, 0x64, 0x5f, 0x66, 0x6f, 0x72, 0x77, 0x61
        /*00eb*/ 	.byte	0x72, 0x64, 0x5f, 0x6b, 0x65, 0x72, 0x6e, 0x65, 0x6c, 0x00
	.type		__unnamed_6,@object
	.size		__unnamed_6,(__unnamed_17 - __unnamed_6)
__unnamed_6:
        /*00f5*/ 	.byte	0x6e, 0x6c, 0x6c, 0x5f, 0x6c, 0x6f, 0x73, 0x73, 0x32, 0x64, 0x5f, 0x66, 0x6f, 0x72, 0x77, 0x61
        /*0105*/ 	.byte	0x72, 0x64, 0x5f, 0x6b, 0x65, 0x72, 0x6e, 0x65, 0x6c, 0x00
	.type		__unnamed_17,@object
	.size		__unnamed_17,(__unnamed_19 - __unnamed_17)
__unnamed_17:
        /*010f*/ 	.byte	0x6e, 0x6c, 0x6c, 0x5f, 0x6c, 0x6f, 0x73, 0x73, 0x32, 0x64, 0x5f, 0x62, 0x61, 0x63, 0x6b, 0x77
        /*011f*/ 	.byte	0x61, 0x72, 0x64, 0x5f, 0x6b, 0x65, 0x72, 0x6e, 0x65, 0x6c, 0x00
	.type		__unnamed_19,@object
	.size		__unnamed_19,(__unnamed_20 - __unnamed_19)
__unnamed_19:
        /*012a*/ 	.byte	0x6e, 0x6c, 0x6c, 0x5f, 0x6c, 0x6f, 0x73, 0x73, 0x32, 0x64, 0x5f, 0x62, 0x61, 0x63, 0x6b, 0x77
        /*013a*/ 	.byte	0x61, 0x72, 0x64, 0x5f, 0x6b, 0x65, 0x72, 0x6e, 0x65, 0x6c, 0x00
	.type		__unnamed_20,@object
	.size		__unnamed_20,(__unnamed_18 - __unnamed_20)
__unnamed_20:
        /*0145*/ 	.byte	0x6e, 0x6c, 0x6c, 0x5f, 0x6c, 0x6f, 0x73, 0x73, 0x32, 0x64, 0x5f, 0x62, 0x61, 0x63, 0x6b, 0x77
        /*0155*/ 	.byte	0x61, 0x72, 0x64, 0x5f, 0x6b, 0x65, 0x72, 0x6e, 0x65, 0x6c, 0x00
	.type		__unnamed_18,@object
	.size		__unnamed_18,(__unnamed_1 - __unnamed_18)
__unnamed_18:
        /*0160*/ 	.byte	0x6e, 0x6c, 0x6c, 0x5f, 0x6c, 0x6f, 0x73, 0x73, 0x32, 0x64, 0x5f, 0x62, 0x61, 0x63, 0x6b, 0x77
        /*0170*/ 	.byte	0x61, 0x72, 0x64, 0x5f, 0x6b, 0x65, 0x72, 0x6e, 0x65, 0x6c, 0x00
	.type		__unnamed_1,@object
	.size		__unnamed_1,(__unnamed_3 - __unnamed_1)
__unnamed_1:
        /*017b*/ 	.byte	0x6e, 0x6c, 0x6c, 0x5f, 0x6c, 0x6f, 0x73, 0x73, 0x32, 0x64, 0x5f, 0x66, 0x6f, 0x72, 0x77, 0x61
        /*018b*/ 	.byte	0x72, 0x64, 0x5f, 0x6e, 0x6f, 0x5f, 0x72, 0x65, 0x64, 0x75, 0x63, 0x65, 0x5f, 0x6b, 0x65, 0x72
        /*019b*/ 	.byte	0x6e, 0x65, 0x6c, 0x00
	.type		__unnamed_3,@object
	.size		__unnamed_3,(__unnamed_4 - __unnamed_3)
__unnamed_3:
        /*019f*/ 	.byte	0x6e, 0x6c, 0x6c, 0x5f, 0x6c, 0x6f, 0x73, 0x73, 0x32, 0x64, 0x5f, 0x66, 0x6f, 0x72, 0x77, 0x61
        /*01af*/ 	.byte	0x72, 0x64, 0x5f, 0x6e, 0x6f, 0x5f, 0x72, 0x65, 0x64, 0x75, 0x63, 0x65, 0x5f, 0x6b, 0x65, 0x72
        /*01bf*/ 	.byte	0x6e, 0x65, 0x6c, 0x00
	.type		__unnamed_4,@object
	.size		__unnamed_4,(__unnamed_2 - __unnamed_4)
__unnamed_4:
        /*01c3*/ 	.byte	0x6e, 0x6c, 0x6c, 0x5f, 0x6c, 0x6f, 0x73, 0x73, 0x32, 0x64, 0x5f, 0x66, 0x6f, 0x72, 0x77, 0x61
        /*01d3*/ 	.byte	0x72, 0x64, 0x5f, 0x6e, 0x6f, 0x5f, 0x72, 0x65, 0x64, 0x75, 0x63, 0x65, 0x5f, 0x6b, 0x65, 0x72
        /*01e3*/ 	.byte	0x6e, 0x65, 0x6c, 0x00
	.type		__unnamed_2,@object
	.size		__unnamed_2,(__unnamed_13 - __unnamed_2)
__unnamed_2:
        /*01e7*/ 	.byte	0x6e, 0x6c, 0x6c, 0x5f, 0x6c, 0x6f, 0x73, 0x73, 0x32, 0x64, 0x5f, 0x66, 0x6f, 0x72, 0x77, 0x61
        /*01f7*/ 	.byte	0x72, 0x64, 0x5f, 0x6e, 0x6f, 0x5f, 0x72, 0x65, 0x64, 0x75, 0x63, 0x65, 0x5f, 0x6b, 0x65, 0x72
        /*0207*/ 	.byte	0x6e, 0x65, 0x6c, 0x00
	.type		__unnamed_13,@object
	.size		__unnamed_13,(__unnamed_15 - __unnamed_13)
__unnamed_13:
        /*020b*/ 	.byte	0x6e, 0x6c, 0x6c, 0x5f, 0x6c, 0x6f, 0x73, 0x73, 0x32, 0x64, 0x5f, 0x62, 0x61, 0x63, 0x6b, 0x77
        /*021b*/ 	.byte	0x61, 0x72, 0x64, 0x5f, 0x6e, 0x6f, 0x5f, 0x72, 0x65, 0x64, 0x75, 0x63, 0x65, 0x5f, 0x6b, 0x65
        /*022b*/ 	.byte	0x72, 0x6e, 0x65, 0x6c, 0x00
	.type		__unnamed_15,@object
	.size		__unnamed_15,(__unnamed_16 - __unnamed_15)
__unnamed_15:
        /*0230*/ 	.byte	0x6e, 0x6c, 0x6c, 0x5f, 0x6c, 0x6f, 0x73, 0x73, 0x32, 0x64, 0x5f, 0x62, 0x61, 0x63, 0x6b, 0x77
        /*0240*/ 	.byte	0x61, 0x72, 0x64, 0x5f, 0x6e, 0x6f, 0x5f, 0x72, 0x65, 0x64, 0x75, 0x63, 0x65, 0x5f, 0x6b, 0x65
        /*0250*/ 	.byte	0x72, 0x6e, 0x65, 0x6c, 0x00
	.type		__unnamed_16,@object
	.size		__unnamed_16,(__unnamed_14 - __unnamed_16)
__unnamed_16:
        /*0255*/ 	.byte	0x6e, 0x6c, 0x6c, 0x5f, 0x6c, 0x6f, 0x73, 0x73, 0x32, 0x64, 0x5f, 0x62, 0x61, 0x63, 0x6b, 0x77
        /*0265*/ 	.byte	0x61, 0x72, 0x64, 0x5f, 0x6e, 0x6f, 0x5f, 0x72, 0x65, 0x64, 0x75, 0x63, 0x65, 0x5f, 0x6b, 0x65
        /*0275*/ 	.byte	0x72, 0x6e, 0x65, 0x6c, 0x00
	.type		__unnamed_14,@object
	.size		__unnamed_14,($str - __unnamed_14)
__unnamed_14:
        /*027a*/ 	.byte	0x6e, 0x6c, 0x6c, 0x5f, 0x6c, 0x6f, 0x73, 0x73, 0x32, 0x64, 0x5f, 0x62, 0x61, 0x63, 0x6b, 0x77
        /*028a*/ 	.byte	0x61, 0x72, 0x64, 0x5f, 0x6e, 0x6f, 0x5f, 0x72, 0x65, 0x64, 0x75, 0x63, 0x65, 0x5f, 0x6b, 0x65
        /*029a*/ 	.byte	0x72, 0x6e, 0x65, 0x6c, 0x00
	.type		$str,@object
	.size		$str,($str$1 - $str)
$str:
        /*029f*/ 	.byte	0x63, 0x75, 0x72, 0x5f, 0x74, 0x61, 0x72, 0x67, 0x65, 0x74, 0x20, 0x3e, 0x3d, 0x20, 0x30, 0x20
        /*02af*/ 	.byte	0x26, 0x26, 0x20, 0x63, 0x75, 0x72, 0x5f, 0x74, 0x61, 0x72, 0x67, 0x65, 0x74, 0x20, 0x3c, 0x20
        /*02bf*/ 	.byte	0x6e, 0x5f, 0x63, 0x6c, 0x61, 0x73, 0x73, 0x65, 0x73, 0x00
	.type		$str$1,@object
	.size		$str$1,(.L_49 - $str$1)
$str$1:
        /*02c9*/ 	.byte	0x2f, 0x74, 0x6d, 0x70, 0x2f, 0x6f, 0x73, 0x73, 0x5f, 0x6b, 0x65, 0x72, 0x6e, 0x65, 0x6c, 0x73
        /*02d9*/ 	.byte	0x5f, 0x73, 0x72, 0x63, 0x2f, 0x70, 0x79, 0x74, 0x6f, 0x72, 0x63, 0x68, 0x2f, 0x61, 0x74, 0x65
        /*02e9*/ 	.byte	0x6e, 0x2f, 0x73, 0x72, 0x63, 0x2f, 0x41, 0x54, 0x65, 0x6e, 0x2f, 0x6e, 0x61, 0x74, 0x69, 0x76
        /*02f9*/ 	.byte	0x65, 0x2f, 0x63, 0x75, 0x64, 0x61, 0x2f, 0x4e, 0x4c, 0x4c, 0x4c, 0x6f, 0x73, 0x73, 0x32, 0x64
        /*0309*/ 	.byte	0x2e, 0x63, 0x75, 0x00
.L_49:


//--------------------- .nv.global                --------------------------
	.section	.nv.global,"aw",@nobits
.nv.global:
	.type		_ZN43_INTERNAL_efdd3984_12_NLLLoss2d_cu_e9278b464cuda3std3__48in_placeE,@object
	.size		_ZN43_INTERNAL_efdd3984_12_NLLLoss2d_cu_e9278b464cuda3std3__48in_placeE,(_ZN43_INTERNAL_efdd3984_12_NLLLoss2d_cu_e9278b464cuda3std6ranges3__45__cpo8distanceE - _ZN43_INTERNAL_efdd3984_12_NLLLoss2d_cu_e9278b464cuda3std3__48in_placeE)
_ZN43_INTERNAL_efdd3984_12_NLLLoss2d_cu_e9278b464cuda3std3__48in_placeE:
	.zero		1
	.type		_ZN43_INTERNAL_efdd3984_12_NLLLoss2d_cu_e9278b464cuda3std6ranges3__45__cpo8distanceE,@object
	.size		_ZN43_INTERNAL_efdd3984_12_NLLLoss2d_cu_e9278b464cuda3std6ranges3__45__cpo8distanceE,(_ZN43_INTERNAL_efdd3984_12_NLLLoss2d_cu_e9278b464cuda3std3__45__cpo6cbeginE - _ZN43_INTERNAL_efdd3984_12_NLLLoss2d_cu_e9278b464cuda3std6ranges3__45__cpo8distanceE)
_ZN43_INTERNAL_efdd3984_12_NLLLoss2d_cu_e9278b464cuda3std6ranges3__45__cpo8distanceE:
	.zero		1
	.type		_ZN43_INTERNAL_efdd3984_12_NLLLoss2d_cu_e9278b464cuda3std3__45__cpo6cbeginE,@object
	.size		_ZN43_INTERNAL_efdd3984_12_NLLLoss2d_cu_e9278b464cuda3std3__45__cpo6cbeginE,(_ZN43_INTERNAL_efdd3984_12_NLLLoss2d_cu_e9278b464cuda3std6ranges3__45__cpo7advanceE - _ZN43_INTERNAL_efdd3984_12_NLLLoss2d_cu_e9278b464cuda3std3__45__cpo6cbeginE)
_ZN43_INTERNAL_efdd3984_12_NLLLoss2d_cu_e9278b464cuda3std3__45__cpo6cbeginE:
	.zero		1
	.type		_ZN43_INTERNAL_efdd3984_12_NLLLoss2d_cu_e9278b464cuda3std6ranges3__45__cpo7advanceE,@object
	.size		_ZN43_INTERNAL_efdd3984_12_NLLLoss2d_cu_e9278b464cuda3std6ranges3__45__cpo7advanceE,(_ZN43_INTERNAL_efdd3984_12_NLLLoss2d_cu_e9278b464cuda3std3__45__cpo7crbeginE - _ZN43_INTERNAL_efdd3984_12_NLLLoss2d_cu_e9278b464cuda3std6ranges3__45__cpo7advanceE)
_ZN43_INTERNAL_efdd3984_12_NLLLoss2d_cu_e9278b464cuda3std6ranges3__45__cpo7advanceE:
	.zero		1
	.type		_ZN43_INTERNAL_efdd3984_12_NLLLoss2d_cu_e9278b464cuda3std3__45__cpo7crbeginE,@object
	.size		_ZN43_INTERNAL_efdd3984_12_NLLLoss2d_cu_e9278b464cuda3std3__45__cpo7crbeginE,(_ZN43_INTERNAL_efdd3984_12_NLLLoss2d_cu_e9278b464cuda3std6ranges3__45__cpo4dataE - _ZN43_INTERNAL_efdd3984_12_NLLLoss2d_cu_e9278b464cuda3std3__45__cpo7crbeginE)
_ZN43_INTERNAL_efdd3984_12_NLLLoss2d_cu_e9278b464cuda3std3__45__cpo7crbeginE:
	.zero		1
	.type		_ZN43_INTERNAL_efdd3984_12_NLLLoss2d_cu_e9278b464cuda3std6ranges3__45__cpo4dataE,@object
	.size		_ZN43_INTERNAL_efdd3984_12_NLLLoss2d_cu_e9278b464cuda3std6ranges3__45__cpo4dataE,(_ZN43_INTERNAL_efdd3984_12_NLLLoss2d_cu_e9278b464cuda3std6ranges3__45__cpo5beginE - _ZN43_INTERNAL_efdd3984_12_NLLLoss2d_cu_e9278b464cuda3std6ranges3__45__cpo4dataE)
_ZN43_INTERNAL_efdd3984_12_NLLLoss2d_cu_e9278b464cuda3std6ranges3__45__cpo4dataE:
	.zero		1
	.type		_ZN43_INTERNAL_efdd3984_12_NLLLoss2d_cu_e9278b464cuda3std6ranges3__45__cpo5beginE,@object
	.size		_ZN43_INTERNAL_efdd3984_12_NLLLoss2d_cu_e9278b464cuda3std6ranges3__45__cpo5beginE,(_ZN43_INTERNAL_efdd3984_12_NLLLoss2d_cu_e9278b464cuda3std3__445_GLOBAL__N__efdd3984_12_NLLLoss2d_cu_e9278b466ignoreE - _ZN43_INTERNAL_efdd3984_12_NLLLoss2d_cu_e9278b464cuda3std6ranges3__45__cpo5beginE)
_ZN43_INTERNAL_efdd3984_12_NLLLoss2d_cu_e9278b464cuda3std6ranges3__45__cpo5beginE:
	.zero		1
	.type		_ZN43_INTERNAL_efdd3984_12_NLLLoss2d_cu_e9278b464cuda3std3__445_GLOBAL__N__efdd3984_12_NLLLoss2d_cu_e9278b466ignoreE,@object
	.size		_ZN43_INTERNAL_efdd3984_12_NLLLoss2d_cu_e9278b464cuda3std3__445_GLOBAL__N__efdd3984_12_NLLLoss2d_cu_e9278b466ignoreE,(_ZN43_INTERNAL_efdd3984_12_NLLLoss2d_cu_e9278b464cuda3std6ranges3__45__cpo4sizeE - _ZN43_INTERNAL_efdd3984_12_NLLLoss2d_cu_e9278b464cuda3std3__445_GLOBAL__N__efdd3984_12_NLLLoss2d_cu_e9278b466ignoreE)
_ZN43_INTERNAL_efdd3984_12_NLLLoss2d_cu_e9278b464cuda3std3__445_GLOBAL__N__efdd3984_12_NLLLoss2d_cu_e9278b466ignoreE:
	.zero		1
	.type		_ZN43_INTERNAL_efdd3984_12_NLLLoss2d_cu_e9278b464cuda3std6ranges3__45__cpo4sizeE,@object
	.size		_ZN43_INTERNAL_efdd3984_12_NLLLoss2d_cu_e9278b464cuda3std6ranges3__45__cpo4sizeE,(_ZN43_INTERNAL_efdd3984_12_NLLLoss2d_cu_e9278b464cuda3std3__45__cpo5beginE - _ZN43_INTERNAL_efdd3984_12_NLLLoss2d_cu_e9278b464cuda3std6ranges3__45__cpo4sizeE)
_ZN43_INTERNAL_efdd3984_12_NLLLoss2d_cu_e9278b464cuda3std6ranges3__45__cpo4sizeE:
	.zero		1
	.type		_ZN43_INTERNAL_efdd3984_12_NLLLoss2d_cu_e9278b464cuda3std3__45__cpo5beginE,@object
	.size		_ZN43_INTERNAL_efdd3984_12_NLLLoss2d_cu_e9278b464cuda3std3__45__cpo5beginE,(_ZN43_INTERNAL_efdd3984_12_NLLLoss2d_cu_e9278b464cuda3std6ranges3__45__cpo6cbeginE - _ZN43_INTERNAL_efdd3984_12_NLLLoss2d_cu_e9278b464cuda3std3__45__cpo5beginE)
_ZN43_INTERNAL_efdd3984_12_NLLLoss2d_cu_e9278b464cuda3std3__45__cpo5beginE:
	.zero		1
	.type		_ZN43_INTERNAL_efdd3984_12_NLLLoss2d_cu_e9278b464cuda3std6ranges3__45__cpo6cbeginE,@object
	.size		_ZN43_INTERNAL_efdd3984_12_NLLLoss2d_cu_e9278b464cuda3std6ranges3__45__cpo6cbeginE,(_ZN43_INTERNAL_efdd3984_12_NLLLoss2d_cu_e9278b464cuda3std3__45__cpo6rbeginE - _ZN43_INTERNAL_efdd3984_12_NLLLoss2d_cu_e9278b464cuda3std6ranges3__45__cpo6cbeginE)
_ZN43_INTERNAL_efdd3984_12_NLLLoss2d_cu_e9278b464cuda3std6ranges3__45__cpo6cbeginE:
	.zero		1
	.type		_ZN43_INTERNAL_efdd3984_12_NLLLoss2d_cu_e9278b464cuda3std3__45__cpo6rbeginE,@object
	.size		_ZN43_INTERNAL_efdd3984_12_NLLLoss2d_cu_e9278b464cuda3std3__45__cpo6rbeginE,(_ZN43_INTERNAL_efdd3984_12_NLLLoss2d_cu_e9278b464cuda3std6ranges3__45__cpo4nextE - _ZN43_INTERNAL_efdd3984_12_NLLLoss2d_cu_e9278b464cuda3std3__45__cpo6rbeginE)
_ZN43_INTERNAL_efdd3984_12_NLLLoss2d_cu_e9278b464cuda3std3__45__cpo6rbeginE:
	.zero		1
	.type		_ZN43_INTERNAL_efdd3984_12_NLLLoss2d_cu_e9278b464cuda3std6ranges3__45__cpo4nextE,@object
	.size		_ZN43_INTERNAL_efdd3984_12_NLLLoss2d_cu_e9278b464cuda3std6ranges3__45__cpo4nextE,(_ZN43_INTERNAL_efdd3984_12_NLLLoss2d_cu_e9278b464cuda3std6ranges3__45__cpo4swapE - _ZN43_INTERNAL_efdd3984_12_NLLLoss2d_cu_e9278b464cuda3std6ranges3__45__cpo4nextE)
_ZN43_INTERNAL_efdd3984_12_NLLLoss2d_cu_e9278b464cuda3std6ranges3__45__cpo4nextE:
	.zero		1
	.type		_ZN43_INTERNAL_efdd3984_12_NLLLoss2d_cu_e9278b464cuda3std6ranges3__45__cpo4swapE,@object
	.size		_ZN43_INTERNAL_efdd3984_12_NLLLoss2d_cu_e9278b464cuda3std6ranges3__45__cpo4swapE,(_ZN43_INTERNAL_efdd3984_12_NLLLoss2d_cu_e9278b464cuda3std3__420unreachable_sentinelE - _ZN43_INTERNAL_efdd3984_12_NLLLoss2d_cu_e9278b464cuda3std6ranges3__45__cpo4swapE)
_ZN43_INTERNAL_efdd3984_12_NLLLoss2d_cu_e9278b464cuda3std6ranges3__45__cpo4swapE:
	.zero		1
	.type		_ZN43_INTERNAL_efdd3984_12_NLLLoss2d_cu_e9278b464cuda3std3__420unreachable_sentinelE,@object
	.size		_ZN43_INTERNAL_efdd3984_12_NLLLoss2d_cu_e9278b464cuda3std3__420unreachable_sentinelE,(_ZN43_INTERNAL_efdd3984_12_NLLLoss2d_cu_e9278b466thrust23THRUST_300001_SM_800_NS6system6detail10sequential3seqE - _ZN43_INTERNAL_efdd3984_12_NLLLoss2d_cu_e9278b464cuda3std3__420unreachable_sentinelE)
_ZN43_INTERNAL_efdd3984_12_NLLLoss2d_cu_e9278b464cuda3std3__420unreachable_sentinelE:
	.zero		1
	.type		_ZN43_INTERNAL_efdd3984_12_NLLLoss2d_cu_e9278b466thrust23THRUST_300001_SM_800_NS6system6detail10sequential3seqE,@object
	.size		_ZN43_INTERNAL_efdd3984_12_NLLLoss2d_cu_e9278b466thrust23THRUST_300001_SM_800_NS6system6detail10sequential3seqE,(_ZN43_INTERNAL_efdd3984_12_NLLLoss2d_cu_e9278b464cuda3std3__45__cpo4cendE - _ZN43_INTERNAL_efdd3984_12_NLLLoss2d_cu_e9278b466thrust23THRUST_300001_SM_800_NS6system6detail10sequential3seqE)
_ZN43_INTERNAL_efdd3984_12_NLLLoss2d_cu_e9278b466thrust23THRUST_300001_SM_800_NS6system6detail10sequential3seqE:
	.zero		1
	.type		_ZN43_INTERNAL_efdd3984_12_NLLLoss2d_cu_e9278b464cuda3std3__45__cpo4cendE,@object
	.size		_ZN43_INTERNAL_efdd3984_12_NLLLoss2d_cu_e9278b464cuda3std3__45__cpo4cendE,(_ZN43_INTERNAL_efdd3984_12_NLLLoss2d_cu_e9278b464cuda3std6ranges3__45__cpo9iter_swapE - _ZN43_INTERNAL_efdd3984_12_NLLLoss2d_cu_e9278b464cuda3std3__45__cpo4cendE)
_ZN43_INTERNAL_efdd3984_12_NLLLoss2d_cu_e9278b464cuda3std3__45__cpo4cendE:
	.zero		1
	.type		_ZN43_INTERNAL_efdd3984_12_NLLLoss2d_cu_e9278b464cuda3std6ranges3__45__cpo9iter_swapE,@object
	.size		_ZN43_INTERNAL_efdd3984_12_NLLLoss2d_cu_e9278b464cuda3std6ranges3__45__cpo9iter_swapE,(_ZN43_INTERNAL_efdd3984_12_NLLLoss2d_cu_e9278b464cuda3std3__45__cpo5crendE - _ZN43_INTERNAL_efdd3984_12_NLLLoss2d_cu_e9278b464cuda3std6ranges3__45__cpo9iter_swapE)
_ZN43_INTERNAL_efdd3984_12_NLLLoss2d_cu_e9278b464cuda3std6ranges3__45__cpo9iter_swapE:
	.zero		1
	.type		_ZN43_INTERNAL_efdd3984_12_NLLLoss2d_cu_e9278b464cuda3std3__45__cpo5crendE,@object
	.size		_ZN43_INTERNAL_efdd3984_12_NLLLoss2d_cu_e9278b464cuda3std3__45__cpo5crendE,(_ZN43_INTERNAL_efdd3984_12_NLLLoss2d_cu_e9278b464cuda3std6ranges3__45__cpo5cdataE - _ZN43_INTERNAL_efdd3984_12_NLLLoss2d_cu_e9278b464cuda3std3__45__cpo5crendE)
_ZN43_INTERNAL_efdd3984_12_NLLLoss2d_cu_e9278b464cuda3std3__45__cpo5crendE:
	.zero		1
	.type		_ZN43_INTERNAL_efdd3984_12_NLLLoss2d_cu_e9278b464cuda3std6ranges3__45__cpo5cdataE,@object
	.size		_ZN43_INTERNAL_efdd3984_12_NLLLoss2d_cu_e9278b464cuda3std6ranges3__45__cpo5cdataE,(_ZN43_INTERNAL_efdd3984_12_NLLLoss2d_cu_e9278b464cuda3std6ranges3__45__cpo3endE - _ZN43_INTERNAL_efdd3984_12_NLLLoss2d_cu_e9278b464cuda3std6ranges3__45__cpo5cdataE)
_ZN43_INTERNAL_efdd3984_12_NLLLoss2d_cu_e9278b464cuda3std6ranges3__45__cpo5cdataE:
	.zero		1
	.type		_ZN43_INTERNAL_efdd3984_12_NLLLoss2d_cu_e9278b464cuda3std6ranges3__45__cpo3endE,@object
	.size		_ZN43_INTERNAL_efdd3984_12_NLLLoss2d_cu_e9278b464cuda3std6ranges3__45__cpo3endE,(_ZN43_INTERNAL_efdd3984_12_NLLLoss2d_cu_e9278b464cuda3std3__419piecewise_constructE - _ZN43_INTERNAL_efdd3984_12_NLLLoss2d_cu_e9278b464cuda3std6ranges3__45__cpo3endE)
_ZN43_INTERNAL_efdd3984_12_NLLLoss2d_cu_e9278b464cuda3std6ranges3__45__cpo3endE:
	.zero		1
	.type		_ZN43_INTERNAL_efdd3984_12_NLLLoss2d_cu_e9278b464cuda3std3__419piecewise_constructE,@object
	.size		_ZN43_INTERNAL_efdd3984_12_NLLLoss2d_cu_e9278b464cuda3std3__419piecewise_constructE,(_ZN43_INTERNAL_efdd3984_12_NLLLoss2d_cu_e9278b464cuda3std6ranges3__45__cpo5ssizeE - _ZN43_INTERNAL_efdd3984_12_NLLLoss2d_cu_e9278b464cuda3std3__419piecewise_constructE)
_ZN43_INTERNAL_efdd3984_12_NLLLoss2d_cu_e9278b464cuda3std3__419piecewise_constructE:
	.zero		1
	.type		_ZN43_INTERNAL_efdd3984_12_NLLLoss2d_cu_e9278b464cuda3std6ranges3__45__cpo5ssizeE,@object
	.size		_ZN43_INTERNAL_efdd3984_12_NLLLoss2d_cu_e9278b464cuda3std6ranges3__45__cpo5ssizeE,(_ZN43_INTERNAL_efdd3984_12_NLLLoss2d_cu_e9278b464cuda3std3__45__cpo3endE - _ZN43_INTERNAL_efdd3984_12_NLLLoss2d_cu_e9278b464cuda3std6ranges3__45__cpo5ssizeE)
_ZN43_INTERNAL_efdd3984_12_NLLLoss2d_cu_e9278b464cuda3std6ranges3__45__cpo5ssizeE:
	.zero		1
	.type		_ZN43_INTERNAL_efdd3984_12_NLLLoss2d_cu_e9278b464cuda3std3__45__cpo3endE,@object
	.size		_ZN43_INTERNAL_efdd3984_12_NLLLoss2d_cu_e9278b464cuda3std3__45__cpo3endE,(_ZN43_INTERNAL_efdd3984_12_NLLLoss2d_cu_e9278b464cuda3std6ranges3__45__cpo4cendE - _ZN43_INTERNAL_efdd3984_12_NLLLoss2d_cu_e9278b464cuda3std3__45__cpo3endE)
_ZN43_INTERNAL_efdd3984_12_NLLLoss2d_cu_e9278b464cuda3std3__45__cpo3endE:
	.zero		1
	.type		_ZN43_INTERNAL_efdd3984_12_NLLLoss2d_cu_e9278b464cuda3std6ranges3__45__cpo4cendE,@object
	.size		_ZN43_INTERNAL_efdd3984_12_NLLLoss2d_cu_e9278b464cuda3std6ranges3__45__cpo4cendE,(_ZN43_INTERNAL_efdd3984_12_NLLLoss2d_cu_e9278b464cuda3std3__45__cpo4rendE - _ZN43_INTERNAL_efdd3984_12_NLLLoss2d_cu_e9278b464cuda3std6ranges3__45__cpo4cendE)
_ZN43_INTERNAL_efdd3984_12_NLLLoss2d_cu_e9278b464cuda3std6ranges3__45__cpo4cendE:
	.zero		1
	.type		_ZN43_INTERNAL_efdd3984_12_NLLLoss2d_cu_e9278b464cuda3std3__45__cpo4rendE,@object
	.size		_ZN43_INTERNAL_efdd3984_12_NLLLoss2d_cu_e9278b464cuda3std3__45__cpo4rendE,(_ZN43_INTERNAL_efdd3984_12_NLLLoss2d_cu_e9278b464cuda3std6ranges3__45__cpo4prevE - _ZN43_INTERNAL_efdd3984_12_NLLLoss2d_cu_e9278b464cuda3std3__45__cpo4rendE)
_ZN43_INTERNAL_efdd3984_12_NLLLoss2d_cu_e9278b464cuda3std3__45__cpo4rendE:
	.zero		1
	.type		_ZN43_INTERNAL_efdd3984_12_NLLLoss2d_cu_e9278b464cuda3std6ranges3__45__cpo4prevE,@object
	.size		_ZN43_INTERNAL_efdd3984_12_NLLLoss2d_cu_e9278b464cuda3std6ranges3__45__cpo4prevE,(_ZN43_INTERNAL_efdd3984_12_NLLLoss2d_cu_e9278b464cuda3std6ranges3__45__cpo9iter_moveE - _ZN43_INTERNAL_efdd3984_12_NLLLoss2d_cu_e9278b464cuda3std6ranges3__45__cpo4prevE)
_ZN43_INTERNAL_efdd3984_12_NLLLoss2d_cu_e9278b464cuda3std6ranges3__45__cpo4prevE:
	.zero		1
	.type		_ZN43_INTERNAL_efdd3984_12_NLLLoss2d_cu_e9278b464cuda3std6ranges3__45__cpo9iter_moveE,@object
	.size		_ZN43_INTERNAL_efdd3984_12_NLLLoss2d_cu_e9278b464cuda3std6ranges3__45__cpo9iter_moveE,(.L_33 - _ZN43_INTERNAL_efdd3984_12_NLLLoss2d_cu_e9278b464cuda3std6ranges3__45__cpo9iter_moveE)
_ZN43_INTERNAL_efdd3984_12_NLLLoss2d_cu_e9278b464cuda3std6ranges3__45__cpo9iter_moveE:
	.zero		1
.L_33:


//--------------------- .nv.shared._ZN2at6native45_GLOBAL__N__efdd3984_12_NLLLoss2d_cu_e9278b4625nll_loss2d_forward_kernelIN3c108BFloat16EflEEvPT_S6_PKS5_PKlS8_iiil --------------------------
	.section	.nv.shared._ZN2at6native45_GLOBAL__N__efdd3984_12_NLLLoss2d_cu_e9278b4625nll_loss2d_forward_kernelIN3c108BFloat16EflEEvPT_S6_PKS5_PKlS8_iiil,"aw",@nobits
	.sectionflags	@""
	.align	4
.nv.shared._ZN2at6native45_GLOBAL__N__efdd3984_12_NLLLoss2d_cu_e9278b4625nll_loss2d_forward_kernelIN3c108BFloat16EflEEvPT_S6_PKS5_PKlS8_iiil:
	.zero		8192


//--------------------- .nv.shared._ZN2at6native45_GLOBAL__N__efdd3984_12_NLLLoss2d_cu_e9278b4625nll_loss2d_forward_kernelIN3c108BFloat16EfiEEvPT_S6_PKS5_PKlS8_iiil --------------------------
	.section	.nv.shared._ZN2at6native45_GLOBAL__N__efdd3984_12_NLLLoss2d_cu_e9278b4625nll_loss2d_forward_kernelIN3c108BFloat16EfiEEvPT_S6_PKS5_PKlS8_iiil,"aw",@nobits
	.sectionflags	@""
	.align	4
.nv.shared._ZN2at6native45_GLOBAL__N__efdd3984_12_NLLLoss2d_cu_e9278b4625nll_loss2d_forward_kernelIN3c108BFloat16EfiEEvPT_S6_PKS5_PKlS8_iiil:
	.zero		8192


//--------------------- .nv.shared._ZN2at6native45_GLOBAL__N__efdd3984_12_NLLLoss2d_cu_e9278b4625nll_loss2d_forward_kernelIN3c104HalfEflEEvPT_S6_PKS5_PKlS8_iiil --------------------------
	.section	.nv.shared._ZN2at6native45_GLOBAL__N__efdd3984_12_NLLLoss2d_cu_e9278b4625nll_loss2d_forward_kernelIN3c104HalfEflEEvPT_S6_PKS5_PKlS8_iiil,"aw",@nobits
	.sectionflags	@""
	.align	4
.nv.shared._ZN2at6native45_GLOBAL__N__efdd3984_12_NLLLoss2d_cu_e9278b4625nll_loss2d_forward_kernelIN3c104HalfEflEEvPT_S6_PKS5_PKlS8_iiil:
	.zero		8192


//--------------------- .nv.shared._ZN2at6native45_GLOBAL__N__efdd3984_12_NLLLoss2d_cu_e9278b4625nll_loss2d_forward_kernelIN3c104HalfEfiEEvPT_S6_PKS5_PKlS8_iiil --------------------------
	.section	.nv.shared._ZN2at6native45_GLOBAL__N__efdd3984_12_NLLLoss2d_cu_e9278b4625nll_loss2d_forward_kernelIN3c104HalfEfiEEvPT_S6_PKS5_PKlS8_iiil,"aw",@nobits
	.sectionflags	@""
	.align	4
.nv.shared._ZN2at6native45_GLOBAL__N__efdd3984_12_NLLLoss2d_cu_e9278b4625nll_loss2d_forward_kernelIN3c104HalfEfiEEvPT_S6_PKS5_PKlS8_iiil:
	.zero		8192


//--------------------- .nv.shared._ZN2at6native45_GLOBAL__N__efdd3984_12_NLLLoss2d_cu_e9278b4625nll_loss2d_forward_kernelIfflEEvPT_S4_PKS3_PKlS6_iiil --------------------------
	.section	.nv.shared._ZN2at6native45_GLOBAL__N__efdd3984_12_NLLLoss2d_cu_e9278b4625nll_loss2d_forward_kernelIfflEEvPT_S4_PKS3_PKlS6_iiil,"aw",@nobits
	.sectionflags	@""
	.align	4
.nv.shared._ZN2at6native45_GLOBAL__N__efdd3984_12_NLLLoss2d_cu_e9278b4625nll_loss2d_forward_kernelIfflEEvPT_S4_PKS3_PKlS6_iiil:
	.zero		8192


//--------------------- .nv.shared._ZN2at6native45_GLOBAL__N__efdd3984_12_NLLLoss2d_cu_e9278b4625nll_loss2d_forward_kernelIffiEEvPT_S4_PKS3_PKlS6_iiil --------------------------
	.section	.nv.shared._ZN2at6native45_GLOBAL__N__efdd3984_12_NLLLoss2d_cu_e9278b4625nll_loss2d_forward_kernelIffiEEvPT_S4_PKS3_PKlS6_iiil,"aw",@nobits
	.sectionflags	@""
	.align	4
.nv.shared._ZN2at6native45_GLOBAL__N__efdd3984_12_NLLLoss2d_cu_e9278b4625nll_loss2d_forward_kernelIffiEEvPT_S4_PKS3_PKlS6_iiil:
	.zero		8192


//--------------------- .nv.shared._ZN2at6native45_GLOBAL__N__efdd3984_12_NLLLoss2d_cu_e9278b4625nll_loss2d_forward_kernelIddlEEvPT_S4_PKS3_PKlS6_iiil --------------------------
	.section	.nv.shared._ZN2at6native45_GLOBAL__N__efdd3984_12_NLLLoss2d_cu_e9278b4625nll_loss2d_forward_kernelIddlEEvPT_S4_PKS3_PKlS6_iiil,"aw",@nobits
	.sectionflags	@""
	.align	8
.nv.shared._ZN2at6native45_GLOBAL__N__efdd3984_12_NLLLoss2d_cu_e9278b4625nll_loss2d_forward_kernelIddlEEvPT_S4_PKS3_PKlS6_iiil:
	.zero		16384


//--------------------- .nv.shared._ZN2at6native45_GLOBAL__N__efdd3984_12_NLLLoss2d_cu_e9278b4625nll_loss2d_forward_kernelIddiEEvPT_S4_PKS3_PKlS6_iiil --------------------------
	.section	.nv.shared._ZN2at6native45_GLOBAL__N__efdd3984_12_NLLLoss2d_cu_e9278b4625nll_loss2d_forward_kernelIddiEEvPT_S4_PKS3_PKlS6_iiil,"aw",@nobits
	.sectionflags	@""
	.align	8
.nv.shared._ZN2at6native45_GLOBAL__N__efdd3984_12_NLLLoss2d_cu_e9278b4625nll_loss2d_forward_kernelIddiEEvPT_S4_PKS3_PKlS6_iiil:
	.zero		16384


//--------------------- SYMBOLS --------------------------

	.type		__assertfail,@function
